	.target	sm_90a

	.elftype	@"ET_EXEC"


//--------------------- .note.nv.tkinfo           --------------------------
	.section	.note.nv.tkinfo,"",@"SHT_NOTE"
	.sectionflags	@"SHF_NOTE_NV_TKINFO"
	.tkinfo
        /*0018*/ 	.word	0x00000002
        /*0030*/ 	.string	""
        /*0030*/ 	.string	"ptxas"
        /*0030*/ 	.string	"Cuda compilation tools, release 13.0, V13.0.88"
        /*0030*/ 	.string	"Build cuda_13.0.r13.0/compiler.36424714_0"
        /*0030*/ 	.string	"-v  -suppress-debug-info  -lineinfo  -arch sm_90a "



//--------------------- .note.nv.cuinfo           --------------------------
	.section	.note.nv.cuinfo,"",@"SHT_NOTE"
	.sectionflags	@"SHF_NOTE_NV_CUINFO"
        /*0018*/ 	.short	0x0002
        /*001a*/ 	.short	0x005a
        /*001c*/ 	.short	0x0082
	.zero		2


//--------------------- .nv.info                  --------------------------
	.section	.nv.info,"",@"SHT_CUDA_INFO"
	.align	4


	//----- nvinfo : EIATTR_REGCOUNT
	.align		4
        /*0000*/ 	.byte	0x04, 0x2f
        /*0002*/ 	.short	(.L_1 - .L_0)
	.align		4
.L_0:
        /*0004*/ 	.word	index@(matmul_kernel)
        /*0008*/ 	.word	0x000000ff


	//----- nvinfo : EIATTR_FRAME_SIZE
	.align		4
.L_1:
        /*000c*/ 	.byte	0x04, 0x11
        /*000e*/ 	.short	(.L_3 - .L_2)
	.align		4
.L_2:
        /*0010*/ 	.word	index@(matmul_kernel)
        /*0014*/ 	.word	0x00000868


	//----- nvinfo : EIATTR_MIN_STACK_SIZE
	.align		4
.L_3:
        /*0018*/ 	.byte	0x04, 0x12
        /*001a*/ 	.short	(.L_5 - .L_4)
	.align		4
.L_4:
        /*001c*/ 	.word	index@(matmul_kernel)
        /*0020*/ 	.word	0x00000868
.L_5:


//--------------------- .nv.compat                --------------------------
	.section	.nv.compat,"",@"SHT_CUDA_COMPAT_INFO"
	.align	4
        /*0000*/ 	.byte	0x02, 0x09, 0x01, 0x00, 0x02, 0x02, 0x04, 0x00, 0x02, 0x05, 0x05, 0x00, 0x03, 0x07, 0x01, 0x01
        /*0010*/ 	.byte	0x02, 0x03, 0x00, 0x00, 0x02, 0x06, 0x01, 0x00, 0x04, 0x0b, 0x08, 0x00, 0x00, 0x00, 0x00, 0x00
        /*0020*/ 	.byte	0x00, 0x00, 0x00, 0x00


//--------------------- .nv.info.matmul_kernel    --------------------------
	.section	.nv.info.matmul_kernel,"",@"SHT_CUDA_INFO"
	.sectionflags	@""
	.align	4


	//----- nvinfo : EIATTR_CUDA_API_VERSION
	.align		4
        /*0000*/ 	.byte	0x04, 0x37
        /*0002*/ 	.short	(.L_7 - .L_6)
.L_6:
        /*0004*/ 	.word	0x00000082


	//----- nvinfo : EIATTR_KPARAM_INFO
	.align		4
.L_7:
        /*0008*/ 	.byte	0x04, 0x17
        /*000a*/ 	.short	(.L_9 - .L_8)
.L_8:
        /*000c*/ 	.word	0x00000000
        /*0010*/ 	.short	0x000d
        /*0012*/ 	.short	0x0048
        /*0014*/ 	.byte	0x00, 0xf4, 0x21, 0x00


	//----- nvinfo : EIATTR_KPARAM_INFO
	.align		4
.L_9:
        /*0018*/ 	.byte	0x04, 0x17
        /*001a*/ 	.short	(.L_11 - .L_10)
.L_10:
        /*001c*/ 	.word	0x00000000
        /*0020*/ 	.short	0x000c
        /*0022*/ 	.short	0x0040
        /*0024*/ 	.byte	0x00, 0xf4, 0x21, 0x00


	//----- nvinfo : EIATTR_KPARAM_INFO
	.align		4
.L_11:
        /*0028*/ 	.byte	0x04, 0x17
        /*002a*/ 	.short	(.L_13 - .L_12)
.L_12:
        /*002c*/ 	.word	0x00000000
        /*0030*/ 	.short	0x000b
        /*0032*/ 	.short	0x0038
        /*0034*/ 	.byte	0x00, 0xf0, 0x11, 0x00


	//----- nvinfo : EIATTR_KPARAM_INFO
	.align		4
.L_13:
        /*0038*/ 	.byte	0x04, 0x17
        /*003a*/ 	.short	(.L_15 - .L_14)
.L_14:
        /*003c*/ 	.word	0x00000000
        /*0040*/ 	.short	0x000a
        /*0042*/ 	.short	0x0034
        /*0044*/ 	.byte	0x00, 0xf0, 0x11, 0x00


	//----- nvinfo : EIATTR_KPARAM_INFO
	.align		4
.L_15:
        /*0048*/ 	.byte	0x04, 0x17
        /*004a*/ 	.short	(.L_17 - .L_16)
.L_16:
        /*004c*/ 	.word	0x00000000
        /*0050*/ 	.short	0x0009
        /*0052*/ 	.short	0x0030
        /*0054*/ 	.byte	0x00, 0xf0, 0x11, 0x00


	//----- nvinfo : EIATTR_KPARAM_INFO
	.align		4
.L_17:
        /*0058*/ 	.byte	0x04, 0x17
        /*005a*/ 	.short	(.L_19 - .L_18)
.L_18:
        /*005c*/ 	.word	0x00000000
        /*0060*/ 	.short	0x0008
        /*0062*/ 	.short	0x002c
        /*0064*/ 	.byte	0x00, 0xf0, 0x11, 0x00


	//----- nvinfo : EIATTR_KPARAM_INFO
	.align		4
.L_19:
        /*0068*/ 	.byte	0x04, 0x17
        /*006a*/ 	.short	(.L_21 - .L_20)
.L_20:
        /*006c*/ 	.word	0x00000000
        /*0070*/ 	.short	0x0007
        /*0072*/ 	.short	0x0028
        /*0074*/ 	.byte	0x00, 0xf0, 0x11, 0x00


	//----- nvinfo : EIATTR_KPARAM_INFO
	.align		4
.L_21:
        /*0078*/ 	.byte	0x04, 0x17
        /*007a*/ 	.short	(.L_23 - .L_22)
.L_22:
        /*007c*/ 	.word	0x00000000
        /*0080*/ 	.short	0x0006
        /*0082*/ 	.short	0x0024
        /*0084*/ 	.byte	0x00, 0xf0, 0x11, 0x00


	//----- nvinfo : EIATTR_KPARAM_INFO
	.align		4
.L_23:
        /*0088*/ 	.byte	0x04, 0x17
        /*008a*/ 	.short	(.L_25 - .L_24)
.L_24:
        /*008c*/ 	.word	0x00000000
        /*0090*/ 	.short	0x0005
        /*0092*/ 	.short	0x0020
        /*0094*/ 	.byte	0x00, 0xf0, 0x11, 0x00


	//----- nvinfo : EIATTR_KPARAM_INFO
	.align		4
.L_25:
        /*0098*/ 	.byte	0x04, 0x17
        /*009a*/ 	.short	(.L_27 - .L_26)
.L_26:
        /*009c*/ 	.word	0x00000000
        /*00a0*/ 	.short	0x0004
        /*00a2*/ 	.short	0x001c
        /*00a4*/ 	.byte	0x00, 0xf0, 0x11, 0x00


	//----- nvinfo : EIATTR_KPARAM_INFO
	.align		4
.L_27:
        /*00a8*/ 	.byte	0x04, 0x17
        /*00aa*/ 	.short	(.L_29 - .L_28)
.L_28:
        /*00ac*/ 	.word	0x00000000
        /*00b0*/ 	.short	0x0003
        /*00b2*/ 	.short	0x0018
        /*00b4*/ 	.byte	0x00, 0xf0, 0x11, 0x00


	//----- nvinfo : EIATTR_KPARAM_INFO
	.align		4
.L_29:
        /*00b8*/ 	.byte	0x04, 0x17
        /*00ba*/ 	.short	(.L_31 - .L_30)
.L_30:
        /*00bc*/ 	.word	0x00000000
        /*00c0*/ 	.short	0x0002
        /*00c2*/ 	.short	0x0010
        /*00c4*/ 	.byte	0x00, 0xf4, 0x21, 0x00


	//----- nvinfo : EIATTR_KPARAM_INFO
	.align		4
.L_31:
        /*00c8*/ 	.byte	0x04, 0x17
        /*00ca*/ 	.short	(.L_33 - .L_32)
.L_32:
        /*00cc*/ 	.word	0x00000000
        /*00d0*/ 	.short	0x0001
        /*00d2*/ 	.short	0x0008
        /*00d4*/ 	.byte	0x00, 0xf4, 0x21, 0x00


	//----- nvinfo : EIATTR_KPARAM_INFO
	.align		4
.L_33:
        /*00d8*/ 	.byte	0x04, 0x17
        /*00da*/ 	.short	(.L_35 - .L_34)
.L_34:
        /*00dc*/ 	.word	0x00000000
        /*00e0*/ 	.short	0x0000
        /*00e2*/ 	.short	0x0000
        /*00e4*/ 	.byte	0x00, 0xf4, 0x21, 0x00


	//----- nvinfo : EIATTR_EXPLICIT_CLUSTER
	.align		4
.L_35:
        /*00e8*/ 	.byte	0x01, 0x3e
	.zero		2


	//----- nvinfo : EIATTR_CTA_PER_CLUSTER
	.align		4
        /*00ec*/ 	.byte	0x04, 0x3d
        /*00ee*/ 	.short	(.L_37 - .L_36)
.L_36:
        /*00f0*/ 	.word	0x00000004
        /*00f4*/ 	.word	0x00000001
        /*00f8*/ 	.word	0x00000001


	//----- nvinfo : EIATTR_SPARSE_MMA_MASK
	.align		4
.L_37:
        /*00fc*/ 	.byte	0x03, 0x50
        /*00fe*/ 	.short	0x0000


	//----- nvinfo : EIATTR_MAXREG_COUNT
	.align		4
        /*0100*/ 	.byte	0x03, 0x1b
        /*0102*/ 	.short	0x00ff


	//----- nvinfo : EIATTR_NUM_BARRIERS
	.align		4
        /*0104*/ 	.byte	0x02, 0x4c
        /*0106*/ 	.byte	0x01
	.zero		1


	//----- nvinfo : EIATTR_ANNOTATIONS
	.align		4
        /*0108*/ 	.byte	0x04, 0x55
        /*010a*/ 	.short	(.L_39 - .L_38)


	//   ....[0]....
.L_38:
        /*010c*/ 	.word	0x00000001
        /*0110*/ 	.byte	0x60, 0x06, 0x00, 0x00, 0x01, 0x00, 0x00, 0x00, 0xc0, 0x06, 0x00, 0x00, 0x01, 0x00, 0x00, 0x00
        /* <DEDUP_REMOVED lines=706> */
        /*2d40*/ 	.byte	0x40, 0xa1, 0x01, 0x00, 0x01, 0x00, 0x00, 0x00, 0x60, 0xa1, 0x01, 0x00


	//----- nvinfo : EIATTR_MERCURY_ISA_VERSION
	.align		4
.L_39:
        /*2d4c*/ 	.byte	0x03, 0x5f
        /*2d4e*/ 	.short	0x0101


	//----- nvinfo : EIATTR_EXIT_INSTR_OFFSETS
	.align		4
        /*2d50*/ 	.byte	0x04, 0x1c
        /*2d52*/ 	.short	(.L_41 - .L_40)


	//   ....[0]....
.L_40:
        /*2d54*/ 	.word	0x0001a440


	//   ....[1]....
        /*2d58*/ 	.word	0x0001a460


	//----- nvinfo : EIATTR_REQNTID
	.align		4
.L_41:
        /*2d5c*/ 	.byte	0x04, 0x10
        /*2d5e*/ 	.short	(.L_43 - .L_42)
.L_42:
        /*2d60*/ 	.word	0x00000080
        /*2d64*/ 	.word	0x00000001
        /*2d68*/ 	.word	0x00000001


	//----- nvinfo : EIATTR_CBANK_PARAM_SIZE
	.align		4
.L_43:
        /*2d6c*/ 	.byte	0x03, 0x19
        /*2d6e*/ 	.short	0x0050


	//----- nvinfo : EIATTR_PARAM_CBANK
	.align		4
        /*2d70*/ 	.byte	0x04, 0x0a
        /*2d72*/ 	.short	(.L_45 - .L_44)
	.align		4
.L_44:
        /*2d74*/ 	.word	index@(.nv.constant0.matmul_kernel)
        /*2d78*/ 	.short	0x0210
        /*2d7a*/ 	.short	0x0050


	//----- nvinfo : EIATTR_SW_WAR
	.align		4
.L_45:
        /*2d7c*/ 	.byte	0x04, 0x36
        /*2d7e*/ 	.short	(.L_47 - .L_46)
.L_46:
        /*2d80*/ 	.word	0x00000008
.L_47:


//--------------------- .nv.callgraph             --------------------------
	.section	.nv.callgraph,"",@"SHT_CUDA_CALLGRAPH"
	.align	4
	.sectionentsize	8
	.align		4
        /*0000*/ 	.word	0x00000000
	.align		4
        /*0004*/ 	.word	0xffffffff
	.align		4
        /*0008*/ 	.word	0x00000000
	.align		4
        /*000c*/ 	.word	0xfffffffe
	.align		4
        /*0010*/ 	.word	0x00000000
	.align		4
        /*0014*/ 	.word	0xfffffffd
	.align		4
        /*0018*/ 	.word	0x00000000
	.align		4
        /*001c*/ 	.word	0xfffffffc


//--------------------- .text.matmul_kernel       --------------------------
	.section	.text.matmul_kernel,"ax",@progbits
	.align	128
        .global         matmul_kernel
        .type           matmul_kernel,@function
        .size           matmul_kernel,(.L_x_3 - matmul_kernel)
        .other          matmul_kernel,@"STO_CUDA_ENTRY STV_DEFAULT"
matmul_kernel:
.text.matmul_kernel:
[----:B------:R-:W1:Y:S08]  /*0000*/  LDC R1, c[0x0][0x28] ;  /* 0x00000a00ff017b82 */ /* 0x000e700000000800 */
[----:B------:R-:W2:Y:S01]  /*0010*/  LDC.64 R156, c[0x0][0x228] ;  /* 0x00008a00ff9c7b82 */ /* 0x000ea20000000a00 */
[----:B------:R-:W3:Y:S01]  /*0020*/  S2R R67, SR_TID.X ;  /* 0x0000000000437919 */ /* 0x000ee20000002100 */
[----:B-1----:R-:W-:-:S06]  /*0030*/  VIADD R1, R1, 0xfffff798 ;  /* 0xfffff79801017836 */ /* 0x002fcc0000000000 */
[----:B------:R-:W1:Y:S08]  /*0040*/  S2UR UR4, SR_CTAID.X ;  /* 0x00000000000479c3 */ /* 0x000e700000002500 */
[----:B------:R-:W4:Y:S01]  /*0050*/  S2UR UR6, SR_CgaCtaId ;  /* 0x00000000000679c3 */ /* 0x000f220000008800 */
[----:B--2---:R-:W-:-:S07]  /*0060*/  VIADD R0, R157, 0x3f ;  /* 0x0000003f9d007836 */ /* 0x004fce0000000000 */
[----:B------:R-:W2:Y:S01]  /*0070*/  LDC.64 R152, c[0x0][0x238] ;  /* 0x00008e00ff987b82 */ /* 0x000ea20000000a00 */
[----:B------:R-:W-:Y:S02]  /*0080*/  SHF.R.S32.HI R3, RZ, 0x1f, R0 ;  /* 0x0000001fff037819 */ /* 0x000fe40000011400 */
[----:B-1----:R-:W-:Y:S01]  /*0090*/  I2FP.F32.U32 R5, UR4 ;  /* 0x0000000400057c45 */ /* 0x002fe20008201000 */
[----:B------:R-:W-:Y:S01]  /*00a0*/  ULDC UR4, c[0x0][0x150] ;  /* 0x0000540000047ab9 */ /* 0x000fe20000000800 */
[----:B------:R-:W-:Y:S02]  /*00b0*/  LEA.HI R3, R3, R0, RZ, 0x6 ;  /* 0x0000000003037211 */ /* 0x000fe400078f30ff */
[----:B---3--:R-:W-:Y:S01]  /*00c0*/  LOP3.LUT R177, R67, 0x7f, RZ, 0xc0, !PT ;  /* 0x0000007f43b17812 */ /* 0x008fe200078ec0ff */
[----:B------:R-:W-:Y:S01]  /*00d0*/  FMUL R5, R5, UR4 ;  /* 0x0000000405057c20 */ /* 0x000fe20008400000 */
[----:B------:R-:W-:Y:S01]  /*00e0*/  SHF.R.S32.HI R3, RZ, 0x6, R3 ;  /* 0x00000006ff037819 */ /* 0x000fe20000011403 */
[----:B----4-:R-:W-:-:S02]  /*00f0*/  USHF.L.U32 UR5, UR6, 0x7, URZ ;  /* 0x0000000706057899 */ /* 0x010fc4000800063f */
[----:B------:R-:W1:Y:S02]  /*0100*/  F2I.U32.TRUNC.NTZ R9, R5 ;  /* 0x0000000500097305 */ /* 0x000e64000020f000 */
[----:B------:R-:W-:Y:S01]  /*0110*/  IMAD.SHL.U32 R4, R3, 0x8, RZ ;  /* 0x0000000803047824 */ /* 0x000fe200078e00ff */
[----:B------:R-:W-:-:S04]  /*0120*/  ULOP3.LUT UR5, UR5, 0x180, URZ, 0xc0, !UPT ;  /* 0x0000018005057892 */ /* 0x000fc8000f8ec03f */
[----:B------:R-:W-:-:S04]  /*0130*/  IABS R7, R4 ;  /* 0x0000000400077213 */ /* 0x000fc80000000000 */
[----:B------:R-:W3:Y:S01]  /*0140*/  I2F.RP R0, R7 ;  /* 0x0000000700007306 */ /* 0x000ee20000209400 */
[----:B-1----:R-:W-:-:S07]  /*0150*/  IABS R13, R9 ;  /* 0x00000009000d7213 */ /* 0x002fce0000000000 */
[----:B---3--:R-:W1:Y:S02]  /*0160*/  MUFU.RCP R0, R0 ;  /* 0x0000000000007308 */ /* 0x008e640000001000 */
[----:B-1----:R-:W-:Y:S01]  /*0170*/  VIADD R2, R0, 0xffffffe ;  /* 0x0ffffffe00027836 */ /* 0x002fe20000000000 */
[----:B------:R-:W-:-:S05]  /*0180*/  IABS R0, R4 ;  /* 0x0000000400007213 */ /* 0x000fca0000000000 */
[----:B------:R1:W3:Y:S01]  /*0190*/  F2I.FTZ.U32.TRUNC.NTZ R3, R2 ;  /* 0x0000000200037305 */ /* 0x0002e2000021f000 */
[----:B------:R-:W-:Y:S02]  /*01a0*/  IMAD.MOV R0, RZ, RZ, -R0 ;  /* 0x000000ffff007224 */ /* 0x000fe400078e0a00 */
[----:B-1----:R-:W-:Y:S02]  /*01b0*/  IMAD.MOV.U32 R2, RZ, RZ, RZ ;  /* 0x000000ffff027224 */ /* 0x002fe400078e00ff */
[----:B---3--:R-:W-:-:S04]  /*01c0*/  IMAD.MOV R6, RZ, RZ, -R3 ;  /* 0x000000ffff067224 */ /* 0x008fc800078e0a03 */
[----:B------:R-:W-:Y:S01]  /*01d0*/  IMAD R11, R6, R7, RZ ;  /* 0x00000007060b7224 */ /* 0x000fe200078e02ff */
[----:B------:R-:W-:-:S03]  /*01e0*/  IABS R6, R156 ;  /* 0x0000009c00067213 */ /* 0x000fc60000000000 */
[----:B------:R-:W-:-:S06]  /*01f0*/  IMAD.HI.U32 R2, R3, R11, R2 ;  /* 0x0000000b03027227 */ /* 0x000fcc00078e0002 */
[----:B------:R-:W-:-:S04]  /*0200*/  IMAD.HI.U32 R2, R2, R13, RZ ;  /* 0x0000000d02027227 */ /* 0x000fc800078e00ff */
[----:B------:R-:W-:-:S05]  /*0210*/  IMAD R0, R2, R0, R13 ;  /* 0x0000000002007224 */ /* 0x000fca00078e020d */
[----:B------:R-:W-:-:S13]  /*0220*/  ISETP.GT.U32.AND P1, PT, R7, R0, PT ;  /* 0x000000000700720c */ /* 0x000fda0003f24070 */
[----:B------:R-:W-:Y:S02]  /*0230*/  @!P1 IMAD.IADD R0, R0, 0x1, -R7 ;  /* 0x0000000100009824 */ /* 0x000fe400078e0a07 */
[----:B------:R-:W-:Y:S01]  /*0240*/  @!P1 VIADD R2, R2, 0x1 ;  /* 0x0000000102029836 */ /* 0x000fe20000000000 */
[----:B------:R-:W-:Y:S02]  /*0250*/  ISETP.NE.AND P1, PT, R4, RZ, PT ;  /* 0x000000ff0400720c */ /* 0x000fe40003f25270 */
[----:B------:R-:W-:Y:S02]  /*0260*/  ISETP.GE.U32.AND P0, PT, R0, R7, PT ;  /* 0x000000070000720c */ /* 0x000fe40003f06070 */
[----:B------:R-:W-:-:S04]  /*0270*/  LOP3.LUT R0, R9, R4, RZ, 0x3c, !PT ;  /* 0x0000000409007212 */ /* 0x000fc800078e3cff */
[----:B------:R-:W-:Y:S01]  /*0280*/  ISETP.GE.AND P2, PT, R0, RZ, PT ;  /* 0x000000ff0000720c */ /* 0x000fe20003f46270 */
[----:B------:R-:W-:-:S05]  /*0290*/  VIADD R0, R156, 0x1ff ;  /* 0x000001ff9c007836 */ /* 0x000fca0000000000 */
[----:B------:R-:W-:Y:S01]  /*02a0*/  SHF.R.S32.HI R3, RZ, 0x1f, R0 ;  /* 0x0000001fff037819 */ /* 0x000fe20000011400 */
[----:B------:R-:W-:-:S03]  /*02b0*/  @P0 VIADD R2, R2, 0x1 ;  /* 0x0000000102020836 */ /* 0x000fc60000000000 */
[----:B------:R-:W-:-:S03]  /*02c0*/  LEA.HI R3, R3, R0, RZ, 0x9 ;  /* 0x0000000003037211 */ /* 0x000fc600078f48ff */
[----:B------:R-:W-:Y:S01]  /*02d0*/  @!P2 IMAD.MOV R2, RZ, RZ, -R2 ;  /* 0x000000ffff02a224 */ /* 0x000fe200078e0a02 */
[----:B------:R-:W-:-:S05]  /*02e0*/  @!P1 LOP3.LUT R2, RZ, R4, RZ, 0x33, !PT ;  /* 0x00000004ff029212 */ /* 0x000fca00078e33ff */
[----:B------:R-:W-:Y:S02]  /*02f0*/  IMAD.SHL.U32 R12, R2, 0x8, RZ ;  /* 0x00000008020c7824 */ /* 0x000fe400078e00ff */
[----:B------:R-:W-:-:S03]  /*0300*/  IMAD.MOV R2, RZ, RZ, -R2 ;  /* 0x000000ffff027224 */ /* 0x000fc600078e0a02 */
[----:B------:R-:W-:Y:S01]  /*0310*/  LEA.HI.SX32 R3, R3, -R12, 0x17 ;  /* 0x8000000c03037211 */ /* 0x000fe200078fbaff */
[----:B------:R-:W-:Y:S01]  /*0320*/  IMAD R19, R4, R2, R9 ;  /* 0x0000000204137224 */ /* 0x000fe200078e0209 */
[----:B------:R-:W-:Y:S01]  /*0330*/  MOV R4, RZ ;  /* 0x000000ff00047202 */ /* 0x000fe20000000f00 */
[----:B------:R-:W-:Y:S01]  /*0340*/  I2F.RP R2, R6 ;  /* 0x0000000600027306 */ /* 0x000fe20000209400 */
[----:B------:R-:W-:Y:S02]  /*0350*/  VIMNMX R10, R3, 0x8, PT ;  /* 0x00000008030a7848 */ /* 0x000fe40003fe0100 */
[----:B------:R-:W-:Y:S02]  /*0360*/  IABS R3, R157 ;  /* 0x0000009d00037213 */ /* 0x000fe40000000000 */
[----:B------:R-:W-:-:S03]  /*0370*/  IABS R11, R10 ;  /* 0x0000000a000b7213 */ /* 0x000fc60000000000 */
[----:B------:R-:W1:Y:S08]  /*0380*/  I2F.RP R7, R3 ;  /* 0x0000000300077306 */ /* 0x000e700000209400 */
[----:B------:R-:W3:Y:S08]  /*0390*/  I2F.RP R0, R11 ;  /* 0x0000000b00007306 */ /* 0x000ef00000209400 */
[----:B-1----:R-:W-:Y:S08]  /*03a0*/  MUFU.RCP R7, R7 ;  /* 0x0000000700077308 */ /* 0x002ff00000001000 */
[----:B---3--:R-:W1:Y:S08]  /*03b0*/  MUFU.RCP R0, R0 ;  /* 0x0000000000007308 */ /* 0x008e700000001000 */
[----:B------:R-:W-:Y:S01]  /*03c0*/  MUFU.RCP R2, R2 ;  /* 0x0000000200027308 */ /* 0x000fe20000001000 */
[----:B-1----:R-:W-:Y:S01]  /*03d0*/  VIADD R5, R0, 0xffffffe ;  /* 0x0ffffffe00057836 */ /* 0x002fe20000000000 */
[----:B------:R-:W-:-:S06]  /*03e0*/  IABS R0, R19 ;  /* 0x0000001300007213 */ /* 0x000fcc0000000000 */
[----:B------:R-:W1:Y:S02]  /*03f0*/  F2I.FTZ.U32.TRUNC.NTZ R5, R5 ;  /* 0x0000000500057305 */ /* 0x000e64000021f000 */
[----:B-1----:R-:W-:-:S04]  /*0400*/  IMAD.MOV R8, RZ, RZ, -R5 ;  /* 0x000000ffff087224 */ /* 0x002fc800078e0a05 */
[----:B------:R-:W-:Y:S01]  /*0410*/  IMAD R9, R8, R11, RZ ;  /* 0x0000000b08097224 */ /* 0x000fe200078e02ff */
[----:B------:R-:W-:-:S03]  /*0420*/  IABS R8, R10 ;  /* 0x0000000a00087213 */ /* 0x000fc60000000000 */
[----:B------:R-:W-:-:S04]  /*0430*/  IMAD.HI.U32 R4, R5, R9, R4 ;  /* 0x0000000905047227 */ /* 0x000fc800078e0004 */
[----:B------:R-:W-:Y:S02]  /*0440*/  IMAD.MOV.U32 R5, RZ, RZ, R0 ;  /* 0x000000ffff057224 */ /* 0x000fe400078e0000 */
[----:B------:R-:W-:Y:S02]  /*0450*/  IMAD.MOV R0, RZ, RZ, -R8 ;  /* 0x000000ffff007224 */ /* 0x000fe400078e0a08 */
[----:B------:R-:W-:-:S04]  /*0460*/  IMAD.HI.U32 R4, R4, R5, RZ ;  /* 0x0000000504047227 */ /* 0x000fc800078e00ff */
[----:B------:R-:W-:Y:S02]  /*0470*/  IMAD R0, R4, R0, R5 ;  /* 0x0000000004007224 */ /* 0x000fe400078e0205 */
[----:B------:R-:W-:Y:S02]  /*0480*/  VIADD R5, R7, 0xffffffe ;  /* 0x0ffffffe07057836 */ /* 0x000fe40000000000 */
[----:B------:R-:W-:Y:S01]  /*0490*/  VIADD R8, R2, 0xffffffe ;  /* 0x0ffffffe02087836 */ /* 0x000fe20000000000 */
[----:B------:R-:W-:-:S03]  /*04a0*/  ISETP.GT.U32.AND P1, PT, R11, R0, PT ;  /* 0x000000000b00720c */ /* 0x000fc60003f24070 */
[----:B------:R-:W1:Y:S08]  /*04b0*/  F2I.FTZ.U32.TRUNC.NTZ R5, R5 ;  /* 0x0000000500057305 */ /* 0x000e70000021f000 */
[----:B------:R3:W4:Y:S02]  /*04c0*/  F2I.FTZ.U32.TRUNC.NTZ R9, R8 ;  /* 0x0000000800097305 */ /* 0x000724000021f000 */
[----:B------:R-:W-:-:S02]  /*04d0*/  @!P1 IMAD.IADD R0, R0, 0x1, -R11 ;  /* 0x0000000100009824 */ /* 0x000fc400078e0a0b */
[----:B------:R-:W-:Y:S01]  /*04e0*/  @!P1 VIADD R4, R4, 0x1 ;  /* 0x0000000104049836 */ /* 0x000fe20000000000 */
[----:B------:R-:W-:Y:S02]  /*04f0*/  ISETP.NE.AND P1, PT, R10, RZ, PT ;  /* 0x000000ff0a00720c */ /* 0x000fe40003f25270 */
[----:B------:R-:W-:Y:S02]  /*0500*/  ISETP.GE.U32.AND P0, PT, R0, R11, PT ;  /* 0x0000000b0000720c */ /* 0x000fe40003f06070 */
[----:B------:R-:W-:Y:S01]  /*0510*/  LOP3.LUT R0, R19, R10, RZ, 0x3c, !PT ;  /* 0x0000000a13007212 */ /* 0x000fe200078e3cff */
[----:B---3--:R-:W-:-:S03]  /*0520*/  IMAD.MOV.U32 R8, RZ, RZ, RZ ;  /* 0x000000ffff087224 */ /* 0x008fc600078e00ff */
[----:B------:R-:W-:Y:S01]  /*0530*/  ISETP.GE.AND P2, PT, R0, RZ, PT ;  /* 0x000000ff0000720c */ /* 0x000fe20003f46270 */
[----:B-1----:R-:W-:Y:S02]  /*0540*/  IMAD.MOV R0, RZ, RZ, -R5 ;  /* 0x000000ffff007224 */ /* 0x002fe400078e0a05 */
[----:B----4-:R-:W-:Y:S02]  /*0550*/  IMAD.MOV R7, RZ, RZ, -R9 ;  /* 0x000000ffff077224 */ /* 0x010fe400078e0a09 */
[----:B------:R-:W-:Y:S02]  /*0560*/  IMAD R11, R0, R3, RZ ;  /* 0x00000003000b7224 */ /* 0x000fe400078e02ff */
[----:B------:R-:W-:Y:S02]  /*0570*/  @P0 VIADD R4, R4, 0x1 ;  /* 0x0000000104040836 */ /* 0x000fe40000000000 */
[----:B------:R-:W-:Y:S02]  /*0580*/  IMAD R7, R7, R6, RZ ;  /* 0x0000000607077224 */ /* 0x000fe400078e02ff */
[----:B------:R-:W-:-:S02]  /*0590*/  IMAD.MOV.U32 R13, RZ, RZ, R4 ;  /* 0x000000ffff0d7224 */ /* 0x000fc400078e0004 */
[----:B------:R-:W-:Y:S02]  /*05a0*/  IMAD.MOV.U32 R4, RZ, RZ, RZ ;  /* 0x000000ffff047224 */ /* 0x000fe400078e00ff */
[----:B------:R-:W-:Y:S01]  /*05b0*/  @!P2 IMAD.MOV R13, RZ, RZ, -R13 ;  /* 0x000000ffff0da224 */ /* 0x000fe200078e0a0d */
[----:B------:R-:W-:Y:S01]  /*05c0*/  @!P1 LOP3.LUT R13, RZ, R10, RZ, 0x33, !PT ;  /* 0x0000000aff0d9212 */ /* 0x000fe200078e33ff */
[----:B------:R-:W-:-:S04]  /*05d0*/  IMAD.HI.U32 R4, R5, R11, R4 ;  /* 0x0000000b05047227 */ /* 0x000fc800078e0004 */
[----:B------:R-:W-:Y:S02]  /*05e0*/  IMAD.SHL.U32 R0, R13, 0x40, RZ ;  /* 0x000000400d007824 */ /* 0x000fe400078e00ff */
[----:B------:R-:W-:Y:S02]  /*05f0*/  IMAD.MOV R5, RZ, RZ, -R13 ;  /* 0x000000ffff057224 */ /* 0x000fe400078e0a0d */
[C---:B------:R-:W-:Y:S01]  /*0600*/  VIADD R179, R0.reuse, 0x1 ;  /* 0x0000000100b37836 */ /* 0x040fe20000000000 */
[C---:B------:R-:W-:Y:S01]  /*0610*/  IADD3 R178, R0.reuse, 0x2, RZ ;  /* 0x0000000200b27810 */ /* 0x040fe20007ffe0ff */
[----:B------:R-:W-:Y:S01]  /*0620*/  VIADD R176, R0, 0x3 ;  /* 0x0000000300b07836 */ /* 0x000fe20000000000 */
[----:B------:R-:W-:Y:S01]  /*0630*/  IABS R11, R0 ;  /* 0x00000000000b7213 */ /* 0x000fe20000000000 */
[----:B------:R-:W-:Y:S01]  /*0640*/  IMAD.HI.U32 R2, R9, R7, R8 ;  /* 0x0000000709027227 */ /* 0x000fe200078e0008 */
[----:B------:R-:W-:Y:S01]  /*0650*/  IABS R13, R179 ;  /* 0x000000b3000d7213 */ /* 0x000fe20000000000 */
[----:B------:R-:W-:Y:S01]  /*0660*/  STL [R1+0x6d8], R179 ;  /* 0x0006d8b301007387 */ /* 0x000fe20000100800 */
[----:B------:R-:W-:Y:S01]  /*0670*/  IABS R17, R176 ;  /* 0x000000b000117213 */ /* 0x000fe20000000000 */
[----:B------:R-:W-:Y:S01]  /*0680*/  IMAD R5, R10, R5, R19 ;  /* 0x000000050a057224 */ /* 0x000fe200078e0213 */
[----:B------:R-:W-:Y:S01]  /*0690*/  IABS R15, R178 ;  /* 0x000000b2000f7213 */ /* 0x000fe20000000000 */
[----:B------:R-:W-:Y:S01]  /*06a0*/  IMAD.HI.U32 R8, R4, R13, RZ ;  /* 0x0000000d04087227 */ /* 0x000fe200078e00ff */
[C---:B------:R-:W-:Y:S01]  /*06b0*/  IADD3 R170, R0.reuse, 0x9, RZ ;  /* 0x0000000900aa7810 */ /* 0x040fe20007ffe0ff */
[----:B------:R-:W-:Y:S01]  /*06c0*/  STL [R1+0x6d4], R178 ;  /* 0x0006d4b201007387 */ /* 0x000fe20000100800 */
[----:B------:R-:W-:Y:S01]  /*06d0*/  IADD3 R147, R0, 0x1c, RZ ;  /* 0x0000001c00937810 */ /* 0x000fe20007ffe0ff */
[C---:B------:R-:W-:Y:S01]  /*06e0*/  IMAD.HI.U32 R10, R4.reuse, R17, RZ ;  /* 0x00000011040a7227 */ /* 0x040fe200078e00ff */
[----:B------:R-:W-:Y:S01]  /*06f0*/  IABS R26, R170 ;  /* 0x000000aa001a7213 */ /* 0x000fe20000000000 */
[----:B------:R-:W-:Y:S01]  /*0700*/  STL [R1+0x6d0], R176 ;  /* 0x0006d0b001007387 */ /* 0x000fe20000100800 */
[----:B------:R-:W-:Y:S01]  /*0710*/  IABS R64, R147 ;  /* 0x0000009300407213 */ /* 0x000fe20000000000 */
[----:B------:R-:W-:Y:S01]  /*0720*/  IMAD.HI.U32 R7, R4, R11, RZ ;  /* 0x0000000b04077227 */ /* 0x000fe200078e00ff */
[----:B------:R-:W-:-:S02]  /*0730*/  IADD3 R140, R0, 0x23, RZ ;  /* 0x00000023008c7810 */ /* 0x000fc40007ffe0ff */
[----:B------:R-:W-:Y:S01]  /*0740*/  IADD3 R93, R0, 0x3c, RZ ;  /* 0x0000003c005d7810 */ /* 0x000fe20007ffe0ff */
[----:B------:R-:W-:Y:S01]  /*0750*/  IMAD.HI.U32 R9, R4, R15, RZ ;  /* 0x0000000f04097227 */ /* 0x000fe200078e00ff */
[----:B------:R-:W-:Y:S02]  /*0760*/  IABS R78, R140 ;  /* 0x0000008c004e7213 */ /* 0x000fe40000000000 */
[----:B------:R-:W-:Y:S01]  /*0770*/  IABS R128, R93 ;  /* 0x0000005d00807213 */ /* 0x000fe20000000000 */
[----:B------:R-:W-:Y:S02]  /*0780*/  IMAD.MOV R14, RZ, RZ, -R8 ;  /* 0x000000ffff0e7224 */ /* 0x000fe400078e0a08 */
[----:B------:R-:W-:Y:S02]  /*0790*/  IMAD.IADD R5, R12, 0x1, R5 ;  /* 0x000000010c057824 */ /* 0x000fe400078e0205 */
[----:B------:R-:W-:Y:S02]  /*07a0*/  IMAD.MOV R18, RZ, RZ, -R10 ;  /* 0x000000ffff127224 */ /* 0x000fe400078e0a0a */
[----:B------:R-:W-:Y:S01]  /*07b0*/  VIADD R174, R0, 0x5 ;  /* 0x0000000500ae7836 */ /* 0x000fe20000000000 */
[----:B------:R-:W-:Y:S01]  /*07c0*/  R2UR UR4, R5 ;  /* 0x00000000050472ca */ /* 0x000fe200000e0000 */
[----:B------:R-:W-:-:S02]  /*07d0*/  IMAD.MOV R12, RZ, RZ, -R7 ;  /* 0x000000ffff0c7224 */ /* 0x000fc400078e0a07 */
[----:B------:R-:W-:Y:S02]  /*07e0*/  IMAD.MOV R16, RZ, RZ, -R9 ;  /* 0x000000ffff107224 */ /* 0x000fe400078e0a09 */
[C---:B------:R-:W-:Y:S02]  /*07f0*/  VIADD R175, R0.reuse, 0x4 ;  /* 0x0000000400af7836 */ /* 0x040fe40000000000 */
[C---:B------:R-:W-:Y:S02]  /*0800*/  IMAD R10, R3.reuse, R14, R13 ;  /* 0x0000000e030a7224 */ /* 0x040fe400078e020d */
[C---:B------:R-:W-:Y:S01]  /*0810*/  IMAD R14, R3.reuse, R18, R17 ;  /* 0x00000012030e7224 */ /* 0x040fe200078e0211 */
[----:B------:R-:W-:Y:S01]  /*0820*/  IABS R18, R174 ;  /* 0x000000ae00127213 */ /* 0x000fe20000000000 */
[C---:B------:R-:W-:Y:S01]  /*0830*/  IMAD R8, R3.reuse, R12, R11 ;  /* 0x0000000c03087224 */ /* 0x040fe200078e020b */
[C---:B------:R-:W-:Y:S01]  /*0840*/  ISETP.GT.U32.AND P4, PT, R3.reuse, R10, PT ;  /* 0x0000000a0300720c */ /* 0x040fe20003f84070 */
[C---:B------:R-:W-:Y:S01]  /*0850*/  IMAD R12, R3.reuse, R16, R15 ;  /* 0x00000010030c7224 */ /* 0x040fe200078e020f */
[----:B------:R-:W-:Y:S01]  /*0860*/  IABS R16, R175 ;  /* 0x000000af00107213 */ /* 0x000fe20000000000 */
[C---:B------:R-:W-:Y:S01]  /*0870*/  VIADD R173, R0.reuse, 0x6 ;  /* 0x0000000600ad7836 */ /* 0x040fe20000000000 */
[C---:B------:R-:W-:Y:S01]  /*0880*/  ISETP.GT.U32.AND P5, PT, R3.reuse, R8, PT ;  /* 0x000000080300720c */ /* 0x040fe20003fa4070 */
[C---:B------:R-:W-:Y:S01]  /*0890*/  VIADD R171, R0.reuse, 0x8 ;  /* 0x0000000800ab7836 */ /* 0x040fe20000000000 */
[C---:B------:R-:W-:Y:S01]  /*08a0*/  ISETP.GT.U32.AND P0, PT, R3.reuse, R12, PT ;  /* 0x0000000c0300720c */ /* 0x040fe20003f04070 */
[----:B------:R-:W-:Y:S01]  /*08b0*/  VIADD R169, R0, 0xa ;  /* 0x0000000a00a97836 */ /* 0x000fe20000000000 */
[----:B------:R-:W-:Y:S01]  /*08c0*/  IABS R20, R173 ;  /* 0x000000ad00147213 */ /* 0x000fe20000000000 */
[C---:B------:R-:W-:Y:S01]  /*08d0*/  IMAD.HI.U32 R7, R4.reuse, R18, RZ ;  /* 0x0000001204077227 */ /* 0x040fe200078e00ff */
[----:B------:R-:W-:Y:S01]  /*08e0*/  IABS R24, R171 ;  /* 0x000000ab00187213 */ /* 0x000fe20000000000 */
[----:B------:R-:W-:Y:S01]  /*08f0*/  ULEA UR4, UR4, UR5, 0x9 ;  /* 0x0000000504047291 */ /* 0x000fe2000f8e483f */
[----:B------:R-:W-:Y:S01]  /*0900*/  IABS R28, R169 ;  /* 0x000000a9001c7213 */ /* 0x000fe20000000000 */
[----:B------:R-:W-:Y:S01]  /*0910*/  IMAD.HI.U32 R5, R4, R16, RZ ;  /* 0x0000001004057227 */ /* 0x000fe200078e00ff */
[----:B------:R-:W-:Y:S01]  /*0920*/  ISETP.GT.U32.AND P6, PT, R3, R14, PT ;  /* 0x0000000e0300720c */ /* 0x000fe20003fc4070 */
[----:B------:R-:W-:Y:S02]  /*0930*/  STL [R1+0x6cc], R175 ;  /* 0x0006ccaf01007387 */ /* 0x000fe40000100800 */
[----:B------:R-:W-:-:S02]  /*0940*/  IMAD.MOV R7, RZ, RZ, -R7 ;  /* 0x000000ffff077224 */ /* 0x000fc400078e0a07 */
[----:B------:R-:W-:Y:S01]  /*0950*/  IMAD.MOV R5, RZ, RZ, -R5 ;  /* 0x000000ffff057224 */ /* 0x000fe200078e0a05 */
[----:B------:R-:W-:Y:S01]  /*0960*/  STL [R1+0x71c], R174 ;  /* 0x00071cae01007387 */ /* 0x000fe20000100800 */
[C---:B------:R-:W-:Y:S02]  /*0970*/  VIADD R168, R0.reuse, 0xb ;  /* 0x0000000b00a87836 */ /* 0x040fe40000000000 */
[----:B------:R-:W-:Y:S01]  /*0980*/  VIADD R166, R0, 0xd ;  /* 0x0000000d00a67836 */ /* 0x000fe20000000000 */
[----:B------:R-:W-:Y:S01]  /*0990*/  STL [R1+0x718], R173 ;  /* 0x000718ad01007387 */ /* 0x000fe20000100800 */
[C---:B------:R-:W-:Y:S01]  /*09a0*/  IMAD.HI.U32 R9, R4.reuse, R20, RZ ;  /* 0x0000001404097227 */ /* 0x040fe200078e00ff */
[----:B------:R-:W-:Y:S02]  /*09b0*/  IABS R30, R168 ;  /* 0x000000a8001e7213 */ /* 0x000fe40000000000 */
[----:B------:R-:W-:Y:S01]  /*09c0*/  IABS R34, R166 ;  /* 0x000000a600227213 */ /* 0x000fe20000000000 */
[----:B------:R-:W-:-:S04]  /*09d0*/  IMAD.HI.U32 R13, R4, R24, RZ ;  /* 0x00000018040d7227 */ /* 0x000fc800078e00ff */
[C---:B------:R-:W-:Y:S02]  /*09e0*/  IMAD R18, R3.reuse, R7, R18 ;  /* 0x0000000703127224 */ /* 0x040fe400078e0212 */
[----:B------:R-:W-:Y:S02]  /*09f0*/  VIADD R164, R0, 0xf ;  /* 0x0000000f00a47836 */ /* 0x000fe40000000000 */
[----:B------:R-:W-:Y:S01]  /*0a00*/  IMAD.HI.U32 R7, R4, R28, RZ ;  /* 0x0000001c04077227 */ /* 0x000fe200078e00ff */
[C---:B------:R-:W-:Y:S02]  /*0a10*/  ISETP.GT.U32.AND P3, PT, R3.reuse, R18, PT ;  /* 0x000000120300720c */ /* 0x040fe40003f64070 */
[----:B------:R-:W-:Y:S01]  /*0a20*/  IABS R38, R164 ;  /* 0x000000a400267213 */ /* 0x000fe20000000000 */
[----:B------:R-:W-:Y:S02]  /*0a30*/  IMAD R16, R3, R5, R16 ;  /* 0x0000000503107224 */ /* 0x000fe400078e0210 */
[----:B------:R-:W-:-:S02]  /*0a40*/  VIADD R165, R0, 0xe ;  /* 0x0000000e00a57836 */ /* 0x000fc40000000000 */
[----:B------:R-:W-:Y:S01]  /*0a50*/  IMAD.MOV R9, RZ, RZ, -R9 ;  /* 0x000000ffff097224 */ /* 0x000fe200078e0a09 */
[----:B------:R-:W-:Y:S01]  /*0a60*/  ISETP.GT.U32.AND P1, PT, R3, R16, PT ;  /* 0x000000100300720c */ /* 0x000fe20003f24070 */
[----:B------:R-:W-:Y:S01]  /*0a70*/  IMAD.MOV R13, RZ, RZ, -R13 ;  /* 0x000000ffff0d7224 */ /* 0x000fe200078e0a0d */
[----:B------:R-:W-:Y:S01]  /*0a80*/  IABS R36, R165 ;  /* 0x000000a500247213 */ /* 0x000fe20000000000 */
[----:B------:R-:W-:-:S04]  /*0a90*/  IMAD.HI.U32 R5, R4, R26, RZ ;  /* 0x0000001a04057227 */ /* 0x000fc800078e00ff */
[----:B------:R-:W-:Y:S02]  /*0aa0*/  IMAD.MOV R7, RZ, RZ, -R7 ;  /* 0x000000ffff077224 */ /* 0x000fe400078e0a07 */
[C---:B------:R-:W-:Y:S02]  /*0ab0*/  IMAD R20, R3.reuse, R9, R20 ;  /* 0x0000000903147224 */ /* 0x040fe400078e0214 */
[----:B------:R-:W-:Y:S02]  /*0ac0*/  IMAD R24, R3, R13, R24 ;  /* 0x0000000d03187224 */ /* 0x000fe400078e0218 */
[----:B------:R-:W-:Y:S02]  /*0ad0*/  IMAD.MOV R5, RZ, RZ, -R5 ;  /* 0x000000ffff057224 */ /* 0x000fe400078e0a05 */
[C---:B------:R-:W-:Y:S02]  /*0ae0*/  VIADD R163, R0.reuse, 0x10 ;  /* 0x0000001000a37836 */ /* 0x040fe40000000000 */
[----:B------:R-:W-:-:S02]  /*0af0*/  VIADD R161, R0, 0x12 ;  /* 0x0000001200a17836 */ /* 0x000fc40000000000 */
[C---:B------:R-:W-:Y:S01]  /*0b00*/  IMAD.HI.U32 R9, R4.reuse, R30, RZ ;  /* 0x0000001e04097227 */ /* 0x040fe200078e00ff */
[----:B------:R-:W-:Y:S02]  /*0b10*/  IABS R40, R163 ;  /* 0x000000a300287213 */ /* 0x000fe40000000000 */
[----:B------:R-:W-:Y:S01]  /*0b20*/  IABS R44, R161 ;  /* 0x000000a1002c7213 */ /* 0x000fe20000000000 */
[----:B------:R-:W-:-:S04]  /*0b30*/  IMAD.HI.U32 R13, R4, R34, RZ ;  /* 0x00000022040d7227 */ /* 0x000fc800078e00ff */
[----:B------:R-:W-:Y:S02]  /*0b40*/  IMAD R28, R3, R7, R28 ;  /* 0x00000007031c7224 */ /* 0x000fe400078e021c */
[----:B------:R-:W-:Y:S02]  /*0b50*/  VIADD R159, R0, 0x14 ;  /* 0x00000014009f7836 */ /* 0x000fe40000000000 */
[----:B------:R-:W-:-:S03]  /*0b60*/  IMAD.HI.U32 R7, R4, R38, RZ ;  /* 0x0000002604077227 */ /* 0x000fc600078e00ff */
[----:B------:R-:W-:Y:S01]  /*0b70*/  IABS R48, R159 ;  /* 0x0000009f00307213 */ /* 0x000fe20000000000 */
[----:B------:R-:W-:Y:S02]  /*0b80*/  IMAD R26, R3, R5, R26 ;  /* 0x00000005031a7224 */ /* 0x000fe400078e021a */
[----:B------:R-:W-:Y:S02]  /*0b90*/  VIADD R160, R0, 0x13 ;  /* 0x0000001300a07836 */ /* 0x000fe40000000000 */
[----:B------:R-:W-:Y:S02]  /*0ba0*/  IMAD.MOV R9, RZ, RZ, -R9 ;  /* 0x000000ffff097224 */ /* 0x000fe400078e0a09 */
[----:B------:R-:W-:Y:S01]  /*0bb0*/  IMAD.MOV R13, RZ, RZ, -R13 ;  /* 0x000000ffff0d7224 */ /* 0x000fe200078e0a0d */
[----:B------:R-:W-:Y:S01]  /*0bc0*/  IABS R46, R160 ;  /* 0x000000a0002e7213 */ /* 0x000fe20000000000 */
[----:B------:R-:W-:-:S04]  /*0bd0*/  IMAD.HI.U32 R5, R4, R36, RZ ;  /* 0x0000002404057227 */ /* 0x000fc800078e00ff */
[----:B------:R-:W-:Y:S02]  /*0be0*/  IMAD.MOV R7, RZ, RZ, -R7 ;  /* 0x000000ffff077224 */ /* 0x000fe400078e0a07 */
[C---:B------:R-:W-:Y:S02]  /*0bf0*/  IMAD R30, R3.reuse, R9, R30 ;  /* 0x00000009031e7224 */ /* 0x040fe400078e021e */
[----:B------:R-:W-:Y:S02]  /*0c00*/  IMAD R34, R3, R13, R34 ;  /* 0x0000000d03227224 */ /* 0x000fe400078e0222 */
[----:B------:R-:W-:Y:S02]  /*0c10*/  IMAD.MOV R5, RZ, RZ, -R5 ;  /* 0x000000ffff057224 */ /* 0x000fe400078e0a05 */
[----:B------:R-:W-:Y:S02]  /*0c20*/  VIADD R154, R0, 0x17 ;  /* 0x00000017009a7836 */ /* 0x000fe40000000000 */
[----:B------:R-:W-:-:S03]  /*0c30*/  IMAD.HI.U32 R9, R4, R40, RZ ;  /* 0x0000002804097227 */ /* 0x000fc600078e00ff */
[----:B------:R-:W-:Y:S01]  /*0c40*/  IABS R54, R154 ;  /* 0x0000009a00367213 */ /* 0x000fe20000000000 */
[----:B------:R-:W-:Y:S01]  /*0c50*/  IMAD.HI.U32 R13, R4, R44, RZ ;  /* 0x0000002c040d7227 */ /* 0x000fe200078e00ff */
[----:B------:R-:W-:-:S03]  /*0c60*/  IADD3 R9, -R9, RZ, RZ ;  /* 0x000000ff09097210 */ /* 0x000fc60007ffe1ff */
[C---:B------:R-:W-:Y:S02]  /*0c70*/  IMAD R38, R3.reuse, R7, R38 ;  /* 0x0000000703267224 */ /* 0x040fe400078e0226 */
[C---:B------:R-:W-:Y:S02]  /*0c80*/  VIADD R158, R0.reuse, 0x15 ;  /* 0x00000015009e7836 */ /* 0x040fe40000000000 */
[----:B------:R-:W-:Y:S02]  /*0c90*/  VIADD R150, R0, 0x19 ;  /* 0x0000001900967836 */ /* 0x000fe40000000000 */
[----:B------:R-:W-:Y:S01]  /*0ca0*/  IMAD.HI.U32 R7, R4, R48, RZ ;  /* 0x0000003004077227 */ /* 0x000fe200078e00ff */
[----:B------:R-:W-:Y:S02]  /*0cb0*/  IABS R50, R158 ;  /* 0x0000009e00327213 */ /* 0x000fe40000000000 */
[----:B------:R-:W-:Y:S01]  /*0cc0*/  IABS R58, R150 ;  /* 0x00000096003a7213 */ /* 0x000fe20000000000 */
[----:B------:R-:W-:-:S02]  /*0cd0*/  IMAD R36, R3, R5, R36 ;  /* 0x0000000503247224 */ /* 0x000fc400078e0224 */
[----:B------:R-:W-:Y:S02]  /*0ce0*/  VIADD R151, R0, 0x18 ;  /* 0x0000001800977836 */ /* 0x000fe40000000000 */
[----:B------:R-:W-:Y:S02]  /*0cf0*/  IMAD.MOV R13, RZ, RZ, -R13 ;  /* 0x000000ffff0d7224 */ /* 0x000fe400078e0a0d */
[----:B------:R-:W-:Y:S01]  /*0d00*/  IMAD.HI.U32 R5, R4, R46, RZ ;  /* 0x0000002e04057227 */ /* 0x000fe200078e00ff */
[----:B------:R-:W-:-:S03]  /*0d10*/  IABS R56, R151 ;  /* 0x0000009700387213 */ /* 0x000fc60000000000 */
[----:B------:R-:W-:Y:S02]  /*0d20*/  IMAD.MOV R7, RZ, RZ, -R7 ;  /* 0x000000ffff077224 */ /* 0x000fe400078e0a07 */
[----:B------:R-:W-:Y:S02]  /*0d30*/  IMAD R44, R3, R13, R44 ;  /* 0x0000000d032c7224 */ /* 0x000fe400078e022c */
[----:B------:R-:W-:Y:S02]  /*0d40*/  IMAD.MOV R5, RZ, RZ, -R5 ;  /* 0x000000ffff057224 */ /* 0x000fe400078e0a05 */
[----:B------:R-:W-:-:S04]  /*0d50*/  IMAD.HI.U32 R13, R4, R54, RZ ;  /* 0x00000036040d7227 */ /* 0x000fc800078e00ff */
[C---:B------:R-:W-:Y:S02]  /*0d60*/  IMAD R40, R3.reuse, R9, R40 ;  /* 0x0000000903287224 */ /* 0x040fe400078e0228 */
[----:B------:R-:W-:Y:S02]  /*0d70*/  IMAD R48, R3, R7, R48 ;  /* 0x0000000703307224 */ /* 0x000fe400078e0230 */
[C---:B------:R-:W-:Y:S02]  /*0d80*/  VIADD R149, R0.reuse, 0x1a ;  /* 0x0000001a00957836 */ /* 0x040fe40000000000 */
[----:B------:R-:W-:Y:S02]  /*0d90*/  VIADD R145, R0, 0x1e ;  /* 0x0000001e00917836 */ /* 0x000fe40000000000 */
[C---:B------:R-:W-:Y:S01]  /*0da0*/  IMAD.HI.U32 R9, R4.reuse, R50, RZ ;  /* 0x0000003204097227 */ /* 0x040fe200078e00ff */
[----:B------:R-:W-:Y:S02]  /*0db0*/  IABS R60, R149 ;  /* 0x00000095003c7213 */ /* 0x000fe40000000000 */
[----:B------:R-:W-:Y:S01]  /*0dc0*/  IABS R68, R145 ;  /* 0x0000009100447213 */ /* 0x000fe20000000000 */
[----:B------:R-:W-:-:S04]  /*0dd0*/  IMAD.HI.U32 R7, R4, R58, RZ ;  /* 0x0000003a04077227 */ /* 0x000fc800078e00ff */
[----:B------:R-:W-:Y:S02]  /*0de0*/  IMAD R46, R3, R5, R46 ;  /* 0x00000005032e7224 */ /* 0x000fe400078e022e */
[----:B------:R-:W-:Y:S02]  /*0df0*/  VIADD R146, R0, 0x1d ;  /* 0x0000001d00927836 */ /* 0x000fe40000000000 */
[----:B------:R-:W-:Y:S02]  /*0e00*/  IMAD.MOV R13, RZ, RZ, -R13 ;  /* 0x000000ffff0d7224 */ /* 0x000fe400078e0a0d */
[----:B------:R-:W-:Y:S01]  /*0e10*/  IMAD.HI.U32 R5, R4, R56, RZ ;  /* 0x0000003804057227 */ /* 0x000fe200078e00ff */
[----:B------:R-:W-:-:S03]  /*0e20*/  IABS R66, R146 ;  /* 0x0000009200427213 */ /* 0x000fc60000000000 */
[----:B------:R-:W-:Y:S02]  /*0e30*/  IMAD.MOV R9, RZ, RZ, -R9 ;  /* 0x000000ffff097224 */ /* 0x000fe400078e0a09 */
[----:B------:R-:W-:Y:S02]  /*0e40*/  IMAD.MOV R7, RZ, RZ, -R7 ;  /* 0x000000ffff077224 */ /* 0x000fe400078e0a07 */
[----:B------:R-:W-:Y:S02]  /*0e50*/  IMAD R54, R3, R13, R54 ;  /* 0x0000000d03367224 */ /* 0x000fe400078e0236 */
[----:B------:R-:W-:Y:S02]  /*0e60*/  IMAD.MOV R5, RZ, RZ, -R5 ;  /* 0x000000ffff057224 */ /* 0x000fe400078e0a05 */
[----:B------:R-:W-:Y:S02]  /*0e70*/  VIADD R142, R0, 0x21 ;  /* 0x00000021008e7836 */ /* 0x000fe40000000000 */
[----:B------:R-:W-:-:S03]  /*0e80*/  IMAD.HI.U32 R13, R4, R64, RZ ;  /* 0x00000040040d7227 */ /* 0x000fc600078e00ff */
[----:B------:R-:W-:Y:S01]  /*0e90*/  IABS R74, R142 ;  /* 0x0000008e004a7213 */ /* 0x000fe20000000000 */
[C---:B------:R-:W-:Y:S02]  /*0ea0*/  IMAD R50, R3.reuse, R9, R50 ;  /* 0x0000000903327224 */ /* 0x040fe400078e0232 */
[----:B------:R-:W-:Y:S02]  /*0eb0*/  IMAD R58, R3, R7, R58 ;  /* 0x00000007033a7224 */ /* 0x000fe400078e023a */
[----:B------:R-:W-:Y:S02]  /*0ec0*/  VIADD R144, R0, 0x1f ;  /* 0x0000001f00907836 */ /* 0x000fe40000000000 */
[----:B------:R-:W-:-:S03]  /*0ed0*/  IMAD.HI.U32 R9, R4, R60, RZ ;  /* 0x0000003c04097227 */ /* 0x000fc600078e00ff */
        /* <DEDUP_REMOVED lines=16> */
[C---:B------:R-:W-:Y:S02]  /*0fe0*/  VIADD R139, R0.reuse, 0x24 ;  /* 0x00000024008b7836 */ /* 0x040fe40000000000 */
[----:B------:R-:W-:Y:S02]  /*0ff0*/  VIADD R133, R0, 0x28 ;  /* 0x0000002800857836 */ /* 0x000fe40000000000 */
[----:B------:R-:W-:Y:S01]  /*1000*/  IMAD.HI.U32 R9, R4, R70, RZ ;  /* 0x0000004604097227 */ /* 0x000fe200078e00ff */
[----:B------:R-:W-:-:S02]  /*1010*/  IABS R80, R139 ;  /* 0x0000008b00507213 */ /* 0x000fc40000000000 */
        /* <DEDUP_REMOVED lines=61> */
[----:B------:R-:W-:Y:S02]  /*13f0*/  IMAD.MOV R13, RZ, RZ, -R13 ;  /* 0x000000ffff0d7224 */ /* 0x000fe400078e0a0d */
[----:B------:R-:W-:-:S04]  /*1400*/  IMAD.HI.U32 R5, R4, R106, RZ ;  /* 0x0000006a04057227 */ /* 0x000fc800078e00ff */
[----:B------:R-:W-:Y:S02]  /*1410*/  IMAD.MOV R9, RZ, RZ, -R9 ;  /* 0x000000ffff097224 */ /* 0x000fe400078e0a09 */
[----:B------:R-:W-:Y:S02]  /*1420*/  IMAD.MOV R7, RZ, RZ, -R7 ;  /* 0x000000ffff077224 */ /* 0x000fe400078e0a07 */
[----:B------:R-:W-:Y:S02]  /*1430*/  VIADD R97, R0, 0x3a ;  /* 0x0000003a00617836 */ /* 0x000fe40000000000 */
[----:B------:R-:W-:Y:S01]  /*1440*/  IMAD R104, R3, R13, R104 ;  /* 0x0000000d03687224 */ /* 0x000fe200078e0268 */
[----:B------:R-:W-:Y:S01]  /*1450*/  IADD3 R13, -R5, RZ, RZ ;  /* 0x000000ff050d7210 */ /* 0x000fe20007ffe1ff */
[C---:B------:R-:W-:Y:S01]  /*1460*/  IMAD R100, R3.reuse, R9, R100 ;  /* 0x0000000903647224 */ /* 0x040fe200078e0264 */
[----:B------:R-:W-:Y:S01]  /*1470*/  IABS R124, R97 ;  /* 0x00000061007c7213 */ /* 0x000fe20000000000 */
[----:B------:R-:W-:-:S02]  /*1480*/  IMAD R108, R3, R7, R108 ;  /* 0x00000007036c7224 */ /* 0x000fc400078e026c */
[----:B------:R-:W-:Y:S02]  /*1490*/  VIADD R99, R0, 0x39 ;  /* 0x0000003900637836 */ /* 0x000fe40000000000 */
[----:B------:R-:W-:-:S03]  /*14a0*/  IMAD.HI.U32 R9, R4, R110, RZ ;  /* 0x0000006e04097227 */ /* 0x000fc600078e00ff */
[----:B------:R-:W-:Y:S01]  /*14b0*/  IABS R122, R99 ;  /* 0x00000063007a7213 */ /* 0x000fe20000000000 */
[----:B------:R-:W-:-:S04]  /*14c0*/  IMAD.HI.U32 R7, R4, R118, RZ ;  /* 0x0000007604077227 */ /* 0x000fc800078e00ff */
[----:B------:R-:W-:Y:S02]  /*14d0*/  IMAD R106, R3, R13, R106 ;  /* 0x0000000d036a7224 */ /* 0x000fe400078e026a */
[----:B------:R-:W-:Y:S02]  /*14e0*/  IMAD.MOV R9, RZ, RZ, -R9 ;  /* 0x000000ffff097224 */ /* 0x000fe400078e0a09 */
[----:B------:R-:W-:Y:S02]  /*14f0*/  IMAD.MOV R13, RZ, RZ, -R7 ;  /* 0x000000ffff0d7224 */ /* 0x000fe400078e0a07 */
[----:B------:R-:W-:Y:S02]  /*1500*/  VIADD R23, R0, 0x3f ;  /* 0x0000003f00177836 */ /* 0x000fe40000000000 */
[----:B------:R-:W-:-:S03]  /*1510*/  IMAD.HI.U32 R7, R4, R124, RZ ;  /* 0x0000007c04077227 */ /* 0x000fc600078e00ff */
[----:B------:R-:W-:Y:S01]  /*1520*/  IABS R134, R23 ;  /* 0x0000001700867213 */ /* 0x000fe20000000000 */
[----:B------:R-:W-:Y:S02]  /*1530*/  IMAD R110, R3, R9, R110 ;  /* 0x00000009036e7224 */ /* 0x000fe400078e026e */
[----:B------:R-:W-:-:S04]  /*1540*/  IMAD.HI.U32 R9, R4, R122, RZ ;  /* 0x0000007a04097227 */ /* 0x000fc800078e00ff */
[----:B------:R-:W-:Y:S02]  /*1550*/  IMAD.MOV R7, RZ, RZ, -R7 ;  /* 0x000000ffff077224 */ /* 0x000fe400078e0a07 */
[----:B------:R-:W-:Y:S02]  /*1560*/  IMAD.MOV R9, RZ, RZ, -R9 ;  /* 0x000000ffff097224 */ /* 0x000fe400078e0a09 */
[----:B------:R-:W-:Y:S02]  /*1570*/  IMAD R124, R3, R7, R124 ;  /* 0x00000007037c7224 */ /* 0x000fe400078e027c */
[----:B------:R-:W-:-:S04]  /*1580*/  IMAD.HI.U32 R7, R4, R134, RZ ;  /* 0x0000008604077227 */ /* 0x000fc800078e00ff */
[C---:B------:R-:W-:Y:S02]  /*1590*/  IMAD R122, R3.reuse, R9, R122 ;  /* 0x00000009037a7224 */ /* 0x040fe400078e027a */
[----:B------:R-:W-:Y:S02]  /*15a0*/  IMAD.MOV R9, RZ, RZ, -R7 ;  /* 0x000000ffff097224 */ /* 0x000fe400078e0a07 */
[----:B------:R-:W-:Y:S02]  /*15b0*/  VIADD R172, R0, 0x7 ;  /* 0x0000000700ac7836 */ /* 0x000fe40000000000 */
[C---:B------:R-:W-:Y:S02]  /*15c0*/  IMAD R134, R3.reuse, R9, R134 ;  /* 0x0000000903867224 */ /* 0x040fe400078e0286 */
[--C-:B------:R-:W-:Y:S01]  /*15d0*/  @!P0 IMAD.IADD R12, R12, 0x1, -R3.reuse ;  /* 0x000000010c0c8824 */ /* 0x100fe200078e0a03 */
[----:B------:R-:W-:Y:S01]  /*15e0*/  IABS R22, R172 ;  /* 0x000000ac00167213 */ /* 0x000fe20000000000 */
[--C-:B------:R-:W-:Y:S01]  /*15f0*/  @!P5 IMAD.IADD R8, R8, 0x1, -R3.reuse ;  /* 0x000000010808d824 */ /* 0x100fe200078e0a03 */
[C---:B------:R-:W-:Y:S01]  /*1600*/  ISETP.GT.U32.AND P2, PT, R3.reuse, R134, PT ;  /* 0x000000860300720c */ /* 0x040fe20003f44070 */
[----:B------:R-:W-:Y:S01]  /*1610*/  @!P1 IMAD.IADD R16, R16, 0x1, -R3 ;  /* 0x0000000110109824 */ /* 0x000fe200078e0a03 */
[C---:B------:R-:W-:Y:S01]  /*1620*/  ISETP.GT.U32.AND P0, PT, R3.reuse, R26, PT ;  /* 0x0000001a0300720c */ /* 0x040fe20003f04070 */
[----:B------:R-:W-:Y:S01]  /*1630*/  IMAD.HI.U32 R11, R4, R22, RZ ;  /* 0x00000016040b7227 */ /* 0x000fe200078e00ff */
[----:B------:R-:W-:Y:S01]  /*1640*/  ISETP.GT.U32.AND P1, PT, R3, R8, PT ;  /* 0x000000080300720c */ /* 0x000fe20003f24070 */
[----:B------:R-:W-:Y:S02]  /*1650*/  STL [R1+0x714], R172 ;  /* 0x000714ac01007387 */ /* 0x000fe40000100800 */
[----:B------:R-:W-:-:S02]  /*1660*/  IMAD.MOV R11, RZ, RZ, -R11 ;  /* 0x000000ffff0b7224 */ /* 0x000fc400078e0a0b */
[--C-:B------:R-:W-:Y:S01]  /*1670*/  @!P3 IMAD.IADD R18, R18, 0x1, -R3.reuse ;  /* 0x000000011212b824 */ /* 0x100fe200078e0a03 */
[----:B------:R-:W-:Y:S01]  /*1680*/  STL [R1+0x710], R171 ;  /* 0x000710ab01007387 */ /* 0x000fe20000100800 */
[C---:B------:R-:W-:Y:S02]  /*1690*/  IMAD R22, R3.reuse, R11, R22 ;  /* 0x0000000b03167224 */ /* 0x040fe400078e0216 */
[--C-:B------:R-:W-:Y:S01]  /*16a0*/  @!P2 IMAD.IADD R134, R134, 0x1, -R3.reuse ;  /* 0x000000018686a824 */ /* 0x100fe200078e0a03 */
[C---:B------:R-:W-:Y:S01]  /*16b0*/  ISETP.GT.U32.AND P2, PT, R3.reuse, R20, PT ;  /* 0x000000140300720c */ /* 0x040fe20003f44070 */
[--C-:B------:R-:W-:Y:S01]  /*16c0*/  @!P0 IMAD.IADD R26, R26, 0x1, -R3.reuse ;  /* 0x000000011a1a8824 */ /* 0x100fe200078e0a03 */
[C---:B------:R-:W-:Y:S01]  /*16d0*/  ISETP.GT.U32.AND P0, PT, R3.reuse, R16, PT ;  /* 0x000000100300720c */ /* 0x040fe20003f04070 */
[----:B------:R-:W-:Y:S01]  /*16e0*/  VIADD R167, R0, 0xc ;  /* 0x0000000c00a77836 */ /* 0x000fe20000000000 */
[C---:B------:R-:W-:Y:S01]  /*16f0*/  ISETP.GT.U32.AND P3, PT, R3.reuse, R134, PT ;  /* 0x000000860300720c */ /* 0x040fe20003f64070 */
[--C-:B------:R-:W-:Y:S01]  /*1700*/  @!P4 IMAD.IADD R10, R10, 0x1, -R3.reuse ;  /* 0x000000010a0ac824 */ /* 0x100fe200078e0a03 */
[C---:B------:R-:W-:Y:S01]  /*1710*/  ISETP.GT.U32.AND P5, PT, R3.reuse, R22, PT ;  /* 0x000000160300720c */ /* 0x040fe20003fa4070 */
[--C-:B------:R-:W-:Y:S01]  /*1720*/  @!P1 IMAD.IADD R8, R8, 0x1, -R3.reuse ;  /* 0x0000000108089824 */ /* 0x100fe200078e0a03 */
[----:B------:R-:W-:Y:S01]  /*1730*/  IABS R32, R167 ;  /* 0x000000a700207213 */ /* 0x000fe20000000000 */
[--C-:B------:R-:W-:Y:S01]  /*1740*/  @!P6 IMAD.IADD R14, R14, 0x1, -R3.reuse ;  /* 0x000000010e0ee824 */ /* 0x100fe200078e0a03 */
[C---:B------:R-:W-:Y:S01]  /*1750*/  ISETP.GT.U32.AND P4, PT, R3.reuse, R24, PT ;  /* 0x000000180300720c */ /* 0x040fe20003f84070 */
[----:B------:R-:W-:Y:S01]  /*1760*/  VIADD R162, R0, 0x11 ;  /* 0x0000001100a27836 */ /* 0x000fe20000000000 */
[C---:B------:R-:W-:Y:S01]  /*1770*/  ISETP.GT.U32.AND P1, PT, R3.reuse, R18, PT ;  /* 0x000000120300720c */ /* 0x040fe20003f24070 */
[--C-:B------:R-:W-:Y:S01]  /*1780*/  @!P2 IMAD.IADD R20, R20, 0x1, -R3.reuse ;  /* 0x000000011414a824 */ /* 0x100fe200078e0a03 */
[C---:B------:R-:W-:Y:S01]  /*1790*/  ISETP.GT.U32.AND P2, PT, R3.reuse, R10, PT ;  /* 0x0000000a0300720c */ /* 0x040fe20003f44070 */
[----:B------:R-:W-:Y:S01]  /*17a0*/  IMAD.HI.U32 R11, R4, R32, RZ ;  /* 0x00000020040b7227 */ /* 0x000fe200078e00ff */
[C---:B------:R-:W-:Y:S01]  /*17b0*/  ISETP.GT.U32.AND P6, PT, R3.reuse, R28, PT ;  /* 0x0000001c0300720c */ /* 0x040fe20003fc4070 */
[----:B------:R-:W-:Y:S01]  /*17c0*/  STL [R1+0x70c], R170 ;  /* 0x00070caa01007387 */ /* 0x000fe20000100800 */
[----:B------:R-:W-:Y:S01]  /*17d0*/  IABS R42, R162 ;  /* 0x000000a2002a7213 */ /* 0x000fe20000000000 */
[--C-:B------:R-:W-:Y:S01]  /*17e0*/  @!P3 IMAD.IADD R134, R134, 0x1, -R3.reuse ;  /* 0x000000018686b824 */ /* 0x100fe200078e0a03 */
[C---:B------:R-:W-:Y:S01]  /*17f0*/  ISETP.GT.U32.AND P3, PT, R3.reuse, R20, PT ;  /* 0x000000140300720c */ /* 0x040fe20003f64070 */
[----:B------:R-:W-:Y:S01]  /*1800*/  @!P0 IMAD.IADD R16, R16, 0x1, -R3 ;  /* 0x0000000110108824 */ /* 0x000fe200078e0a03 */
[C---:B------:R-:W-:Y:S01]  /*1810*/  ISETP.GT.U32.AND P0, PT, R3.reuse, R30, PT ;  /* 0x0000001e0300720c */ /* 0x040fe20003f04070 */
[----:B------:R-:W-:Y:S01]  /*1820*/  IMAD.MOV R11, RZ, RZ, -R11 ;  /* 0x000000ffff0b7224 */ /* 0x000fe200078e0a0b */
[----:B------:R-:W-:Y:S01]  /*1830*/  @!P4 IADD3 R24, R24, -R3, RZ ;  /* 0x800000031818c210 */ /* 0x000fe20007ffe0ff */
[--C-:B------:R-:W-:Y:S01]  /*1840*/  @!P5 IMAD.IADD R22, R22, 0x1, -R3.reuse ;  /* 0x000000011616d824 */ /* 0x100fe200078e0a03 */
[C---:B------:R-:W-:Y:S01]  /*1850*/  ISETP.GT.U32.AND P5, PT, R3.reuse, R12, PT ;  /* 0x0000000c0300720c */ /* 0x040fe20003fa4070 */
[C---:B------:R-:W-:Y:S01]  /*1860*/  IMAD R32, R3.reuse, R11, R32 ;  /* 0x0000000b03207224 */ /* 0x040fe200078e0220 */
[C---:B------:R-:W-:Y:S01]  /*1870*/  ISETP.GT.U32.AND P4, PT, R3.reuse, R14, PT ;  /* 0x0000000e0300720c */ /* 0x040fe20003f84070 */
[--C-:B------:R-:W-:Y:S01]  /*1880*/  @!P2 IMAD.IADD R10, R10, 0x1, -R3.reuse ;  /* 0x000000010a0aa824 */ /* 0x100fe200078e0a03 */
        /* <DEDUP_REMOVED lines=8> */
[----:B------:R-:W-:Y:S01]  /*1910*/  STL [R1+0x708], R169 ;  /* 0x000708a901007387 */ /* 0x000fe20000100800 */
        /* <DEDUP_REMOVED lines=8> */
[----:B------:R-:W-:Y:S01]  /*19a0*/  VIADD R155, R0, 0x16 ;  /* 0x00000016009b7836 */ /* 0x000fe20000000000 */
[----:B------:R-:W-:Y:S01]  /*19b0*/  @!P3 IADD3 R34, R34, -R3, RZ ;  /* 0x800000032222b210 */ /* 0x000fe20007ffe0ff */
[--C-:B------:R-:W-:Y:S01]  /*19c0*/  @!P0 IMAD.IADD R44, R44, 0x1, -R3.reuse ;  /* 0x000000012c2c8824 */ /* 0x100fe200078e0a03 */
[C---:B------:R-:W-:Y:S01]  /*19d0*/  ISETP.GT.U32.AND P3, PT, R3.reuse, R48, PT ;  /* 0x000000300300720c */ /* 0x040fe20003f64070 */
[----:B------:R-:W-:Y:S01]  /*19e0*/  IMAD.HI.U32 R11, R4, R42, RZ ;  /* 0x0000002a040b7227 */ /* 0x000fe200078e00ff */
[C---:B------:R-:W-:Y:S01]  /*19f0*/  ISETP.GT.U32.AND P0, PT, R3.reuse, R32, PT ;  /* 0x000000200300720c */ /* 0x040fe20003f04070 */
[----:B------:R-:W-:Y:S01]  /*1a00*/  STL [R1+0x704], R168 ;  /* 0x000704a801007387 */ /* 0x000fe20000100800 */
[C---:B------:R-:W-:Y:S01]  /*1a10*/  ISETP.GT.U32.AND P6, PT, R3.reuse, R28, PT ;  /* 0x0000001c0300720c */ /* 0x040fe20003fc4070 */
[--C-:B------:R-:W-:Y:S01]  /*1a20*/  @!P5 IMAD.IADD R24, R24, 0x1, -R3.reuse ;  /* 0x000000011818d824 */ /* 0x100fe200078e0a03 */
[C---:B------:R-:W-:Y:S01]  /*1a30*/  ISETP.GT.U32.AND P5, PT, R3.reuse, R38, PT ;  /* 0x000000260300720c */ /* 0x040fe20003fa4070 */
[----:B------:R-:W-:Y:S01]  /*1a40*/  @!P4 IMAD.IADD R26, R26, 0x1, -R3 ;  /* 0x000000011a1ac824 */ /* 0x000fe200078e0a03 */
[----:B------:R-:W-:Y:S01]  /*1a50*/  IABS R52, R155 ;  /* 0x0000009b00347213 */ /* 0x000fe20000000000 */
[----:B------:R-:W-:Y:S01]  /*1a60*/  IMAD.MOV R11, RZ, RZ, -R11 ;  /* 0x000000ffff0b7224 */ /* 0x000fe200078e0a0b */
[C---:B------:R-:W-:Y:S01]  /*1a70*/  ISETP.GT.U32.AND P4, PT, R3.reuse, R40, PT ;  /* 0x000000280300720c */ /* 0x040fe20003f84070 */
[--C-:B------:R-:W-:Y:S01]  /*1a80*/  @!P2 IMAD.IADD R36, R36, 0x1, -R3.reuse ;  /* 0x000000012424a824 */ /* 0x100fe200078e0a03 */
[C---:B------:R-:W-:Y:S01]  /*1a90*/  ISETP.GT.U32.AND P2, PT, R3.reuse, R50, PT ;  /* 0x000000320300720c */ /* 0x040fe20003f44070 */
[----:B------:R-:W-:Y:S01]  /*1aa0*/  @!P1 IMAD.IADD R46, R46, 0x1, -R3 ;  /* 0x000000012e2e9824 */ /* 0x000fe200078e0a03 */
[C---:B------:R-:W-:Y:S01]  /*1ab0*/  ISETP.GT.U32.AND P1, PT, R3.reuse, R34, PT ;  /* 0x000000220300720c */ /* 0x040fe20003f24070 */
[----:B------:R-:W-:Y:S01]  /*1ac0*/  IMAD R42, R3, R11, R42 ;  /* 0x0000000b032a7224 */ /* 0x000fe200078e022a */
[----:B------:R-:W-:Y:S01]  /*1ad0*/  STL [R1+0x700], R167 ;  /* 0x000700a701007387 */ /* 0x000fe20000100800 */
[----:B------:R-:W-:-:S02]  /*1ae0*/  VIADD R148, R0, 0x1b ;  /* 0x0000001b00947836 */ /* 0x000fc40000000000 */
[--C-:B------:R-:W-:Y:S01]  /*1af0*/  @!P3 IMAD.IADD R48, R48, 0x1, -R3.reuse ;  /* 0x000000013030b824 */ /* 0x100fe200078e0a03 */
[C---:B------:R-:W-:Y:S01]  /*1b00*/  ISETP.GT.U32.AND P3, PT, R3.reuse, R36, PT ;  /* 0x000000240300720c */ /* 0x040fe20003f64070 */
[----:B------:R-:W-:Y:S01]  /*1b10*/  IMAD.HI.U32 R11, R4, R52, RZ ;  /* 0x00000034040b7227 */ /* 0x000fe200078e00ff */
[----:B------:R-:W-:Y:S01]  /*1b20*/  IABS R62, R148 ;  /* 0x00000094003e7213 */ /* 0x000fe20000000000 */
[----:B------:R-:W-:Y:S02]  /*1b30*/  STL [R1+0x6fc], R166 ;  /* 0x0006fca601007387 */ /* 0x000fe40000100800 */
[----:B------:R-:W-:Y:S01]  /*1b40*/  @!P0 IMAD.IADD R32, R32, 0x1, -R3 ;  /* 0x0000000120208824 */ /* 0x000fe200078e0a03 */
[C---:B------:R-:W-:Y:S01]  /*1b50*/  ISETP.GT.U32.AND P0, PT, R3.reuse, R44, PT ;  /* 0x0000002c0300720c */ /* 0x040fe20003f04070 */
[----:B------:R-:W-:Y:S01]  /*1b60*/  IMAD.MOV R11, RZ, RZ, -R11 ;  /* 0x000000ffff0b7224 */ /* 0x000fe200078e0a0b */
[----:B------:R-:W-:Y:S01]  /*1b70*/  STL [R1+0x6f8], R165 ;  /* 0x0006f8a501007387 */ /* 0x000fe20000100800 */
[--C-:B------:R-:W-:Y:S01]  /*1b80*/  @!P6 IMAD.IADD R28, R28, 0x1, -R3.reuse ;  /* 0x000000011c1ce824 */ /* 0x100fe200078e0a03 */
[C---:B------:R-:W-:Y:S01]  /*1b90*/  ISETP.GT.U32.AND P6, PT, R3.reuse, R42, PT ;  /* 0x0000002a0300720c */ /* 0x040fe20003fc4070 */
[----:B------:R-:W-:Y:S01]  /*1ba0*/  @!P5 IMAD.IADD R38, R38, 0x1, -R3 ;  /* 0x000000012626d824 */ /* 0x000fe200078e0a03 */
[----:B------:R-:W-:Y:S01]  /*1bb0*/  STL [R1+0x6f4], R164 ;  /* 0x0006f4a401007387 */ /* 0x000fe20000100800 */
[----:B------:R-:W-:-:S02]  /*1bc0*/  IMAD R52, R3, R11, R52 ;  /* 0x0000000b03347224 */ /* 0x000fc400078e0234 */
[----:B------:R-:W-:Y:S01]  /*1bd0*/  VIADD R143, R0, 0x20 ;  /* 0x00000020008f7836 */ /* 0x000fe20000000000 */
[----:B------:R-:W-:Y:S01]  /*1be0*/  STL [R1+0x6f0], R163 ;  /* 0x0006f0a301007387 */ /* 0x000fe20000100800 */
[--C-:B------:R-:W-:Y:S01]  /*1bf0*/  @!P4 IMAD.IADD R40, R40, 0x1, -R3.reuse ;  /* 0x000000012828c824 */ /* 0x100fe200078e0a03 */
[C---:B------:R-:W-:Y:S01]  /*1c00*/  ISETP.GT.U32.AND P4, PT, R3.reuse, R54, PT ;  /* 0x000000360300720c */ /* 0x040fe20003f84070 */
[----:B------:R-:W-:Y:S01]  /*1c10*/  IMAD.HI.U32 R11, R4, R62, RZ ;  /* 0x0000003e040b7227 */ /* 0x000fe200078e00ff */
[----:B------:R-:W-:Y:S01]  /*1c20*/  IABS R72, R143 ;  /* 0x0000008f00487213 */ /* 0x000fe20000000000 */
[----:B------:R-:W-:Y:S01]  /*1c30*/  STL [R1+0x6ec], R162 ;  /* 0x0006eca201007387 */ /* 0x000fe20000100800 */
[C---:B------:R-:W-:Y:S01]  /*1c40*/  ISETP.GT.U32.AND P5, PT, R3.reuse, R52, PT ;  /* 0x000000340300720c */ /* 0x040fe20003fa4070 */
[--C-:B------:R-:W-:Y:S01]  /*1c50*/  @!P2 IMAD.IADD R50, R50, 0x1, -R3.reuse ;  /* 0x000000013232a824 */ /* 0x100fe200078e0a03 */
[C---:B------:R-:W-:Y:S01]  /*1c60*/  ISETP.GT.U32.AND P2, PT, R3.reuse, R38, PT ;  /* 0x000000260300720c */ /* 0x040fe20003f44070 */
[----:B------:R-:W-:Y:S01]  /*1c70*/  @!P1 IMAD.IADD R34, R34, 0x1, -R3 ;  /* 0x0000000122229824 */ /* 0x000fe200078e0a03 */
[C---:B------:R-:W-:Y:S01]  /*1c80*/  ISETP.GT.U32.AND P1, PT, R3.reuse, R46, PT ;  /* 0x0000002e0300720c */ /* 0x040fe20003f24070 */
[----:B------:R-:W-:Y:S01]  /*1c90*/  IMAD.MOV R11, RZ, RZ, -R11 ;  /* 0x000000ffff0b7224 */ /* 0x000fe200078e0a0b */
[----:B------:R-:W-:Y:S01]  /*1ca0*/  STL [R1+0x6e8], R161 ;  /* 0x0006e8a101007387 */ /* 0x000fe20000100800 */
[--C-:B------:R-:W-:Y:S01]  /*1cb0*/  @!P3 IMAD.IADD R36, R36, 0x1, -R3.reuse ;  /* 0x000000012424b824 */ /* 0x100fe200078e0a03 */
[C---:B------:R-:W-:Y:S01]  /*1cc0*/  ISETP.GT.U32.AND P3, PT, R3.reuse, R48, PT ;  /* 0x000000300300720c */ /* 0x040fe20003f64070 */
[----:B------:R-:W-:Y:S01]  /*1cd0*/  @!P0 IMAD.IADD R44, R44, 0x1, -R3 ;  /* 0x000000012c2c8824 */ /* 0x000fe200078e0a03 */
[C---:B------:R-:W-:Y:S01]  /*1ce0*/  ISETP.GT.U32.AND P0, PT, R3.reuse, R58, PT ;  /* 0x0000003a0300720c */ /* 0x040fe20003f04070 */
[----:B------:R-:W-:Y:S01]  /*1cf0*/  IMAD R62, R3, R11, R62 ;  /* 0x0000000b033e7224 */ /* 0x000fe200078e023e */
[----:B------:R-:W-:Y:S01]  /*1d00*/  STL [R1+0x6e4], R160 ;  /* 0x0006e4a001007387 */ /* 0x000fe20000100800 */
[----:B------:R-:W-:-:S03]  /*1d10*/  IMAD.HI.U32 R11, R4, R72, RZ ;  /* 0x00000048040b7227 */ /* 0x000fc600078e00ff */
[----:B------:R-:W-:Y:S01]  /*1d20*/  STL [R1+0x6e0], R159 ;  /* 0x0006e09f01007387 */ /* 0x000fe20000100800 */
[----:B------:R-:W-:Y:S01]  /*1d30*/  @!P6 IMAD.IADD R42, R42, 0x1, -R3 ;  /* 0x000000012a2ae824 */ /* 0x000fe200078e0a03 */
[C---:B------:R-:W-:Y:S01]  /*1d40*/  ISETP.GT.U32.AND P6, PT, R3.reuse, R30, PT ;  /* 0x0000001e0300720c */ /* 0x040fe20003fc4070 */
[----:B------:R-:W-:Y:S01]  /*1d50*/  IMAD.MOV R11, RZ, RZ, -R11 ;  /* 0x000000ffff0b7224 */ /* 0x000fe200078e0a0b */
[----:B------:R-:W-:Y:S01]  /*1d60*/  STL [R1+0x6dc], R158 ;  /* 0x0006dc9e01007387 */ /* 0x000fe20000100800 */
[--C-:B------:R-:W-:Y:S01]  /*1d70*/  @!P4 IMAD.IADD R54, R54, 0x1, -R3.reuse ;  /* 0x000000013636c824 */ /* 0x100fe200078e0a03 */
[C---:B------:R-:W-:Y:S01]  /*1d80*/  ISETP.GT.U32.AND P4, PT, R3.reuse, R42, PT ;  /* 0x0000002a0300720c */ /* 0x040fe20003f84070 */
[--C-:B------:R-:W-:Y:S01]  /*1d90*/  @!P2 IMAD.IADD R38, R38, 0x1, -R3.reuse ;  /* 0x000000012626a824 */ /* 0x100fe200078e0a03 */
[C---:B------:R-:W-:Y:S01]  /*1da0*/  ISETP.GT.U32.AND P2, PT, R3.reuse, R50, PT ;  /* 0x000000320300720c */ /* 0x040fe20003f44070 */
[C---:B------:R-:W-:Y:S01]  /*1db0*/  IMAD R72, R3.reuse, R11, R72 ;  /* 0x0000000b03487224 */ /* 0x040fe200078e0248 */
        /* <DEDUP_REMOVED lines=16> */
[-C--:B------:R-:W-:Y:S01]  /*1ec0*/  @!P5 IADD3 R40, R40, -R3.reuse, RZ ;  /* 0x800000032828d210 */ /* 0x080fe20007ffe0ff */
        /* <DEDUP_REMOVED lines=13> */
[----:B------:R-:W-:Y:S01]  /*1fa0*/  IABS R82, R138 ;  /* 0x0000008a00527213 */ /* 0x000fe20000000000 */
[--C-:B------:R-:W-:Y:S01]  /*1fb0*/  @!P5 IMAD.IADD R52, R52, 0x1, -R3.reuse ;  /* 0x000000013434d824 */ /* 0x100fe200078e0a03 */
[C---:B------:R-:W-:Y:S01]  /*1fc0*/  ISETP.GT.U32.AND P5, PT, R3.reuse, R66, PT ;  /* 0x000000420300720c */ /* 0x040fe20003fa4070 */
[----:B------:R-:W-:Y:S01]  /*1fd0*/  VIADD R119, R0, 0x2f ;  /* 0x0000002f00777836 */ /* 0x000fe20000000000 */
[----:B------:R-:W-:Y:S01]  /*1fe0*/  @!P1 IADD3 R74, R74, -R3, RZ ;  /* 0x800000034a4a9210 */ /* 0x000fe20007ffe0ff */
[--C-:B------:R-:W-:Y:S01]  /*1ff0*/  @!P3 IMAD.IADD R76, R76, 0x1, -R3.reuse ;  /* 0x000000014c4cb824 */ /* 0x100fe200078e0a03 */
[C---:B------:R-:W-:Y:S01]  /*2000*/  ISETP.GT.U32.AND P1, PT, R3.reuse, R62, PT ;  /* 0x0000003e0300720c */ /* 0x040fe20003f24070 */
        /* <DEDUP_REMOVED lines=9> */
[C---:B------:R-:W-:Y:S01]  /*20a0*/  ISETP.GT.U32.AND P6, PT, R3.reuse, R56, PT ;  /* 0x000000380300720c */ /* 0x040fe20003fc4070 */
[----:B------:R-:W-:Y:S01]  /*20b0*/  IMAD.MOV R11, RZ, RZ, -R11 ;  /* 0x000000ffff0b7224 */ /* 0x000fe200078e0a0b */
[----:B------:R-:W-:Y:S01]  /*20c0*/  IABS R92, R129 ;  /* 0x00000081005c7213 */ /* 0x000fe20000000000 */
[--C-:B------:R-:W-:Y:S01]  /*20d0*/  @!P5 IMAD.IADD R66, R66, 0x1, -R3.reuse ;  /* 0x000000014242d824 */ /* 0x100fe200078e0a03 */
[C---:B------:R-:W-:Y:S01]  /*20e0*/  ISETP.GT.U32.AND P5, PT, R3.reuse, R80, PT ;  /* 0x000000500300720c */ /* 0x040fe20003fa4070 */
[--C-:B------:R-:W-:Y:S01]  /*20f0*/  @!P1 IMAD.IADD R62, R62, 0x1, -R3.reuse ;  /* 0x000000013e3e9824 */ /* 0x100fe200078e0a03 */
[C---:B------:R-:W-:Y:S01]  /*2100*/  ISETP.GT.U32.AND P1, PT, R3.reuse, R74, PT ;  /* 0x0000004a0300720c */ /* 0x040fe20003f24070 */
[--C-:B------:R-:W-:Y:S01]  /*2110*/  @!P3 IMAD.IADD R64, R64, 0x1, -R3.reuse ;  /* 0x000000014040b824 */ /* 0x100fe200078e0a03 */
[C---:B------:R-:W-:Y:S01]  /*2120*/  ISETP.GT.U32.AND P3, PT, R3.reuse, R76, PT ;  /* 0x0000004c0300720c */ /* 0x040fe20003f64070 */
[C---:B------:R-:W-:Y:S01]  /*2130*/  IMAD R82, R3.reuse, R11, R82 ;  /* 0x0000000b03527224 */ /* 0x040fe200078e0252 */
[----:B------:R-:W-:Y:S01]  /*2140*/  IABS R102, R119 ;  /* 0x0000007700667213 */ /* 0x000fe20000000000 */
[--C-:B------:R-:W-:Y:S01]  /*2150*/  @!P2 IMAD.IADD R78, R78, 0x1, -R3.reuse ;  /* 0x000000014e4ea824 */ /* 0x100fe200078e0a03 */
[C---:B------:R-:W-:Y:S01]  /*2160*/  ISETP.GT.U32.AND P2, PT, R3.reuse, R66, PT ;  /* 0x000000420300720c */ /* 0x040fe20003f44070 */
[--C-:B------:R-:W-:Y:S01]  /*2170*/  @!P0 IMAD.IADD R72, R72, 0x1, -R3.reuse ;  /* 0x0000000148488824 */ /* 0x100fe200078e0a03 */
[----:B------:R-:W-:Y:S01]  /*2180*/  ISETP.GT.U32.AND P0, PT, R3, R86, PT ;  /* 0x000000560300720c */ /* 0x000fe20003f04070 */
[----:B------:R-:W-:Y:S01]  /*2190*/  IMAD.HI.U32 R11, R4, R92, RZ ;  /* 0x0000005c040b7227 */ /* 0x000fe200078e00ff */
[----:B------:R-:W-:Y:S03]  /*21a0*/  STL [R1+0x6c0], R151 ;  /* 0x0006c09701007387 */ /* 0x000fe60000100800 */
[--C-:B------:R-:W-:Y:S01]  /*21b0*/  @!P4 IMAD.IADD R58, R58, 0x1, -R3.reuse ;  /* 0x000000013a3ac824 */ /* 0x100fe200078e0a03 */
[----:B------:R-:W-:Y:S01]  /*21c0*/  IADD3 R11, -R11, RZ, RZ ;  /* 0x000000ff0b0b7210 */ /* 0x000fe20007ffe1ff */
[--C-:B------:R-:W-:Y:S01]  /*21d0*/  @!P6 IMAD.IADD R56, R56, 0x1, -R3.reuse ;  /* 0x000000013838e824 */ /* 0x100fe200078e0a03 */
[C---:B------:R-:W-:Y:S01]  /*21e0*/  ISETP.GT.U32.AND P4, PT, R3.reuse, R70, PT ;  /* 0x000000460300720c */ /* 0x040fe20003f84070 */
[--C-:B------:R-:W-:Y:S01]  /*21f0*/  @!P5 IMAD.IADD R80, R80, 0x1, -R3.reuse ;  /* 0x000000015050d824 */ /* 0x100fe200078e0a03 */
[C---:B------:R-:W-:Y:S01]  /*2200*/  ISETP.GT.U32.AND P6, PT, R3.reuse, R78, PT ;  /* 0x0000004e0300720c */ /* 0x040fe20003fc4070 */
[--C-:B------:R-:W-:Y:S01]  /*2210*/  @!P1 IMAD.IADD R74, R74, 0x1, -R3.reuse ;  /* 0x000000014a4a9824 */ /* 0x100fe200078e0a03 */
[C---:B------:R-:W-:Y:S01]  /*2220*/  ISETP.GT.U32.AND P5, PT, R3.reuse, R68, PT ;  /* 0x000000440300720c */ /* 0x040fe20003fa4070 */
[C---:B------:R-:W-:Y:S01]  /*2230*/  IMAD R92, R3.reuse, R11, R92 ;  /* 0x0000000b035c7224 */ /* 0x040fe200078e025c */
[C---:B------:R-:W-:Y:S01]  /*2240*/  ISETP.GT.U32.AND P1, PT, R3.reuse, R88, PT ;  /* 0x000000580300720c */ /* 0x040fe20003f24070 */
[--C-:B------:R-:W-:Y:S01]  /*2250*/  @!P3 IMAD.IADD R76, R76, 0x1, -R3.reuse ;  /* 0x000000014c4cb824 */ /* 0x100fe200078e0a03 */
[C---:B------:R-:W-:Y:S01]  /*2260*/  ISETP.GT.U32.AND P3, PT, R3.reuse, R90, PT ;  /* 0x0000005a0300720c */ /* 0x040fe20003f64070 */
[----:B------:R-:W-:Y:S01]  /*2270*/  IMAD.HI.U32 R11, R4, R102, RZ ;  /* 0x00000066040b7227 */ /* 0x000fe200078e00ff */
[----:B------:R-:W-:Y:S03]  /*2280*/  STL [R1+0x6bc], R150 ;  /* 0x0006bc9601007387 */ /* 0x000fe60000100800 */
[--C-:B------:R-:W-:Y:S01]  /*2290*/  @!P2 IMAD.IADD R66, R66, 0x1, -R3.reuse ;  /* 0x000000014242a824 */ /* 0x100fe200078e0a03 */
[C---:B------:R-:W-:Y:S01]  /*22a0*/  ISETP.GT.U32.AND P2, PT, R3.reuse, R80, PT ;  /* 0x000000500300720c */ /* 0x040fe20003f44070 */
[----:B------:R-:W-:Y:S01]  /*22b0*/  @!P0 IMAD.IADD R86, R86, 0x1, -R3 ;  /* 0x0000000156568824 */ /* 0x000fe200078e0a03 */
[----:B------:R-:W-:Y:S01]  /*22c0*/  ISETP.GT.U32.AND P0, PT, R3, R100, PT ;  /* 0x000000640300720c */ /* 0x000fe20003f04070 */
[----:B------:R-:W-:Y:S01]  /*22d0*/  IMAD.MOV R11, RZ, RZ, -R11 ;  /* 0x000000ffff0b7224 */ /* 0x000fe200078e0a0b */
[----:B------:R-:W-:Y:S01]  /*22e0*/  STL [R1+0x6b8], R149 ;  /* 0x0006b89501007387 */ /* 0x000fe20000100800 */
[----:B------:R-:W-:-:S02]  /*22f0*/  VIADD R109, R0, 0x34 ;  /* 0x00000034006d7836 */ /* 0x000fc40000000000 */
[C---:B------:R-:W-:Y:S01]  /*2300*/  IMAD R102, R3.reuse, R11, R102 ;  /* 0x0000000b03667224 */ /* 0x040fe200078e0266 */
[----:B------:R-:W-:Y:S01]  /*2310*/  STL [R1+0x6b4], R148 ;  /* 0x0006b49401007387 */ /* 0x000fe20000100800 */
[----:B------:R-:W-:Y:S01]  /*2320*/  VIADD R107, R0, 0x35 ;  /* 0x00000035006b7836 */ /* 0x000fe20000000000 */
[----:B------:R-:W-:Y:S01]  /*2330*/  IABS R112, R109 ;  /* 0x0000006d00707213 */ /* 0x000fe20000000000 */
[--C-:B------:R-:W-:Y:S01]  /*2340*/  @!P4 IMAD.IADD R70, R70, 0x1, -R3.reuse ;  /* 0x000000014646c824 */ /* 0x100fe200078e0a03 */
        /* <DEDUP_REMOVED lines=12> */
[----:B------:R-:W-:Y:S01]  /*2410*/  IABS R116, R105 ;  /* 0x0000006900747213 */ /* 0x000fe20000000000 */
[----:B------:R-:W-:Y:S02]  /*2420*/  STL [R1+0x6b0], R147 ;  /* 0x0006b09301007387 */ /* 0x000fe40000100800 */
[--C-:B------:R-:W-:Y:S01]  /*2430*/  @!P2 IMAD.IADD R80, R80, 0x1, -R3.reuse ;  /* 0x000000015050a824 */ /* 0x100fe200078e0a03 */
[C---:B------:R-:W-:Y:S01]  /*2440*/  ISETP.GT.U32.AND P2, PT, R3.reuse, R94, PT ;  /* 0x0000005e0300720c */ /* 0x040fe20003f44070 */
[----:B------:R-:W-:Y:S01]  /*2450*/  @!P0 IMAD.IADD R100, R100, 0x1, -R3 ;  /* 0x0000000164648824 */ /* 0x000fe200078e0a03 */
[C---:B------:R-:W-:Y:S01]  /*2460*/  ISETP.GT.U32.AND P0, PT, R3.reuse, R88, PT ;  /* 0x000000580300720c */ /* 0x040fe20003f04070 */
[----:B------:R-:W-:Y:S01]  /*2470*/  IMAD.HI.U32 R11, R4, R114, RZ ;  /* 0x00000072040b7227 */ /* 0x000fe200078e00ff */
[----:B------:R-:W-:Y:S01]  /*2480*/  @!P5 IADD3 R82, R82, -R3, RZ ;  /* 0x800000035252d210 */ /* 0x000fe20007ffe0ff */
[----:B------:R-:W-:Y:S01]  /*2490*/  STL [R1+0x6ac], R146 ;  /* 0x0006ac9201007387 */ /* 0x000fe20000100800 */
[----:B------:R-:W-:Y:S01]  /*24a0*/  ISETP.GT.U32.AND P5, PT, R3, R96, PT ;  /* 0x000000600300720c */ /* 0x000fe20003fa4070 */
[----:B------:R-:W-:-:S02]  /*24b0*/  IMAD.MOV R5, RZ, RZ, -R5 ;  /* 0x000000ffff057224 */ /* 0x000fc400078e0a05 */
[----:B------:R-:W-:Y:S01]  /*24c0*/  VIADD R101, R0, 0x38 ;  /* 0x0000003800657836 */ /* 0x000fe20000000000 */
[----:B------:R-:W-:Y:S01]  /*24d0*/  STL [R1+0x6a8], R145 ;  /* 0x0006a89101007387 */ /* 0x000fe20000100800 */
[----:B------:R-:W-:Y:S02]  /*24e0*/  IMAD.MOV R11, RZ, RZ, -R11 ;  /* 0x000000ffff0b7224 */ /* 0x000fe400078e0a0b */
[C---:B------:R-:W-:Y:S01]  /*24f0*/  IMAD R112, R3.reuse, R5, R112 ;  /* 0x0000000503707224 */ /* 0x040fe200078e0270 */
[----:B------:R-:W-:Y:S01]  /*2500*/  IABS R120, R101 ;  /* 0x0000006500787213 */ /* 0x000fe20000000000 */
[--C-:B------:R-:W-:Y:S01]  /*2510*/  @!P4 IMAD.IADD R84, R84, 0x1, -R3.reuse ;  /* 0x000000015454c824 */ /* 0x100fe200078e0a03 */
[C---:B------:R-:W-:Y:S01]  /*2520*/  ISETP.GT.U32.AND P4, PT, R3.reuse, R98, PT ;  /* 0x000000620300720c */ /* 0x040fe20003f84070 */
[----:B------:R-:W-:Y:S01]  /*2530*/  IMAD.HI.U32 R5, R4, R116, RZ ;  /* 0x0000007404057227 */ /* 0x000fe200078e00ff */
[----:B------:R-:W-:Y:S01]  /*2540*/  @!P0 IADD3 R88, R88, -R3, RZ ;  /* 0x8000000358588210 */ /* 0x000fe20007ffe0ff */
[----:B------:R-:W-:Y:S01]  /*2550*/  STL [R1+0x6a4], R144 ;  /* 0x0006a49001007387 */ /* 0x000fe20000100800 */
[C---:B------:R-:W-:Y:S01]  /*2560*/  ISETP.GT.U32.AND P0, PT, R3.reuse, R100, PT ;  /* 0x000000640300720c */ /* 0x040fe20003f04070 */
[--C-:B------:R-:W-:Y:S01]  /*2570*/  @!P6 IMAD.IADD R92, R92, 0x1, -R3.reuse ;  /* 0x000000015c5ce824 */ /* 0x100fe200078e0a03 */
[C---:B------:R-:W-:Y:S01]  /*2580*/  ISETP.GT.U32.AND P6, PT, R3.reuse, R106, PT ;  /* 0x0000006a0300720c */ /* 0x040fe20003fc4070 */
[C---:B------:R-:W-:Y:S01]  /*2590*/  IMAD R114, R3.reuse, R11, R114 ;  /* 0x0000000b03727224 */ /* 0x040fe200078e0272 */
[----:B------:R-:W-:Y:S01]  /*25a0*/  STL [R1+0x6a0], R143 ;  /* 0x0006a08f01007387 */ /* 0x000fe20000100800 */
[----:B------:R-:W-:Y:S01]  /*25b0*/  @!P1 IMAD.IADD R102, R102, 0x1, -R3 ;  /* 0x0000000166669824 */ /* 0x000fe200078e0a03 */
[----:B------:R-:W-:Y:S01]  /*25c0*/  ISETP.GT.U32.AND P1, PT, R3, R90, PT ;  /* 0x0000005a0300720c */ /* 0x000fe20003f24070 */
[----:B------:R-:W-:Y:S01]  /*25d0*/  IMAD.MOV R11, RZ, RZ, -R5 ;  /* 0x000000ffff0b7224 */ /* 0x000fe200078e0a05 */
        /* <DEDUP_REMOVED lines=11> */
[----:B------:R-:W-:Y:S01]  /*2690*/  @!P4 IMAD.IADD R98, R98, 0x1, -R3 ;  /* 0x000000016262c824 */ /* 0x000fe200078e0a03 */
[C---:B------:R-:W-:Y:S01]  /*26a0*/  ISETP.GT.U32.AND P4, PT, R3.reuse, R86, PT ;  /* 0x000000560300720c */ /* 0x040fe20003f84070 */
[----:B------:R-:W-:Y:S01]  /*26b0*/  IMAD R120, R3, R5, R120 ;  /* 0x0000000503787224 */ /* 0x000fe200078e0278 */
[----:B------:R-:W-:Y:S01]  /*26c0*/  STL [R1+0x690], R139 ;  /* 0x0006908b01007387 */ /* 0x000fe20000100800 */
[----:B------:R-:W-:-:S03]  /*26d0*/  IMAD.HI.U32 R5, R4, R126, RZ ;  /* 0x0000007e04057227 */ /* 0x000fc600078e00ff */
[----:B------:R-:W-:Y:S01]  /*26e0*/  STL [R1+0x68c], R138 ;  /* 0x00068c8a01007387 */ /* 0x000fe20000100800 */
        /* <DEDUP_REMOVED lines=15> */
[----:B------:R-:W-:Y:S01]  /*27e0*/  IMAD.HI.U32 R5, R4, R128, RZ ;  /* 0x0000008004057227 */ /* 0x000fe200078e00ff */
[----:B------:R-:W-:Y:S02]  /*27f0*/  STL [R1+0x680], R133 ;  /* 0x0006808501007387 */ /* 0x000fe40000100800 */
[----:B------:R-:W-:Y:S01]  /*2800*/  IABS R130, R91 ;  /* 0x0000005b00827213 */ /* 0x000fe20000000000 */
[----:B------:R-:W-:Y:S01]  /*2810*/  VIADD R21, R0, 0x3e ;  /* 0x0000003e00157836 */ /* 0x000fe20000000000 */
[----:B------:R-:W-:Y:S01]  /*2820*/  STL [R1+0x67c], R131 ;  /* 0x00067c8301007387 */ /* 0x000fe20000100800 */
[----:B------:R-:W-:Y:S02]  /*2830*/  @!P6 IMAD.IADD R106, R106, 0x1, -R3 ;  /* 0x000000016a6ae824 */ /* 0x000fe400078e0a03 */
[C---:B------:R-:W-:Y:S01]  /*2840*/  IMAD R116, R3.reuse, R11, R116 ;  /* 0x0000000b03747224 */ /* 0x040fe200078e0274 */
[----:B------:R-:W-:Y:S01]  /*2850*/  IABS R132, R21 ;  /* 0x0000001500847213 */ /* 0x000fe20000000000 */
[----:B------:R-:W-:Y:S01]  /*2860*/  IMAD.MOV R5, RZ, RZ, -R5 ;  /* 0x000000ffff057224 */ /* 0x000fe200078e0a05 */
[C---:B------:R-:W-:Y:S01]  /*2870*/  ISETP.GT.U32.AND P6, PT, R3.reuse, R106, PT ;  /* 0x0000006a0300720c */ /* 0x040fe20003fc4070 */
[--C-:B------:R-:W-:Y:S01]  /*2880*/  @!P4 IMAD.IADD R86, R86, 0x1, -R3.reuse ;  /* 0x000000015656c824 */ /* 0x100fe200078e0a03 */
[C---:B------:R-:W-:Y:S01]  /*2890*/  ISETP.GT.U32.AND P4, PT, R3.reuse, R98, PT ;  /* 0x000000620300720c */ /* 0x040fe20003f84070 */
[C---:B------:R-:W-:Y:S01]  /*28a0*/  IMAD R118, R3.reuse, R13, R118 ;  /* 0x0000000d03767224 */ /* 0x040fe200078e0276 */
[----:B------:R-:W-:Y:S01]  /*28b0*/  STL [R1+0x678], R129 ;  /* 0x0006788101007387 */ /* 0x000fe20000100800 */
[C---:B------:R-:W-:Y:S01]  /*28c0*/  IMAD R128, R3.reuse, R5, R128 ;  /* 0x0000000503807224 */ /* 0x040fe200078e0280 */
[----:B------:R-:W-:Y:S01]  /*28d0*/  LOP3.LUT R11, RZ, R157, RZ, 0x33, !PT ;  /* 0x0000009dff0b7212 */ /* 0x000fe200078e33ff */
[--C-:B------:R-:W-:Y:S01]  /*28e0*/  @!P5 IMAD.IADD R84, R84, 0x1, -R3.reuse ;  /* 0x000000015454d824 */ /* 0x100fe200078e0a03 */
[C---:B------:R-:W-:Y:S01]  /*28f0*/  ISETP.GT.U32.AND P5, PT, R3.reuse, R96, PT ;  /* 0x000000600300720c */ /* 0x040fe20003fa4070 */
[--C-:B------:R-:W-:Y:S01]  /*2900*/  @!P1 IMAD.IADD R102, R102, 0x1, -R3.reuse ;  /* 0x0000000166669824 */ /* 0x100fe200078e0a03 */
[C---:B------:R-:W-:Y:S01]  /*2910*/  ISETP.GT.U32.AND P1, PT, R3.reuse, R116, PT ;  /* 0x000000740300720c */ /* 0x040fe20003f24070 */
[----:B------:R-:W-:Y:S01]  /*2920*/  @!P3 IMAD.IADD R104, R104, 0x1, -R3 ;  /* 0x000000016868b824 */ /* 0x000fe200078e0a03 */
[----:B------:R-:W-:Y:S01]  /*2930*/  ISETP.GT.U32.AND P3, PT, R3, R118, PT ;  /* 0x000000760300720c */ /* 0x000fe20003f64070 */
[----:B------:R-:W-:Y:S01]  /*2940*/  IMAD.HI.U32 R7, R4, R130, RZ ;  /* 0x0000008204077227 */ /* 0x000fe200078e00ff */
[----:B------:R-:W-:Y:S01]  /*2950*/  STL [R1+0x674], R127 ;  /* 0x0006747f01007387 */ /* 0x000fe20000100800 */
[----:B------:R-:W-:-:S02]  /*2960*/  LOP3.LUT R5, R67, 0x60, RZ, 0xc0, !PT ;  /* 0x0000006043057812 */ /* 0x000fc400078ec0ff */
[----:B------:R-:W-:Y:S01]  /*2970*/  IMAD.HI.U32 R4, R4, R132, RZ ;  /* 0x0000008404047227 */ /* 0x000fe200078e00ff */
[----:B------:R-:W-:Y:S03]  /*2980*/  STL [R1+0x670], R125 ;  /* 0x0006707d01007387 */ /* 0x000fe60000100800 */
[--C-:B------:R-:W-:Y:S01]  /*2990*/  @!P2 IMAD.IADD R94, R94, 0x1, -R3.reuse ;  /* 0x000000015e5ea824 */ /* 0x100fe200078e0a03 */
[C---:B------:R-:W-:Y:S01]  /*29a0*/  ISETP.GT.U32.AND P2, PT, R3.reuse, R108, PT ;  /* 0x0000006c0300720c */ /* 0x040fe20003f44070 */
[--C-:B------:R-:W-:Y:S01]  /*29b0*/  @!P0 IMAD.IADD R114, R114, 0x1, -R3.reuse ;  /* 0x0000000172728824 */ /* 0x100fe200078e0a03 */
[C---:B------:R-:W-:Y:S01]  /*29c0*/  ISETP.GT.U32.AND P0, PT, R3.reuse, R128, PT ;  /* 0x000000800300720c */ /* 0x040fe20003f04070 */
[----:B------:R-:W-:Y:S01]  /*29d0*/  IMAD.MOV R4, RZ, RZ, -R4 ;  /* 0x000000ffff047224 */ /* 0x000fe200078e0a04 */
[----:B------:R-:W-:Y:S01]  /*29e0*/  STL [R1+0x66c], R123 ;  /* 0x00066c7b01007387 */ /* 0x000fe20000100800 */
        /* <DEDUP_REMOVED lines=27> */
[----:B------:R-:W-:Y:S01]  /*2ba0*/  ISETP.GT.U32.AND P3, PT, R3, R120, PT ;  /* 0x000000780300720c */ /* 0x000fe20003f64070 */
[--C-:B------:R-:W-:Y:S01]  /*2bb0*/  @!P0 IMAD.IADD R116, R116, 0x1, -R3.reuse ;  /* 0x0000000174748824 */ /* 0x100fe200078e0a03 */
[----:B------:R-:W-:Y:S01]  /*2bc0*/  @!P2 IADD3 R122, R122, -R3, RZ ;  /* 0x800000037a7aa210 */ /* 0x000fe20007ffe0ff */
[----:B------:R-:W-:Y:S01]  /*2bd0*/  VIADD R89, R177, UR4 ;  /* 0x00000004b1597c36 */ /* 0x000fe20008000000 */
[C---:B------:R-:W-:Y:S01]  /*2be0*/  ISETP.GT.U32.AND P2, PT, R3.reuse, R110, PT ;  /* 0x0000006e0300720c */ /* 0x040fe20003f44070 */
[--C-:B------:R-:W-:Y:S01]  /*2bf0*/  @!P4 IMAD.IADD R126, R126, 0x1, -R3.reuse ;  /* 0x000000017e7ec824 */ /* 0x100fe200078e0a03 */
[----:B------:R-:W-:Y:S01]  /*2c00*/  ISETP.GT.U32.AND P0, PT, R3, R128, PT ;  /* 0x000000800300720c */ /* 0x000fe20003f04070 */
[----:B------:R-:W-:Y:S01]  /*2c10*/  IMAD.SHL.U32 R4, R67, 0x4, RZ ;  /* 0x0000000443047824 */ /* 0x000fe200078e00ff */
[C---:B------:R-:W-:Y:S01]  /*2c20*/  ISETP.GT.U32.AND P4, PT, R3.reuse, R114, PT ;  /* 0x000000720300720c */ /* 0x040fe20003f84070 */
[--C-:B------:R-:W-:Y:S01]  /*2c30*/  @!P6 IMAD.IADD R108, R108, 0x1, -R3.reuse ;  /* 0x000000016c6ce824 */ /* 0x100fe200078e0a03 */
[C---:B------:R-:W-:Y:S01]  /*2c40*/  ISETP.GT.U32.AND P5, PT, R3.reuse, R124, PT ;  /* 0x0000007c0300720c */ /* 0x040fe20003fa4070 */
[--C-:B------:R-:W-:Y:S01]  /*2c50*/  @!P1 IMAD.IADD R130, R130, 0x1, -R3.reuse ;  /* 0x0000000182829824 */ /* 0x100fe200078e0a03 */
[----:B------:R-:W-:Y:S01]  /*2c60*/  ISETP.GT.U32.AND P1, PT, R3, R118, PT ;  /* 0x000000760300720c */ /* 0x000fe20003f24070 */
[--C-:B------:R-:W-:Y:S01]  /*2c70*/  @!P3 IMAD.IADD R120, R120, 0x1, -R3.reuse ;  /* 0x000000017878b824 */ /* 0x100fe200078e0a03 */
[----:B------:R-:W-:Y:S01]  /*2c80*/  ISETP.GE.AND P3, PT, R0, RZ, PT ;  /* 0x000000ff0000720c */ /* 0x000fe20003f66270 */
[----:B--2---:R-:W-:Y:S01]  /*2c90*/  IMAD R9, R177, R153, RZ ;  /* 0x00000099b1097224 */ /* 0x004fe200078e02ff */
[----:B------:R-:W-:Y:S01]  /*2ca0*/  IABS R7, R89 ;  /* 0x0000005900077213 */ /* 0x000fe20000000000 */
[--C-:B------:R-:W-:Y:S01]  /*2cb0*/  @!P2 IMAD.IADD R110, R110, 0x1, -R3.reuse ;  /* 0x000000016e6ea824 */ /* 0x100fe200078e0a03 */
[----:B------:R-:W-:Y:S01]  /*2cc0*/  ISETP.GT.U32.AND P2, PT, R3, R122, PT ;  /* 0x0000007a0300720c */ /* 0x000fe20003f44070 */
[--C-:B------:R-:W-:Y:S01]  /*2cd0*/  @!P0 IMAD.IADD R128, R128, 0x1, -R3.reuse ;  /* 0x0000000180808824 */ /* 0x100fe200078e0a03 */
[----:B------:R-:W-:Y:S01]  /*2ce0*/  ISETP.GE.AND P0, PT, R179, RZ, PT ;  /* 0x000000ffb300720c */ /* 0x000fe20003f06270 */
[--C-:B------:R-:W-:Y:S01]  /*2cf0*/  @!P4 IMAD.IADD R114, R114, 0x1, -R3.reuse ;  /* 0x000000017272c824 */ /* 0x100fe200078e0a03 */
[C---:B------:R-:W-:Y:S01]  /*2d00*/  ISETP.GT.U32.AND P4, PT, R3.reuse, R126, PT ;  /* 0x0000007e0300720c */ /* 0x040fe20003f84070 */
[--C-:B------:R-:W-:Y:S01]  /*2d10*/  @!P5 IMAD.IADD R124, R124, 0x1, -R3.reuse ;  /* 0x000000017c7cd824 */ /* 0x100fe200078e0a03 */
[C---:B------:R-:W-:Y:S01]  /*2d20*/  ISETP.GT.U32.AND P5, PT, R3.reuse, R112, PT ;  /* 0x000000700300720c */ /* 0x040fe20003fa4070 */
[--C-:B------:R-:W-:Y:S01]  /*2d30*/  @!P1 IMAD.IADD R118, R118, 0x1, -R3.reuse ;  /* 0x0000000176769824 */ /* 0x100fe200078e0a03 */
[----:B------:R-:W-:Y:S01]  /*2d40*/  ISETP.GT.U32.AND P1, PT, R3, R132, PT ;  /* 0x000000840300720c */ /* 0x000fe20003f24070 */
[----:B------:R-:W-:Y:S01]  /*2d50*/  @!P3 IMAD.MOV R8, RZ, RZ, -R8 ;  /* 0x000000ffff08b224 */ /* 0x000fe200078e0a08 */
[----:B------:R-:W-:Y:S01]  /*2d60*/  ISETP.GE.AND P3, PT, R169, RZ, PT ;  /* 0x000000ffa900720c */ /* 0x000fe20003f66270 */
[----:B------:R-:W-:Y:S01]  /*2d70*/  STL [R1+0x658], R113 ;  /* 0x0006587101007387 */ /* 0x000fe20000100800 */
[----:B------:R-:W-:Y:S01]  /*2d80*/  LOP3.LUT R136, R4, 0x7c, RZ, 0xc0, !PT ;  /* 0x0000007c04887812 */ /* 0x000fe200078ec0ff */
[--C-:B------:R-:W-:Y:S01]  /*2d90*/  @!P2 IMAD.IADD R122, R122, 0x1, -R3.reuse ;  /* 0x000000017a7aa824 */ /* 0x100fe200078e0a03 */
[----:B------:R-:W-:Y:S01]  /*2da0*/  ISETP.GE.AND P2, PT, R176, RZ, PT ;  /* 0x000000ffb000720c */ /* 0x000fe20003f46270 */
[----:B------:R-:W-:Y:S01]  /*2db0*/  @!P0 IMAD.MOV R10, RZ, RZ, -R10 ;  /* 0x000000ffff0a8224 */ /* 0x000fe200078e0a0a */
[----:B------:R-:W-:Y:S01]  /*2dc0*/  ISETP.GE.AND P0, PT, R172, RZ, PT ;  /* 0x000000ffac00720c */ /* 0x000fe20003f06270 */
[----:B------:R-:W-:Y:S01]  /*2dd0*/  IMAD.HI.U32 R4, R2, R7, RZ ;  /* 0x0000000702047227 */ /* 0x000fe200078e00ff */
[----:B------:R-:W-:Y:S01]  /*2de0*/  @!P4 IADD3 R126, R126, -R3, RZ ;  /* 0x800000037e7ec210 */ /* 0x000fe20007ffe0ff */
[----:B------:R-:W-:Y:S01]  /*2df0*/  STL [R1+0x654], R111 ;  /* 0x0006546f01007387 */ /* 0x000fe20000100800 */
[----:B------:R-:W-:Y:S01]  /*2e00*/  ISETP.GE.AND P4, PT, R174, RZ, PT ;  /* 0x000000ffae00720c */ /* 0x000fe20003f86270 */
[--C-:B------:R-:W-:Y:S01]  /*2e10*/  @!P5 IMAD.IADD R112, R112, 0x1, -R3.reuse ;  /* 0x000000017070d824 */ /* 0x100fe200078e0a03 */
[----:B------:R-:W-:Y:S01]  /*2e20*/  ISETP.GT.U32.AND P5, PT, R3, R124, PT ;  /* 0x0000007c0300720c */ /* 0x000fe20003fa4070 */
[--C-:B------:R-:W-:Y:S01]  /*2e30*/  @!P1 IMAD.IADD R132, R132, 0x1, -R3.reuse ;  /* 0x0000000184849824 */ /* 0x100fe200078e0a03 */
[----:B------:R-:W-:Y:S01]  /*2e40*/  ISETP.GE.AND P1, PT, R178, RZ, PT ;  /* 0x000000ffb200720c */ /* 0x000fe20003f26270 */
[----:B------:R-:W-:Y:S01]  /*2e50*/  @!P3 IMAD.MOV R28, RZ, RZ, -R28 ;  /* 0x000000ffff1cb224 */ /* 0x000fe200078e0a1c */
[----:B------:R-:W-:Y:S01]  /*2e60*/  ISETP.GE.AND P3, PT, R163, RZ, PT ;  /* 0x000000ffa300720c */ /* 0x000fe20003f66270 */
[----:B------:R-:W-:Y:S01]  /*2e70*/  @!P2 IMAD.MOV R14, RZ, RZ, -R14 ;  /* 0x000000ffff0ea224 */ /* 0x000fe200078e0a0e */
[----:B------:R-:W-:Y:S01]  /*2e80*/  ISETP.GE.AND P2, PT, R170, RZ, PT ;  /* 0x000000ffaa00720c */ /* 0x000fe20003f46270 */
[----:B------:R-:W-:Y:S01]  /*2e90*/  @!P0 IMAD.MOV R22, RZ, RZ, -R22 ;  /* 0x000000ffff168224 */ /* 0x000fe200078e0a16 */
[----:B------:R-:W-:Y:S01]  /*2ea0*/  ISETP.GE.AND P0, PT, R166, RZ, PT ;  /* 0x000000ffa600720c */ /* 0x000fe20003f06270 */
[----:B------:R-:W-:Y:S01]  /*2eb0*/  IMAD.MOV R4, RZ, RZ, -R4 ;  /* 0x000000ffff047224 */ /* 0x000fe200078e0a04 */
[----:B------:R-:W-:Y:S01]  /*2ec0*/  ISETP.GT.U32.AND P6, PT, R3, R130, PT ;  /* 0x000000820300720c */ /* 0x000fe20003fc4070 */
[----:B------:R-:W-:Y:S01]  /*2ed0*/  @!P4 IMAD.MOV R18, RZ, RZ, -R18 ;  /* 0x000000ffff12c224 */ /* 0x000fe200078e0a12 */
[----:B------:R-:W-:Y:S01]  /*2ee0*/  ISETP.GE.AND P4, PT, R168, RZ, PT ;  /* 0x000000ffa800720c */ /* 0x000fe20003f86270 */
[----:B------:R-:W-:Y:S01]  /*2ef0*/  @!P5 IMAD.IADD R124, R124, 0x1, -R3 ;  /* 0x000000017c7cd824 */ /* 0x000fe200078e0a03 */
[----:B------:R-:W-:Y:S01]  /*2f00*/  ISETP.GE.AND P5, PT, R173, RZ, PT ;  /* 0x000000ffad00720c */ /* 0x000fe20003fa6270 */
[----:B------:R-:W-:Y:S01]  /*2f10*/  @!P1 IMAD.MOV R12, RZ, RZ, -R12 ;  /* 0x000000ffff0c9224 */ /* 0x000fe200078e0a0c */
[----:B------:R-:W-:Y:S01]  /*2f20*/  ISETP.GE.AND P1, PT, R171, RZ, PT ;  /* 0x000000ffab00720c */ /* 0x000fe20003f26270 */
[----:B------:R-:W-:Y:S01]  /*2f30*/  @!P3 IMAD.MOV R40, RZ, RZ, -R40 ;  /* 0x000000ffff28b224 */ /* 0x000fe200078e0a28 */
[----:B------:R-:W-:Y:S01]  /*2f40*/  ISETP.GE.AND P3, PT, R155, RZ, PT ;  /* 0x000000ff9b00720c */ /* 0x000fe20003f66270 */
[----:B------:R-:W-:Y:S01]  /*2f50*/  @!P2 IMAD.MOV R26, RZ, RZ, -R26 ;  /* 0x000000ffff1aa224 */ /* 0x000fe200078e0a1a */
[----:B------:R-:W-:Y:S01]  /*2f60*/  ISETP.GE.AND P2, PT, R164, RZ, PT ;  /* 0x000000ffa400720c */ /* 0x000fe20003f46270 */
[----:B------:R-:W-:Y:S01]  /*2f70*/  IMAD R7, R6, R4, R7 ;  /* 0x0000000406077224 */ /* 0x000fe200078e0207 */
[----:B------:R-:W-:Y:S01]  /*2f80*/  @!P0 IADD3 R34, -R34, RZ, RZ ;  /* 0x000000ff22228210 */ /* 0x000fe20007ffe1ff */
        /* <DEDUP_REMOVED lines=12> */
[----:B------:R-:W-:Y:S01]  /*3050*/  ULDC.64 UR4, c[0x0][0x218] ;  /* 0x0000860000047ab9 */ /* 0x000fe20000000a00 */
        /* <DEDUP_REMOVED lines=14> */
[----:B------:R-:W-:Y:S01]  /*3140*/  ISETP.NE.AND P6, PT, R157, RZ, PT ;  /* 0x000000ff9d00720c */ /* 0x000fe20003fc5270 */
        /* <DEDUP_REMOVED lines=12> */
[----:B------:R-:W-:Y:S01]  /*3210*/  STL [R1+0x650], R109 ;  /* 0x0006506d01007387 */ /* 0x000fe20000100800 */
[----:B------:R-:W-:Y:S01]  /*3220*/  SEL R8, R11, R8, !P6 ;  /* 0x000000080b087207 */ /* 0x000fe20007000000 */
        /* <DEDUP_REMOVED lines=18> */
[----:B------:R-:W-:Y:S01]  /*3350*/  STL [R1+0x648], R105 ;  /* 0x0006486901007387 */ /* 0x000fe20000100800 */
[----:B------:R-:W-:Y:S01]  /*3360*/  @!P5 IADD3 R68, -R68, RZ, RZ ;  /* 0x000000ff4444d210 */ /* 0x000fe20007ffe1ff */
[----:B------:R-:W-:Y:S01]  /*3370*/  @!P1 IMAD.MOV R72, RZ, RZ, -R72 ;  /* 0x000000ffff489224 */ /* 0x000fe200078e0a48 */
[----:B------:R-:W-:Y:S01]  /*3380*/  ISETP.GE.AND P5, PT, R139, RZ, PT ;  /* 0x000000ff8b00720c */ /* 0x000fe20003fa6270 */
[----:B------:R-:W-:Y:S01]  /*3390*/  @!P3 IMAD.MOV R100, RZ, RZ, -R100 ;  /* 0x000000ffff64b224 */ /* 0x000fe200078e0a64 */
[----:B------:R-:W-:Y:S01]  /*33a0*/  ISETP.GE.AND P1, PT, R137, RZ, PT ;  /* 0x000000ff8900720c */ /* 0x000fe20003f26270 */
[----:B------:R-:W-:Y:S01]  /*33b0*/  @!P2 IMAD.MOV R86, RZ, RZ, -R86 ;  /* 0x000000ffff56a224 */ /* 0x000fe200078e0a56 */
[----:B------:R-:W-:Y:S01]  /*33c0*/  ISETP.GE.AND P3, PT, R109, RZ, PT ;  /* 0x000000ff6d00720c */ /* 0x000fe20003f66270 */
[----:B------:R-:W-:Y:S01]  /*33d0*/  STL [R1+0x644], R103 ;  /* 0x0006446701007387 */ /* 0x000fe20000100800 */
        /* <DEDUP_REMOVED lines=18> */
[----:B------:R-:W-:Y:S01]  /*3500*/  @!P4 IADD3 R102, -R102, RZ, RZ ;  /* 0x000000ff6666c210 */ /* 0x000fe20007ffe1ff */
[----:B------:R-:W-:Y:S01]  /*3510*/  IMAD R2, R5, 0x100, R136 ;  /* 0x0000010005027824 */ /* 0x000fe200078e0288 */
[----:B------:R-:W-:Y:S01]  /*3520*/  ISETP.GE.AND P4, PT, R107, RZ, PT ;  /* 0x000000ff6b00720c */ /* 0x000fe20003f86270 */
[----:B------:R-:W-:Y:S01]  /*3530*/  @!P5 IMAD.MOV R92, RZ, RZ, -R92 ;  /* 0x000000ffff5cd224 */ /* 0x000fe200078e0a5c */
[----:B------:R-:W-:Y:S01]  /*3540*/  ISETP.GE.AND P5, PT, R117, RZ, PT ;  /* 0x000000ff7500720c */ /* 0x000fe20003fa6270 */
[----:B------:R-:W-:Y:S01]  /*3550*/  @!P1 IMAD.MOV R96, RZ, RZ, -R96 ;  /* 0x000000ffff609224 */ /* 0x000fe200078e0a60 */
[----:B------:R-:W-:Y:S01]  /*3560*/  ISETP.GE.AND P1, PT, R113, RZ, PT ;  /* 0x000000ff7100720c */ /* 0x000fe20003f26270 */
[----:B------:R-:W-:Y:S01]  /*3570*/  @!P3 IMAD.MOV R124, RZ, RZ, -R124 ;  /* 0x000000ffff7cb224 */ /* 0x000fe200078e0a7c */
[C---:B------:R-:W-:Y:S01]  /*3580*/  ISETP.GT.U32.AND P3, PT, R6.reuse, R7, PT ;  /* 0x000000070600720c */ /* 0x040fe20003f64070 */
        /* <DEDUP_REMOVED lines=12> */
[----:B------:R-:W-:Y:S01]  /*3650*/  STL [R1+0x634], R95 ;  /* 0x0006345f01007387 */ /* 0x000fe20000100800 */
[----:B------:R-:W-:Y:S01]  /*3660*/  @!P3 IADD3 R7, R7, -R6, RZ ;  /* 0x800000060707b210 */ /* 0x000fe20007ffe0ff */
[----:B------:R-:W-:Y:S01]  /*3670*/  @!P2 IMAD.MOV R122, RZ, RZ, -R122 ;  /* 0x000000ffff7aa224 */ /* 0x000fe200078e0a7a */
[----:B------:R-:W-:Y:S01]  /*3680*/  ISETP.GE.AND P2, PT, R21, RZ, PT ;  /* 0x000000ff1500720c */ /* 0x000fe20003f46270 */
[----:B------:R-:W-:Y:S01]  /*3690*/  @!P0 IMAD.MOV R130, RZ, RZ, -R130 ;  /* 0x000000ffff828224 */ /* 0x000fe200078e0a82 */
[----:B------:R-:W-:Y:S01]  /*36a0*/  ISETP.GT.U32.AND P0, PT, R6, R7, PT ;  /* 0x000000070600720c */ /* 0x000fe20003f04070 */
[----:B------:R-:W-:Y:S01]  /*36b0*/  STL [R1+0x624], R23 ;  /* 0x0006241701007387 */ /* 0x000fe20000100800 */
[----:B------:R-:W-:Y:S01]  /*36c0*/  SEL R31, R11, R88, !P6 ;  /* 0x000000580b1f7207 */ /* 0x000fe20007000000 */
[----:B------:R-:W-:Y:S01]  /*36d0*/  @!P4 IMAD.MOV R126, RZ, RZ, -R126 ;  /* 0x000000ffff7ec224 */ /* 0x000fe200078e0a7e */
[----:B------:R-:W-:Y:S01]  /*36e0*/  LEA R3, P4, R9, UR4, 0x2 ;  /* 0x0000000409037c11 */ /* 0x000fe2000f8810ff */
[----:B------:R-:W-:Y:S01]  /*36f0*/  ULDC UR4, c[0x0][0x240] ;  /* 0x0000900000047ab9 */ /* 0x000fe20000000800 */
[----:B------:R-:W-:Y:S01]  /*3700*/  @!P5 IMAD.MOV R116, RZ, RZ, -R116 ;  /* 0x000000ffff74d224 */ /* 0x000fe200078e0a74 */
[----:B------:R-:W-:Y:S01]  /*3710*/  ISETP.GE.AND P5, PT, R93, RZ, PT ;  /* 0x000000ff5d00720c */ /* 0x000fe20003fa6270 */
[----:B------:R-:W-:Y:S01]  /*3720*/  IMAD R36, R8, UR4, RZ ;  /* 0x0000000408247c24 */ /* 0x000fe2000f8e02ff */
[----:B------:R-:W-:Y:S01]  /*3730*/  STL [R1+0x630], R93 ;  /* 0x0006305d01007387 */ /* 0x000fe20000100800 */
[----:B------:R-:W-:Y:S01]  /*3740*/  @!P1 IMAD.MOV R120, RZ, RZ, -R120 ;  /* 0x000000ffff789224 */ /* 0x000fe200078e0a78 */
[----:B------:R-:W-:Y:S01]  /*3750*/  ISETP.GE.AND P1, PT, R23, RZ, PT ;  /* 0x000000ff1700720c */ /* 0x000fe20003f26270 */
[----:B------:R-:W-:Y:S01]  /*3760*/  @!P2 IMAD.MOV R132, RZ, RZ, -R132 ;  /* 0x000000ffff84a224 */ /* 0x000fe200078e0a84 */
[----:B------:R-:W-:Y:S01]  /*3770*/  SEL R39, R11, R14, !P6 ;  /* 0x0000000e0b277207 */ /* 0x000fe20007000000 */
[----:B------:R-:W-:Y:S01]  /*3780*/  @!P0 IMAD.IADD R7, R7, 0x1, -R6 ;  /* 0x0000000107078824 */ /* 0x000fe200078e0a06 */
[----:B------:R-:W-:Y:S01]  /*3790*/  LEA.HI.X.SX32 R6, R9, UR5, 0x2, P4 ;  /* 0x0000000509067c11 */ /* 0x000fe2000a0f16ff */
[----:B------:R-:W-:Y:S01]  /*37a0*/  STL [R1+0x62c], R91 ;  /* 0x00062c5b01007387 */ /* 0x000fe20000100800 */
[-C--:B------:R-:W-:Y:S01]  /*37b0*/  LEA R88, P2, R36, R3.reuse, 0x2 ;  /* 0x0000000324587211 */ /* 0x080fe200078410ff */
[----:B------:R-:W-:Y:S01]  /*37c0*/  IMAD R37, R37, UR4, RZ ;  /* 0x0000000425257c24 */ /* 0x000fe2000f8e02ff */
[----:B------:R-:W-:Y:S01]  /*37d0*/  SEL R53, R11, R38, !P6 ;  /* 0x000000260b357207 */ /* 0x000fe20007000000 */
[----:B------:R-:W-:Y:S01]  /*37e0*/  STL [R1+0x628], R21 ;  /* 0x0006281501007387 */ /* 0x000fe20000100800 */
[----:B------:R-:W-:Y:S01]  /*37f0*/  ISETP.GE.AND P0, PT, R89, RZ, PT ;  /* 0x000000ff5900720c */ /* 0x000fe20003f06270 */
[----:B------:R-:W-:Y:S01]  /*3800*/  IMAD R38, R10, UR4, RZ ;  /* 0x000000040a267c24 */ /* 0x000fe2000f8e02ff */
[----:B------:R-:W-:Y:S01]  /*3810*/  SEL R16, R11, R16, !P6 ;  /* 0x000000100b107207 */ /* 0x000fe20007000000 */
[----:B------:R1:W-:Y:S01]  /*3820*/  STL [R1+0x620], R89 ;  /* 0x0006205901007387 */ /* 0x0003e20000100800 */
[----:B------:R-:W-:Y:S01]  /*3830*/  IMAD R39, R39, UR4, RZ ;  /* 0x0000000427277c24 */ /* 0x000fe2000f8e02ff */
[C---:B------:R-:W-:Y:S01]  /*3840*/  SEL R41, R11.reuse, R18, !P6 ;  /* 0x000000120b297207 */ /* 0x040fe20007000000 */
[----:B------:R-:W-:Y:S01]  /*3850*/  @!P5 IMAD.MOV R128, RZ, RZ, -R128 ;  /* 0x000000ffff80d224 */ /* 0x000fe200078e0a80 */
[C---:B------:R-:W-:Y:S01]  /*3860*/  SEL R47, R11.reuse, R30, !P6 ;  /* 0x0000001e0b2f7207 */ /* 0x040fe20007000000 */
[----:B------:R-:W-:Y:S01]  /*3870*/  @!P1 IMAD.MOV R134, RZ, RZ, -R134 ;  /* 0x000000ffff869224 */ /* 0x000fe200078e0a86 */
[----:B------:R-:W-:Y:S01]  /*3880*/  SEL R29, R11, R92, !P6 ;  /* 0x0000005c0b1d7207 */ /* 0x000fe20007000000 */
[----:B------:R-:W-:Y:S01]  /*3890*/  IMAD R41, R41, UR4, RZ ;  /* 0x0000000429297c24 */ /* 0x000fe2000f8e02ff */
[----:B------:R-:W-:Y:S01]  /*38a0*/  SEL R20, R11, R20, !P6 ;  /* 0x000000140b147207 */ /* 0x000fe20007000000 */
[----:B------:R-:W-:Y:S01]  /*38b0*/  IMAD R47, R47, UR4, RZ ;  /* 0x000000042f2f7c24 */ /* 0x000fe2000f8e02ff */
[----:B-1----:R-:W-:Y:S01]  /*38c0*/  LEA.HI.X.SX32 R89, R36, R6, 0x2, P2 ;  /* 0x0000000624597211 */ /* 0x002fe200010f16ff */
[----:B------:R-:W-:Y:S01]  /*38d0*/  IMAD R53, R53, UR4, RZ ;  /* 0x0000000435357c24 */ /* 0x000fe2000f8e02ff */
[----:B------:R-:W-:Y:S01]  /*38e0*/  SEL R30, R11, R90, !P6 ;  /* 0x0000005a0b1e7207 */ /* 0x000fe20007000000 */
[----:B------:R-:W-:Y:S01]  /*38f0*/  IMAD R31, R31, UR4, RZ ;  /* 0x000000041f1f7c24 */ /* 0x000fe2000f8e02ff */
[-C--:B------:R-:W-:Y:S01]  /*3900*/  LEA R92, P3, R37, R3.reuse, 0x2 ;  /* 0x00000003255c7211 */ /* 0x080fe200078610ff */
[----:B------:R1:W-:Y:S01]  /*3910*/  STL.64 [R1+0x268], R88 ;  /* 0x0002685801007387 */ /* 0x0003e20000100a00 */
[----:B------:R-:W-:Y:S01]  /*3920*/  SEL R43, R11, R22, !P6 ;  /* 0x000000160b2b7207 */ /* 0x000fe20007000000 */
[----:B------:R-:W-:Y:S01]  /*3930*/  IMAD R30, R30, UR4, RZ ;  /* 0x000000041e1e7c24 */ /* 0x000fe2000f8e02ff */
[-C--:B------:R-:W-:Y:S01]  /*3940*/  LEA R90, P4, R38, R3.reuse, 0x2 ;  /* 0x00000003265a7211 */ /* 0x080fe200078810ff */
[----:B------:R-:W-:Y:S01]  /*3950*/  IMAD R29, R29, UR4, RZ ;  /* 0x000000041d1d7c24 */ /* 0x000fe2000f8e02ff */
[----:B------:R-:W-:Y:S01]  /*3960*/  SEL R24, R11, R24, !P6 ;  /* 0x000000180b187207 */ /* 0x000fe20007000000 */
[----:B------:R-:W-:Y:S01]  /*3970*/  IMAD R43, R43, UR4, RZ ;  /* 0x000000042b2b7c24 */ /* 0x000fe2000f8e02ff */
[C---:B------:R-:W-:Y:S01]  /*3980*/  SEL R28, R11.reuse, R28, !P6 ;  /* 0x0000001c0b1c7207 */ /* 0x040fe20007000000 */
[----:B------:R-:W-:Y:S01]  /*3990*/  @!P0 IMAD.MOV R7, RZ, RZ, -R7 ;  /* 0x000000ffff078224 */ /* 0x000fe200078e0a07 */
[C---:B------:R-:W-:Y:S01]  /*39a0*/  SEL R14, R11.reuse, R40, !P6 ;  /* 0x000000280b0e7207 */ /* 0x040fe20007000000 */
[----:B------:R-:W-:Y:S01]  /*39b0*/  IMAD R40, R16, UR4, RZ ;  /* 0x0000000410287c24 */ /* 0x000fe2000f8e02ff */
[----:B------:R-:W-:Y:S01]  /*39c0*/  SEL R94, R11, R94, !P6 ;  /* 0x0000005e0b5e7207 */ /* 0x000fe20007000000 */
[----:B------:R-:W2:Y:S01]  /*39d0*/  LDC.64 R4, c[0x0][0x230] ;  /* 0x00008c00ff047b82 */ /* 0x000ea20000000a00 */
[----:B-1----:R-:W-:-:S02]  /*39e0*/  LEA R88, P5, R39, R3, 0x2 ;  /* 0x0000000327587211 */ /* 0x002fc400078a10ff */
[----:B------:R-:W-:Y:S01]  /*39f0*/  SEL R55, R11, R42, !P6 ;  /* 0x0000002a0b377207 */ /* 0x000fe20007000000 */
[----:B------:R-:W-:Y:S01]  /*3a00*/  IMAD R42, R20, UR4, RZ ;  /* 0x00000004142a7c24 */ /* 0x000fe2000f8e02ff */
[----:B------:R-:W-:Y:S02]  /*3a10*/  LEA.HI.X.SX32 R93, R37, R6, 0x2, P3 ;  /* 0x00000006255d7211 */ /* 0x000fe400018f16ff */
[----:B------:R-:W-:Y:S01]  /*3a20*/  SEL R71, R11, R72, !P6 ;  /* 0x000000480b477207 */ /* 0x000fe20007000000 */
[----:B------:R-:W-:Y:S01]  /*3a30*/  IMAD R55, R55, UR4, RZ ;  /* 0x0000000437377c24 */ /* 0x000fe2000f8e02ff */
[----:B------:R-:W-:Y:S01]  /*3a40*/  LEA.HI.X.SX32 R91, R38, R6, 0x2, P4 ;  /* 0x00000006265b7211 */ /* 0x000fe200020f16ff */
[----:B------:R1:W-:Y:S01]  /*3a50*/  STL.64 [R1+0x260], R92 ;  /* 0x0002605c01007387 */ /* 0x0003e20000100a00 */
[----:B------:R-:W-:Y:S01]  /*3a60*/  SEL R45, R11, R26, !P6 ;  /* 0x0000001a0b2d7207 */ /* 0x000fe20007000000 */
[----:B------:R-:W-:Y:S01]  /*3a70*/  IMAD R71, R71, UR4, RZ ;  /* 0x0000000447477c24 */ /* 0x000fe2000f8e02ff */
[C---:B------:R-:W-:Y:S01]  /*3a80*/  SEL R49, R11.reuse, R34, !P6 ;  /* 0x000000220b317207 */ /* 0x040fe20007000000 */
[----:B------:R3:W-:Y:S01]  /*3a90*/  STL.64 [R1+0x258], R90 ;  /* 0x0002585a01007387 */ /* 0x0007e20000100a00 */
[C---:B------:R-:W-:Y:S01]  /*3aa0*/  SEL R15, R11.reuse, R44, !P6 ;  /* 0x0000002c0b0f7207 */ /* 0x040fe20007000000 */
[----:B------:R-:W-:Y:S01]  /*3ab0*/  IMAD R44, R24, UR4, RZ ;  /* 0x00000004182c7c24 */ /* 0x000fe2000f8e02ff */
[C---:B------:R-:W-:Y:S01]  /*3ac0*/  SEL R57, R11.reuse, R46, !P6 ;  /* 0x0000002e0b397207 */ /* 0x040fe20007000000 */
[----:B------:R-:W-:Y:S01]  /*3ad0*/  IMAD R46, R28, UR4, RZ ;  /* 0x000000041c2e7c24 */ /* 0x000fe2000f8e02ff */
[----:B------:R-:W-:Y:S01]  /*3ae0*/  SEL R72, R11, R74, !P6 ;  /* 0x0000004a0b487207 */ /* 0x000fe20007000000 */
[----:B------:R-:W-:Y:S01]  /*3af0*/  IMAD R28, R94, UR4, RZ ;  /* 0x000000045e1c7c24 */ /* 0x000fe2000f8e02ff */
[----:B------:R-:W-:Y:S01]  /*3b00*/  LEA.HI.X.SX32 R89, R39, R6, 0x2, P5 ;  /* 0x0000000627597211 */ /* 0x000fe200028f16ff */
[----:B------:R-:W-:Y:S01]  /*3b10*/  IMAD R45, R45, UR4, RZ ;  /* 0x000000042d2d7c24 */ /* 0x000fe2000f8e02ff */
[----:B------:R-:W-:Y:S01]  /*3b20*/  SEL R32, R11, R32, !P6 ;  /* 0x000000200b207207 */ /* 0x000fe20007000000 */
[----:B------:R-:W-:Y:S01]  /*3b30*/  IMAD R49, R49, UR4, RZ ;  /* 0x0000000431317c24 */ /* 0x000fe2000f8e02ff */
[C---:B------:R-:W-:Y:S01]  /*3b40*/  SEL R17, R11.reuse, R48, !P6 ;  /* 0x000000300b117207 */ /* 0x040fe20007000000 */
[----:B------:R4:W-:Y:S01]  /*3b50*/  STL.64 [R1+0x250], R88 ;  /* 0x0002505801007387 */ /* 0x0009e20000100a00 */
[C---:B------:R-:W-:Y:S01]  /*3b60*/  SEL R59, R11.reuse, R50, !P6 ;  /* 0x000000320b3b7207 */ /* 0x040fe20007000000 */
[----:B------:R-:W-:Y:S01]  /*3b70*/  IMAD R48, R32, UR4, RZ ;  /* 0x0000000420307c24 */ /* 0x000fe2000f8e02ff */
[----:B------:R-:W-:Y:S01]  /*3b80*/  SEL R18, R11, R52, !P6 ;  /* 0x000000340b127207 */ /* 0x000fe20007000000 */
[----:B------:R-:W-:Y:S01]  /*3b90*/  IMAD R50, R13, UR4, RZ ;  /* 0x000000040d327c24 */ /* 0x000fe2000f8e02ff */
[C---:B------:R-:W-:Y:S01]  /*3ba0*/  SEL R61, R11.reuse, R54, !P6 ;  /* 0x000000360b3d7207 */ /* 0x040fe20007000000 */
[----:B------:R-:W-:Y:S01]  /*3bb0*/  IMAD R54, R14, UR4, RZ ;  /* 0x000000040e367c24 */ /* 0x000fe2000f8e02ff */
[----:B------:R-:W-:Y:S01]  /*3bc0*/  SEL R19, R11, R56, !P6 ;  /* 0x000000380b137207 */ /* 0x000fe20007000000 */
[----:B------:R-:W-:Y:S01]  /*3bd0*/  IMAD R56, R15, UR4, RZ ;  /* 0x000000040f387c24 */ /* 0x000fe2000f8e02ff */
[----:B------:R-:W-:Y:S01]  /*3be0*/  SEL R63, R11, R58, !P6 ;  /* 0x0000003a0b3f7207 */ /* 0x000fe20007000000 */
[----:B------:R-:W-:Y:S01]  /*3bf0*/  IMAD R57, R57, UR4, RZ ;  /* 0x0000000439397c24 */ /* 0x000fe2000f8e02ff */
[----:B------:R-:W-:Y:S01]  /*3c00*/  SEL R21, R11, R60, !P6 ;  /* 0x0000003c0b157207 */ /* 0x000fe20007000000 */
        /* <DEDUP_REMOVED lines=21> */
[C---:B------:R-:W-:Y:S01]  /*3d60*/  SEL R86, R11.reuse, R86, !P6 ;  /* 0x000000560b567207 */ /* 0x040fe20007000000 */
[----:B------:R-:W-:Y:S01]  /*3d70*/  IMAD R70, R70, UR4, RZ ;  /* 0x0000000446467c24 */ /* 0x000fe2000f8e02ff */
        /* <DEDUP_REMOVED lines=38> */
[----:B------:R-:W-:Y:S01]  /*3fe0*/  SEL R12, R11, R134, !P6 ;  /* 0x000000860b0c7207 */ /* 0x000fe20007000000 */
[----:B------:R-:W-:Y:S01]  /*3ff0*/  IMAD R15, R120, UR4, RZ ;  /* 0x00000004780f7c24 */ /* 0x000fe2000f8e02ff */
[-C--:B------:R-:W-:Y:S01]  /*4000*/  LEA R96, P6, R40, R3.reuse, 0x2 ;  /* 0x0000000328607211 */ /* 0x080fe200078c10ff */
[----:B------:R-:W-:Y:S01]  /*4010*/  IMAD R14, R122, UR4, RZ ;  /* 0x000000047a0e7c24 */ /* 0x000fe2000f8e02ff */
[-C--:B------:R-:W-:Y:S01]  /*4020*/  LEA R94, P2, R41, R3.reuse, 0x2 ;  /* 0x00000003295e7211 */ /* 0x080fe200078410ff */
[----:B------:R-:W-:Y:S01]  /*4030*/  IMAD R13, R124, UR4, RZ ;  /* 0x000000047c0d7c24 */ /* 0x000fe2000f8e02ff */
[-C--:B-1----:R-:W-:Y:S01]  /*4040*/  LEA R92, P3, R42, R3.reuse, 0x2 ;  /* 0x000000032a5c7211 */ /* 0x082fe200078610ff */
[----:B------:R-:W-:Y:S01]  /*4050*/  IMAD R8, R126, UR4, RZ ;  /* 0x000000047e087c24 */ /* 0x000fe2000f8e02ff */
[-C--:B---3--:R-:W-:Y:S01]  /*4060*/  LEA R90, P4, R43, R3.reuse, 0x2 ;  /* 0x000000032b5a7211 */ /* 0x088fe200078810ff */
[----:B------:R-:W-:Y:S01]  /*4070*/  IMAD R9, R128, UR4, RZ ;  /* 0x0000000480097c24 */ /* 0x000fe2000f8e02ff */
[----:B----4-:R-:W-:Y:S01]  /*4080*/  LEA R88, P5, R44, R3, 0x2 ;  /* 0x000000032c587211 */ /* 0x010fe200078a10ff */
[----:B------:R-:W-:Y:S01]  /*4090*/  IMAD R12, R12, UR4, RZ ;  /* 0x000000040c0c7c24 */ /* 0x000fe2000f8e02ff */
[-C--:B------:R-:W-:Y:S01]  /*40a0*/  LEA.HI.X.SX32 R97, R40, R6.reuse, 0x2, P6 ;  /* 0x0000000628617211 */ /* 0x080fe200030f16ff */
[----:B------:R-:W-:Y:S01]  /*40b0*/  IMAD R10, R130, UR4, RZ ;  /* 0x00000004820a7c24 */ /* 0x000fe2000f8e02ff */
[-C--:B------:R-:W-:Y:S01]  /*40c0*/  LEA.HI.X.SX32 R95, R41, R6.reuse, 0x2, P2 ;  /* 0x00000006295f7211 */ /* 0x080fe200010f16ff */
[----:B------:R-:W-:Y:S01]  /*40d0*/  IMAD R11, R132, UR4, RZ ;  /* 0x00000004840b7c24 */ /* 0x000fe2000f8e02ff */
[-C--:B------:R-:W-:Y:S01]  /*40e0*/  LEA.HI.X.SX32 R93, R42, R6.reuse, 0x2, P3 ;  /* 0x000000062a5d7211 */ /* 0x080fe200018f16ff */
[----:B------:R1:W-:Y:S01]  /*40f0*/  STL.64 [R1+0x248], R96 ;  /* 0x0002486001007387 */ /* 0x0003e20000100a00 */
[-C--:B------:R-:W-:Y:S01]  /*4100*/  LEA.HI.X.SX32 R91, R43, R6.reuse, 0x2, P4 ;  /* 0x000000062b5b7211 */ /* 0x080fe200020f16ff */
[----:B------:R-:W-:Y:S01]  /*4110*/  ULDC.64 UR4, c[0x0][0x210] ;  /* 0x0000840000047ab9 */ /* 0x000fe20000000a00 */
[----:B------:R-:W-:Y:S01]  /*4120*/  LEA.HI.X.SX32 R89, R44, R6, 0x2, P5 ;  /* 0x000000062c597211 */ /* 0x000fe200028f16ff */
[----:B------:R3:W-:Y:S01]  /*4130*/  STL.64 [R1+0x240], R94 ;  /* 0x0002405e01007387 */ /* 0x0007e20000100a00 */
[----:B------:R-:W-:Y:S01]  /*4140*/  ISETP.NE.AND P1, PT, R156, RZ, PT ;  /* 0x000000ff9c00720c */ /* 0x000fe20003f25270 */
[----:B------:R-:W-:-:S02]  /*4150*/  IMAD R113, R152, 0x14, RZ ;  /* 0x0000001498717824 */ /* 0x000fc400078e02ff */
[----:B------:R4:W-:Y:S01]  /*4160*/  STL.64 [R1+0x238], R92 ;  /* 0x0002385c01007387 */ /* 0x0009e20000100a00 */
[C---:B------:R-:W-:Y:S02]  /*4170*/  IMAD R117, R152.reuse, 0x1c, RZ ;  /* 0x0000001c98757824 */ /* 0x040fe400078e02ff */
[C---:B------:R-:W-:Y:S01]  /*4180*/  IMAD R143, R152.reuse, 0x34, RZ ;  /* 0x00000034988f7824 */ /* 0x040fe200078e02ff */
[CC--:B-1----:R-:W-:Y:S01]  /*4190*/  LEA R96, P6, R45.reuse, R3.reuse, 0x2 ;  /* 0x000000032d607211 */ /* 0x0c2fe200078c10ff */
[----:B------:R1:W-:Y:S01]  /*41a0*/  STL.64 [R1+0x230], R90 ;  /* 0x0002305a01007387 */ /* 0x0003e20000100a00 */
[----:B------:R-:W-:Y:S01]  /*41b0*/  IMAD R137, R152, 0x30, RZ ;  /* 0x0000003098897824 */ /* 0x000fe200078e02ff */
[-C--:B---3--:R-:W-:Y:S02]  /*41c0*/  LEA R94, P2, R46, R3.reuse, 0x2 ;  /* 0x000000032e5e7211 */ /* 0x088fe400078410ff */
[----:B------:R3:W-:Y:S01]  /*41d0*/  STL.64 [R1+0x228], R88 ;  /* 0x0002285801007387 */ /* 0x0007e20000100a00 */
[-C--:B------:R-:W-:Y:S01]  /*41e0*/  LEA.HI.X.SX32 R97, R45, R6.reuse, 0x2, P6 ;  /* 0x000000062d617211 */ /* 0x080fe200030f16ff */
[C---:B------:R-:W-:Y:S01]  /*41f0*/  IMAD R209, R152.reuse, 0x3c, RZ ;  /* 0x0000003c98d17824 */ /* 0x040fe200078e02ff */
[CC--:B----4-:R-:W-:Y:S01]  /*4200*/  LEA R92, P3, R47.reuse, R3.reuse, 0x2 ;  /* 0x000000032f5c7211 */ /* 0x0d0fe200078610ff */
[----:B------:R-:W-:Y:S01]  /*4210*/  IMAD R177, R152, 0x38, RZ ;  /* 0x0000003898b17824 */ /* 0x000fe200078e02ff */
[-C--:B------:R-:W-:Y:S01]  /*4220*/  LEA.HI.X.SX32 R95, R46, R6.reuse, 0x2, P2 ;  /* 0x000000062e5f7211 */ /* 0x080fe200010f16ff */
[----:B------:R4:W-:Y:S01]  /*4230*/  STL.64 [R1+0x220], R96 ;  /* 0x0002206001007387 */ /* 0x0009e20000100a00 */
[----:B------:R-:W-:Y:S01]  /*4240*/  LEA.HI.X.SX32 R93, R47, R6, 0x2, P3 ;  /* 0x000000062f5d7211 */ /* 0x000fe200018f16ff */
[----:B--2---:R-:W-:Y:S01]  /*4250*/  VIADD R51, R4, 0xfffffffe ;  /* 0xfffffffe04337836 */ /* 0x004fe20000000000 */
[-C--:B-1----:R-:W-:Y:S01]  /*4260*/  LEA R90, P4, R48, R3.reuse, 0x2 ;  /* 0x00000003305a7211 */ /* 0x082fe200078810ff */
[----:B------:R1:W-:Y:S01]  /*4270*/  STL.64 [R1+0x218], R94 ;  /* 0x0002185e01007387 */ /* 0x0003e20000100a00 */
[----:B------:R-:W-:Y:S01]  /*4280*/  @!P1 LOP3.LUT R7, RZ, R156, RZ, 0x33, !PT ;  /* 0x0000009cff079212 */ /* 0x000fe200078e33ff */
[----:B------:R-:W-:Y:S01]  /*4290*/  VIADD R52, R4, 0xffffffff ;  /* 0xffffffff04347836 */ /* 0x000fe20000000000 */
[----:B---3--:R-:W-:Y:S01]  /*42a0*/  LEA R88, P5, R49, R3, 0x2 ;  /* 0x0000000331587211 */ /* 0x008fe200078a10ff */
[----:B------:R2:W-:Y:S01]  /*42b0*/  STL.64 [R1+0x210], R92 ;  /* 0x0002105c01007387 */ /* 0x0005e20000100a00 */
[----:B------:R-:W-:-:S02]  /*42c0*/  LEA.HI.X.SX32 R91, R48, R6, 0x2, P4 ;  /* 0x00000006305b7211 */ /* 0x000fc400020f16ff */
[----:B------:R-:W-:Y:S02]  /*42d0*/  LEA.HI.X.SX32 R89, R49, R6, 0x2, P5 ;  /* 0x0000000631597211 */ /* 0x000fe400028f16ff */
[-C--:B----4-:R-:W-:Y:S01]  /*42e0*/  LEA R96, P6, R50, R3.reuse, 0x2 ;  /* 0x0000000332607211 */ /* 0x090fe200078c10ff */
[----:B------:R3:W-:Y:S01]  /*42f0*/  STL.64 [R1+0x208], R90 ;  /* 0x0002085a01007387 */ /* 0x0007e20000100a00 */
[----:B-1----:R-:W-:-:S03]  /*4300*/  LEA R94, P2, R53, R3, 0x2 ;  /* 0x00000003355e7211 */ /* 0x002fc600078410ff */
[----:B------:R1:W-:Y:S01]  /*4310*/  STL.64 [R1+0x200], R88 ;  /* 0x0002005801007387 */ /* 0x0003e20000100a00 */
[-C--:B------:R-:W-:Y:S02]  /*4320*/  LEA.HI.X.SX32 R97, R50, R6.reuse, 0x2, P6 ;  /* 0x0000000632617211 */ /* 0x080fe400030f16ff */
[CC--:B--2---:R-:W-:Y:S02]  /*4330*/  LEA R92, P3, R54.reuse, R3.reuse, 0x2 ;  /* 0x00000003365c7211 */ /* 0x0c4fe400078610ff */
[-C--:B------:R-:W-:Y:S01]  /*4340*/  LEA.HI.X.SX32 R95, R53, R6.reuse, 0x2, P2 ;  /* 0x00000006355f7211 */ /* 0x080fe200010f16ff */
[----:B------:R2:W-:Y:S01]  /*4350*/  STL.64 [R1+0x1f8], R96 ;  /* 0x0001f86001007387 */ /* 0x0005e20000100a00 */
[----:B------:R-:W-:Y:S02]  /*4360*/  LEA.HI.X.SX32 R93, R54, R6, 0x2, P3 ;  /* 0x00000006365d7211 */ /* 0x000fe400018f16ff */
[-C--:B---3--:R-:W-:Y:S01]  /*4370*/  LEA R90, P4, R55, R3.reuse, 0x2 ;  /* 0x00000003375a7211 */ /* 0x088fe200078810ff */
[----:B------:R3:W-:Y:S01]  /*4380*/  STL.64 [R1+0x1f0], R94 ;  /* 0x0001f05e01007387 */ /* 0x0007e20000100a00 */
[----:B-1----:R-:W-:-:S02]  /*4390*/  LEA R88, P5, R56, R3, 0x2 ;  /* 0x0000000338587211 */ /* 0x002fc400078a10ff */
[-C--:B------:R-:W-:Y:S01]  /*43a0*/  LEA.HI.X.SX32 R91, R55, R6.reuse, 0x2, P4 ;  /* 0x00000006375b7211 */ /* 0x080fe200020f16ff */
[----:B------:R1:W-:Y:S01]  /*43b0*/  STL.64 [R1+0x1e8], R92 ;  /* 0x0001e85c01007387 */ /* 0x0003e20000100a00 */
[----:B------:R-:W-:Y:S02]  /*43c0*/  LEA.HI.X.SX32 R89, R56, R6, 0x2, P5 ;  /* 0x0000000638597211 */ /* 0x000fe400028f16ff */
[-C--:B--2---:R-:W-:Y:S01]  /*43d0*/  LEA R96, P6, R57, R3.reuse, 0x2 ;  /* 0x0000000339607211 */ /* 0x084fe200078c10ff */
[----:B------:R2:W-:Y:S01]  /*43e0*/  STL.64 [R1+0x1e0], R90 ;  /* 0x0001e05a01007387 */ /* 0x0005e20000100a00 */
[----:B---3--:R-:W-:-:S03]  /*43f0*/  LEA R94, P2, R58, R3, 0x2 ;  /* 0x000000033a5e7211 */ /* 0x008fc600078410ff */
[----:B------:R3:W-:Y:S01]  /*4400*/  STL.64 [R1+0x1d8], R88 ;  /* 0x0001d85801007387 */ /* 0x0007e20000100a00 */
[-C--:B------:R-:W-:Y:S02]  /*4410*/  LEA.HI.X.SX32 R97, R57, R6.reuse, 0x2, P6 ;  /* 0x0000000639617211 */ /* 0x080fe400030f16ff */
[-C--:B------:R-:W-:Y:S02]  /*4420*/  LEA.HI.X.SX32 R95, R58, R6.reuse, 0x2, P2 ;  /* 0x000000063a5f7211 */ /* 0x080fe400010f16ff */
[CC--:B-1----:R-:W-:Y:S01]  /*4430*/  LEA R92, P3, R59.reuse, R3.reuse, 0x2 ;  /* 0x000000033b5c7211 */ /* 0x0c2fe200078610ff */
[----:B------:R1:W-:Y:S01]  /*4440*/  STL.64 [R1+0x1d0], R96 ;  /* 0x0001d06001007387 */ /* 0x0003e20000100a00 */
[-C--:B--2---:R-:W-:Y:S02]  /*4450*/  LEA R90, P4, R60, R3.reuse, 0x2 ;  /* 0x000000033c5a7211 */ /* 0x084fe400078810ff */
[----:B------:R-:W-:Y:S01]  /*4460*/  LEA.HI.X.SX32 R93, R59, R6, 0x2, P3 ;  /* 0x000000063b5d7211 */ /* 0x000fe200018f16ff */
[----:B------:R2:W-:Y:S01]  /*4470*/  STL.64 [R1+0x1c8], R94 ;  /* 0x0001c85e01007387 */ /* 0x0005e20000100a00 */
[----:B---3--:R-:W-:-:S02]  /*4480*/  LEA R88, P5, R61, R3, 0x2 ;  /* 0x000000033d587211 */ /* 0x008fc400078a10ff */
[-C--:B------:R-:W-:Y:S01]  /*4490*/  LEA.HI.X.SX32 R91, R60, R6.reuse, 0x2, P4 ;  /* 0x000000063c5b7211 */ /* 0x080fe200020f16ff */
[----:B------:R3:W-:Y:S01]  /*44a0*/  STL.64 [R1+0x1c0], R92 ;  /* 0x0001c05c01007387 */ /* 0x0007e20000100a00 */
[-C--:B------:R-:W-:Y:S02]  /*44b0*/  LEA.HI.X.SX32 R89, R61, R6.reuse, 0x2, P5 ;  /* 0x000000063d597211 */ /* 0x080fe400028f16ff */
[CC--:B-1----:R-:W-:Y:S01]  /*44c0*/  LEA R96, P6, R62.reuse, R3.reuse, 0x2 ;  /* 0x000000033e607211 */ /* 0x0c2fe200078c10ff */
[----:B------:R1:W-:Y:S03]  /*44d0*/  STL.64 [R1+0x1b8], R90 ;  /* 0x0001b85a01007387 */ /* 0x0003e60000100a00 */
[----:B------:R-:W-:Y:S01]  /*44e0*/  LEA.HI.X.SX32 R97, R62, R6, 0x2, P6 ;  /* 0x000000063e617211 */ /* 0x000fe200030f16ff */
[----:B------:R4:W-:Y:S01]  /*44f0*/  STL.64 [R1+0x1b0], R88 ;  /* 0x0001b05801007387 */ /* 0x0009e20000100a00 */
[----:B--2---:R-:W-:-:S02]  /*4500*/  LEA R94, P2, R63, R3, 0x2 ;  /* 0x000000033f5e7211 */ /* 0x004fc400078410ff */
[CC--:B---3--:R-:W-:Y:S01]  /*4510*/  LEA R92, P3, R64.reuse, R3.reuse, 0x2 ;  /* 0x00000003405c7211 */ /* 0x0c8fe200078610ff */
[----:B------:R2:W-:Y:S01]  /*4520*/  STL.64 [R1+0x1a8], R96 ;  /* 0x0001a86001007387 */ /* 0x0005e20000100a00 */
[-C--:B------:R-:W-:Y:S02]  /*4530*/  LEA.HI.X.SX32 R95, R63, R6.reuse, 0x2, P2 ;  /* 0x000000063f5f7211 */ /* 0x080fe400010f16ff */
[CC--:B-1----:R-:W-:Y:S02]  /*4540*/  LEA R90, P4, R65.reuse, R3.reuse, 0x2 ;  /* 0x00000003415a7211 */ /* 0x0c2fe400078810ff */
[-C--:B------:R-:W-:Y:S01]  /*4550*/  LEA.HI.X.SX32 R93, R64, R6.reuse, 0x2, P3 ;  /* 0x00000006405d7211 */ /* 0x080fe200018f16ff */
[----:B------:R1:W-:Y:S01]  /*4560*/  STL.64 [R1+0x1a0], R94 ;  /* 0x0001a05e01007387 */ /* 0x0003e20000100a00 */
[C---:B----4-:R-:W-:Y:S02]  /*4570*/  LEA R88, P5, R66.reuse, R3, 0x2 ;  /* 0x0000000342587211 */ /* 0x050fe400078a10ff */
[-C--:B------:R-:W-:Y:S01]  /*4580*/  LEA.HI.X.SX32 R91, R65, R6.reuse, 0x2, P4 ;  /* 0x00000006415b7211 */ /* 0x080fe200020f16ff */
[----:B------:R3:W-:Y:S01]  /*4590*/  STL.64 [R1+0x198], R92 ;  /* 0x0001985c01007387 */ /* 0x0007e20000100a00 */
[----:B------:R-:W-:-:S02]  /*45a0*/  LEA.HI.X.SX32 R89, R66, R6, 0x2, P5 ;  /* 0x0000000642597211 */ /* 0x000fc400028f16ff */
[CC--:B--2---:R-:W-:Y:S01]  /*45b0*/  LEA R96, P6, R68.reuse, R3.reuse, 0x2 ;  /* 0x0000000344607211 */ /* 0x0c4fe200078c10ff */
[----:B------:R2:W-:Y:S03]  /*45c0*/  STL.64 [R1+0x190], R90 ;  /* 0x0001905a01007387 */ /* 0x0005e60000100a00 */
[-C--:B------:R-:W-:Y:S01]  /*45d0*/  LEA.HI.X.SX32 R97, R68, R6.reuse, 0x2, P6 ;  /* 0x0000000644617211 */ /* 0x080fe200030f16ff */
[----:B------:R4:W-:Y:S01]  /*45e0*/  STL.64 [R1+0x188], R88 ;  /* 0x0001885801007387 */ /* 0x0009e20000100a00 */
[CC--:B-1----:R-:W-:Y:S02]  /*45f0*/  LEA R94, P2, R69.reuse, R3.reuse, 0x2 ;  /* 0x00000003455e7211 */ /* 0x0c2fe400078410ff */
[----:B---3--:R-:W-:Y:S01]  /*4600*/  LEA R92, P3, R70, R3, 0x2 ;  /* 0x00000003465c7211 */ /* 0x008fe200078610ff */
[----:B------:R1:W-:Y:S01]  /*4610*/  STL.64 [R1+0x180], R96 ;  /* 0x0001806001007387 */ /* 0x0003e20000100a00 */
[----:B------:R-:W-:-:S02]  /*4620*/  LEA.HI.X.SX32 R95, R69, R6, 0x2, P2 ;  /* 0x00000006455f7211 */ /* 0x000fc400010f16ff */
[CC--:B--2---:R-:W-:Y:S02]  /*4630*/  LEA R90, P4, R71.reuse, R3.reuse, 0x2 ;  /* 0x00000003475a7211 */ /* 0x0c4fe400078810ff */
[-C--:B------:R-:W-:Y:S01]  /*4640*/  LEA.HI.X.SX32 R93, R70, R6.reuse, 0x2, P3 ;  /* 0x00000006465d7211 */ /* 0x080fe200018f16ff */
[----:B------:R2:W-:Y:S01]  /*4650*/  STL.64 [R1+0x178], R94 ;  /* 0x0001785e01007387 */ /* 0x0005e20000100a00 */
[CC--:B----4-:R-:W-:Y:S02]  /*4660*/  LEA R88, P5, R72.reuse, R3.reuse, 0x2 ;  /* 0x0000000348587211 */ /* 0x0d0fe400078a10ff */
        /* <DEDUP_REMOVED lines=68> */
[-C--:B------:R-:W-:Y:S01]  /*4ab0*/  LEA R22, P6, R8, R3.reuse, 0x2 ;  /* 0x0000000308167211 */ /* 0x080fe200078c10ff */
[----:B------:R-:W-:Y:S01]  /*4ac0*/  STL.64 [R1+0xb8], R96 ;  /* 0x0000b86001007387 */ /* 0x000fe20000100a00 */
[CC--:B---3--:R-:W-:Y:S02]  /*4ad0*/  LEA R92, P3, R15.reuse, R3.reuse, 0x2 ;  /* 0x000000030f5c7211 */ /* 0x0c8fe400078610ff */
[-C--:B------:R-:W-:Y:S02]  /*4ae0*/  LEA.HI.X.SX32 R95, R16, R6.reuse, 0x2, P2 ;  /* 0x00000006105f7211 */ /* 0x080fe400010f16ff */
[-C--:B-1----:R-:W-:Y:S02]  /*4af0*/  LEA R90, P4, R14, R3.reuse, 0x2 ;  /* 0x000000030e5a7211 */ /* 0x082fe400078810ff */
[----:B------:R-:W-:Y:S01]  /*4b00*/  LEA.HI.X.SX32 R93, R15, R6, 0x2, P3 ;  /* 0x000000060f5d7211 */ /* 0x000fe200018f16ff */
[----:B------:R-:W-:Y:S01]  /*4b10*/  STL.64 [R1+0xb0], R94 ;  /* 0x0000b05e01007387 */ /* 0x000fe20000100a00 */
[----:B----4-:R-:W-:-:S02]  /*4b20*/  LEA R88, P5, R13, R3, 0x2 ;  /* 0x000000030d587211 */ /* 0x010fc400078a10ff */
[-C--:B------:R-:W-:Y:S01]  /*4b30*/  LEA.HI.X.SX32 R91, R14, R6.reuse, 0x2, P4 ;  /* 0x000000060e5b7211 */ /* 0x080fe200020f16ff */
[----:B------:R-:W-:Y:S01]  /*4b40*/  STL.64 [R1+0xa8], R92 ;  /* 0x0000a85c01007387 */ /* 0x000fe20000100a00 */
[-C--:B------:R-:W-:Y:S02]  /*4b50*/  LEA R20, P2, R9, R3.reuse, 0x2 ;  /* 0x0000000309147211 */ /* 0x080fe400078410ff */
[-C--:B------:R-:W-:Y:S01]  /*4b60*/  LEA.HI.X.SX32 R89, R13, R6.reuse, 0x2, P5 ;  /* 0x000000060d597211 */ /* 0x080fe200028f16ff */
[----:B------:R-:W-:Y:S01]  /*4b70*/  STL.64 [R1+0xa0], R90 ;  /* 0x0000a05a01007387 */ /* 0x000fe20000100a00 */
[----:B------:R-:W-:Y:S02]  /*4b80*/  LEA R14, P5, R12, R3, 0x2 ;  /* 0x000000030c0e7211 */ /* 0x000fe400078a10ff */
[-C--:B------:R-:W-:Y:S01]  /*4b90*/  LEA.HI.X.SX32 R23, R8, R6.reuse, 0x2, P6 ;  /* 0x0000000608177211 */ /* 0x080fe200030f16ff */
[----:B------:R-:W-:Y:S01]  /*4ba0*/  STL.64 [R1+0x98], R88 ;  /* 0x0000985801007387 */ /* 0x000fe20000100a00 */
[----:B------:R-:W-:Y:S01]  /*4bb0*/  LEA.HI.X.SX32 R21, R9, R6, 0x2, P2 ;  /* 0x0000000609157211 */ /* 0x000fe200010f16ff */
[----:B------:R-:W-:Y:S01]  /*4bc0*/  IMAD R5, R7, R5, RZ ;  /* 0x0000000507057224 */ /* 0x000fe200078e02ff */
[-C--:B------:R-:W-:Y:S01]  /*4bd0*/  LEA R18, P3, R10, R3.reuse, 0x2 ;  /* 0x000000030a127211 */ /* 0x080fe200078610ff */
[----:B------:R-:W-:Y:S01]  /*4be0*/  STL [R1+0x70], R14 ;  /* 0x0000700e01007387 */ /* 0x000fe20000100800 */
[----:B------:R-:W-:Y:S01]  /*4bf0*/  IMAD.SHL.U32 R59, R152, 0x2, RZ ;  /* 0x00000002983b7824 */ /* 0x000fe200078e00ff */
[----:B------:R-:W-:-:S02]  /*4c00*/  LEA R16, P4, R11, R3, 0x2 ;  /* 0x000000030b107211 */ /* 0x000fc400078810ff */
[----:B------:R-:W-:Y:S01]  /*4c10*/  STL.64 [R1+0x90], R22 ;  /* 0x0000901601007387 */ /* 0x000fe20000100a00 */
[C---:B------:R-:W-:Y:S01]  /*4c20*/  LEA R220, P1, R5.reuse, UR4, 0x2 ;  /* 0x0000000405dc7c11 */ /* 0x040fe2000f8210ff */
[----:B------:R-:W-:Y:S01]  /*4c30*/  IMAD.SHL.U32 R58, R152, 0x4, RZ ;  /* 0x00000004983a7824 */ /* 0x000fe200078e00ff */
[----:B------:R-:W-:Y:S01]  /*4c40*/  LEA.HI.X.SX32 R19, R10, R6, 0x2, P3 ;  /* 0x000000060a137211 */ /* 0x000fe200018f16ff */
[----:B------:R1:W-:Y:S04]  /*4c50*/  STL.64 [R1+0x760], R156 ;  /* 0x0007609c01007387 */ /* 0x0003e80000100a00 */
[----:B------:R2:W-:Y:S04]  /*4c60*/  STL.64 [R1+0x88], R20 ;  /* 0x0000881401007387 */ /* 0x0005e80000100a00 */
[----:B-1----:R-:W3:Y:S01]  /*4c70*/  LDL.LU.64 R156, [R1+0x70] ;  /* 0x00007000019c7983 */ /* 0x002ee20000300a00 */
[----:B------:R-:W-:Y:S01]  /*4c80*/  LEA.HI.X.SX32 R221, R5, UR5, 0x2, P1 ;  /* 0x0000000505dd7c11 */ /* 0x000fe200088f16ff */
[C---:B------:R-:W-:Y:S01]  /*4c90*/  IMAD R40, R152.reuse, 0xc, RZ ;  /* 0x0000000c98287824 */ /* 0x040fe200078e02ff */
[C---:B------:R-:W-:Y:S01]  /*4ca0*/  LEA R120, P6, R152.reuse, R220, 0x3 ;  /* 0x000000dc98787211 */ /* 0x040fe200078c18ff */
[C---:B------:R-:W-:Y:S01]  /*4cb0*/  IMAD R42, R152.reuse, 0x3, RZ ;  /* 0x00000003982a7824 */ /* 0x040fe200078e02ff */
[----:B------:R-:W-:Y:S01]  /*4cc0*/  LEA.HI.X.SX32 R17, R11, R6, 0x2, P4 ;  /* 0x000000060b117211 */ /* 0x000fe200020f16ff */
[C---:B------:R-:W-:Y:S01]  /*4cd0*/  IMAD R23, R152.reuse, 0x5, RZ ;  /* 0x0000000598177824 */ /* 0x040fe200078e02ff */
[-C--:B------:R-:W-:Y:S01]  /*4ce0*/  LEA.HI.X.SX32 R121, R59, R221.reuse, 0x2, P6 ;  /* 0x000000dd3b797211 */ /* 0x080fe200030f16ff */
[----:B------:R-:W-:Y:S01]  /*4cf0*/  IMAD R24, R152, 0x18, RZ ;  /* 0x0000001898187824 */ /* 0x000fe200078e02ff */
[-C--:B------:R-:W-:Y:S01]  /*4d00*/  IADD3 R90, P6, R58, R220.reuse, RZ ;  /* 0x000000dc3a5a7210 */ /* 0x080fe20007fde0ff */
[----:B------:R-:W-:Y:S01]  /*4d10*/  IMAD R22, R152, 0x7, RZ ;  /* 0x0000000798167824 */ /* 0x000fe200078e02ff */
[-C--:B------:R-:W-:Y:S01]  /*4d20*/  IADD3 R104, P1, R40, R220.reuse, RZ ;  /* 0x000000dc28687210 */ /* 0x080fe20007f3e0ff */
[C---:B------:R-:W-:Y:S01]  /*4d30*/  IMAD R5, R152.reuse, 0x24, RZ ;  /* 0x0000002498057824 */ /* 0x040fe200078e02ff */
[-C--:B------:R-:W-:Y:S01]  /*4d40*/  LEA.HI.X.SX32 R91, R152, R221.reuse, 0x2, P6 ;  /* 0x000000dd985b7211 */ /* 0x080fe200030f16ff */
[----:B------:R-:W-:Y:S01]  /*4d50*/  VIADD R7, R4, 0xffffffdf ;  /* 0xffffffdf04077836 */ /* 0x000fe20000000000 */
[-C--:B------:R-:W-:Y:S01]  /*4d60*/  IADD3 R100, P6, R113, R220.reuse, RZ ;  /* 0x000000dc71647210 */ /* 0x080fe20007fde0ff */
[----:B------:R-:W-:Y:S01]  /*4d70*/  IMAD R57, R152, 0x6, RZ ;  /* 0x0000000698397824 */ /* 0x000fe200078e02ff */
[-C--:B------:R-:W-:Y:S01]  /*4d80*/  LEA.HI.X.SX32 R105, R42, R221.reuse, 0x2, P1 ;  /* 0x000000dd2a697211 */ /* 0x080fe200008f16ff */
[C---:B--2---:R-:W-:Y:S01]  /*4d90*/  IMAD R21, R152.reuse, 0x9, RZ ;  /* 0x0000000998157824 */ /* 0x044fe200078e02ff */
[CC--:B------:R-:W-:Y:S01]  /*4da0*/  LEA R102, P1, R152.reuse, R220.reuse, 0x4 ;  /* 0x000000dc98667211 */ /* 0x0c0fe200078220ff */
[C---:B------:R-:W-:Y:S01]  /*4db0*/  IMAD.SHL.U32 R55, R152.reuse, 0x8, RZ ;  /* 0x0000000898377824 */ /* 0x040fe200078e00ff */
[-C--:B------:R-:W-:Y:S01]  /*4dc0*/  LEA.HI.X.SX32 R101, R23, R221.reuse, 0x2, P6 ;  /* 0x000000dd17657211 */ /* 0x080fe200030f16ff */
[C---:B------:R-:W-:Y:S01]  /*4dd0*/  IMAD R31, R152.reuse, 0xb, RZ ;  /* 0x0000000b981f7824 */ /* 0x040fe200078e02ff */
[-C--:B------:R-:W-:Y:S01]  /*4de0*/  IADD3 R96, P6, R117, R220.reuse, RZ ;  /* 0x000000dc75607210 */ /* 0x080fe20007fde0ff */
[----:B------:R-:W-:Y:S01]  /*4df0*/  IMAD R53, R152, 0xa, RZ ;  /* 0x0000000a98357824 */ /* 0x000fe200078e02ff */
[-C--:B------:R-:W-:Y:S01]  /*4e00*/  LEA.HI.X.SX32 R103, R58, R221.reuse, 0x2, P1 ;  /* 0x000000dd3a677211 */ /* 0x080fe200008f16ff */
[----:B------:R-:W-:Y:S01]  /*4e10*/  IMAD R8, R152, 0xd, RZ ;  /* 0x0000000d98087824 */ /* 0x000fe200078e02ff */
[-C--:B------:R-:W-:Y:S01]  /*4e20*/  IADD3 R98, P1, R24, R220.reuse, RZ ;  /* 0x000000dc18627210 */ /* 0x080fe20007f3e0ff */
[----:B------:R-:W-:Y:S01]  /*4e30*/  IMAD R10, R152, 0xf, RZ ;  /* 0x0000000f980a7824 */ /* 0x000fe200078e02ff */
[-C--:B------:R-:W-:Y:S01]  /*4e40*/  LEA.HI.X.SX32 R97, R22, R221.reuse, 0x2, P6 ;  /* 0x000000dd16617211 */ /* 0x080fe200030f16ff */
[C---:B------:R-:W-:Y:S01]  /*4e50*/  IMAD R30, R152.reuse, 0xe, RZ ;  /* 0x0000000e981e7824 */ /* 0x040fe200078e02ff */
[-C--:B------:R-:W-:Y:S01]  /*4e60*/  IADD3 R250, P6, R5, R220.reuse, RZ ;  /* 0x000000dc05fa7210 */ /* 0x080fe20007fde0ff */
[C---:B------:R-:W-:Y:S01]  /*4e70*/  IMAD R20, R152.reuse, 0x60, RZ ;  /* 0x0000006098147824 */ /* 0x040fe200078e02ff */
[----:B------:R-:W-:Y:S01]  /*4e80*/  ISETP.GE.U32.AND P4, PT, R7, 0x7fffff60, PT ;  /* 0x7fffff600700780c */ /* 0x000fe20003f86070 */
[C---:B------:R-:W-:Y:S01]  /*4e90*/  IMAD R7, R152.reuse, 0x28, RZ ;  /* 0x0000002898077824 */ /* 0x040fe200078e02ff */
[-C--:B------:R-:W-:Y:S01]  /*4ea0*/  LEA.HI.X.SX32 R99, R57, R221.reuse, 0x2, P1 ;  /* 0x000000dd39637211 */ /* 0x080fe200008f16ff */
[C---:B------:R-:W-:Y:S01]  /*4eb0*/  IMAD.SHL.U32 R11, R152.reuse, 0x20, RZ ;  /* 0x00000020980b7824 */ /* 0x040fe200078e00ff */
[CC--:B------:R-:W-:Y:S01]  /*4ec0*/  LEA R94, P1, R152.reuse, R220.reuse, 0x5 ;  /* 0x000000dc985e7211 */ /* 0x0c0fe200078228ff */
[C---:B------:R-:W-:Y:S01]  /*4ed0*/  IMAD R25, R152.reuse, 0x84, RZ ;  /* 0x0000008498197824 */ /* 0x040fe200078e02ff */
[-C--:B------:R-:W-:Y:S01]  /*4ee0*/  LEA.HI.X.SX32 R251, R21, R221.reuse, 0x2, P6 ;  /* 0x000000dd15fb7211 */ /* 0x080fe200030f16ff */
[C---:B------:R-:W-:Y:S01]  /*4ef0*/  IMAD R13, R152.reuse, 0x22, RZ ;  /* 0x00000022980d7824 */ /* 0x040fe200078e02ff */
[-C--:B------:R-:W-:Y:S01]  /*4f00*/  LEA.HI.X.SX32 R95, R55, R221.reuse, 0x2, P1 ;  /* 0x000000dd375f7211 */ /* 0x080fe200008f16ff */
[C---:B------:R-:W-:Y:S01]  /*4f10*/  IMAD R32, R152.reuse, 0x90, RZ ;  /* 0x0000009098207824 */ /* 0x040fe200078e02ff */
[-C--:B------:R-:W-:Y:S01]  /*4f20*/  IADD3 R80, P1, R7, R220.reuse, RZ ;  /* 0x000000dc07507210 */ /* 0x080fe20007f3e0ff */
[C---:B------:R-:W-:Y:S01]  /*4f30*/  IMAD R14, R152.reuse, 0x21, RZ ;  /* 0x00000021980e7824 */ /* 0x040fe200078e02ff */
[----:B------:R-:W-:Y:S01]  /*4f40*/  ISETP.GE.U32.AND P0, PT, R51, 0x7fffff7f, PT ;  /* 0x7fffff7f3300780c */ /* 0x000fe20003f06070 */
[C---:B------:R-:W-:Y:S01]  /*4f50*/  IMAD R33, R152.reuse, 0x8c, RZ ;  /* 0x0000008c98217824 */ /* 0x040fe200078e02ff */
[-C--:B------:R-:W-:Y:S01]  /*4f60*/  LEA.HI.X.SX32 R81, R53, R221.reuse, 0x2, P1 ;  /* 0x000000dd35517211 */ /* 0x080fe200008f16ff */
[C---:B------:R-:W-:Y:S01]  /*4f70*/  IMAD R34, R152.reuse, 0x98, RZ ;  /* 0x0000009898227824 */ /* 0x040fe200078e02ff */
[-C--:B------:R-:W-:Y:S01]  /*4f80*/  IADD3 R74, P1, R137, R220.reuse, RZ ;  /* 0x000000dc894a7210 */ /* 0x080fe20007f3e0ff */
[C---:B------:R-:W-:Y:S01]  /*4f90*/  IMAD R15, R152.reuse, 0x23, RZ ;  /* 0x00000023980f7824 */ /* 0x040fe200078e02ff */
[----:B------:R-:W-:Y:S01]  /*4fa0*/  UMOV UR4, 0x400 ;  /* 0x0000040000047882 */ /* 0x000fe20000000000 */
[----:B------:R-:W-:Y:S01]  /*4fb0*/  IMAD R62, R152, 0x94, RZ ;  /* 0x00000094983e7824 */ /* 0x000fe200078e02ff */
[-C--:B------:R-:W-:Y:S01]  /*4fc0*/  LEA.HI.X.SX32 R75, R40, R221.reuse, 0x2, P1 ;  /* 0x000000dd284b7211 */ /* 0x080fe200008f16ff */
[C---:B------:R-:W-:Y:S01]  /*4fd0*/  IMAD R35, R152.reuse, 0x26, RZ ;  /* 0x0000002698237824 */ /* 0x040fe200078e02ff */
[-C--:B------:R-:W-:Y:S01]  /*4fe0*/  IADD3 R110, P1, R177, R220.reuse, RZ ;  /* 0x000000dcb16e7210 */ /* 0x080fe20007f3e0ff */
[C---:B------:R-:W-:Y:S01]  /*4ff0*/  IMAD R54, R152.reuse, 0xa0, RZ ;  /* 0x000000a098367824 */ /* 0x040fe200078e02ff */
[----:B------:R1:W-:Y:S01]  /*5000*/  STL.64 [R1+0x80], R18 ;  /* 0x0000801201007387 */ /* 0x0003e20000100a00 */
[----:B------:R-:W-:Y:S01]  /*5010*/  IMAD R26, R152, 0x25, RZ ;  /* 0x00000025981a7824 */ /* 0x000fe200078e02ff */
[-C--:B------:R-:W-:Y:S01]  /*5020*/  LEA.HI.X.SX32 R111, R30, R221.reuse, 0x2, P1 ;  /* 0x000000dd1e6f7211 */ /* 0x080fe200008f16ff */
[----:B------:R-:W-:Y:S01]  /*5030*/  IMAD R50, R152, 0x9c, RZ ;  /* 0x0000009c98327824 */ /* 0x000fe200078e02ff */
[-C--:B------:R-:W-:Y:S01]  /*5040*/  IADD3 R198, P1, R20, R220.reuse, RZ ;  /* 0x000000dc14c67210 */ /* 0x080fe20007f3e0ff */
[C---:B------:R-:W-:Y:S01]  /*5050*/  IMAD R56, R152.reuse, 0xa8, RZ ;  /* 0x000000a898387824 */ /* 0x040fe200078e02ff */
[----:B------:R-:W-:Y:S01]  /*5060*/  ULEA UR7, UR6, UR4, 0x18 ;  /* 0x0000000406077291 */ /* 0x000fe2000f8ec03f */
[----:B------:R-:W-:Y:S01]  /*5070*/  IMAD R27, R152, 0x27, RZ ;  /* 0x00000027981b7824 */ /* 0x000fe200078e02ff */
[-C--:B------:R-:W-:Y:S01]  /*5080*/  LEA.HI.X.SX32 R199, R24, R221.reuse, 0x2, P1 ;  /* 0x000000dd18c77211 */ /* 0x080fe200008f16ff */
[C---:B------:R-:W-:Y:S01]  /*5090*/  IMAD R76, R152.reuse, 0xa4, RZ ;  /* 0x000000a4984c7824 */ /* 0x040fe200078e02ff */
[-C--:B------:R-:W-:Y:S01]  /*50a0*/  IADD3 R24, P1, R25, R220.reuse, RZ ;  /* 0x000000dc19187210 */ /* 0x080fe20007f3e0ff */
[C---:B------:R-:W-:Y:S01]  /*50b0*/  IMAD R51, R152.reuse, 0x2a, RZ ;  /* 0x0000002a98337824 */ /* 0x040fe200078e02ff */
[----:B------:R-:W-:Y:S01]  /*50c0*/  ULDC.64 UR60, c[0x0][0x208] ;  /* 0x00008200003c7ab9 */ /* 0x000fe20000000a00 */
[----:B------:R-:W-:Y:S01]  /*50d0*/  IMAD R82, R152, 0xb0, RZ ;  /* 0x000000b098527824 */ /* 0x000fe200078e02ff */
[----:B------:R-:W-:Y:S01]  /*50e0*/  LEA.HI.X.SX32 R25, R14, R221, 0x2, P1 ;  /* 0x000000dd0e197211 */ /* 0x000fe200008f16ff */
[C---:B------:R-:W-:Y:S01]  /*50f0*/  IMAD R78, R152.reuse, 0xac, RZ ;  /* 0x000000ac984e7824 */ /* 0x040fe200078e02ff */
[----:B------:R-:W-:Y:S01]  /*5100*/  IADD3 R14, P1, R33, R220, RZ ;  /* 0x000000dc210e7210 */ /* 0x000fe20007f3e0ff */
[----:B------:R-:W-:-:S02]  /*5110*/  IMAD R86, R152, 0xb8, RZ ;  /* 0x000000b898567824 */ /* 0x000fc400078e02ff */
[C---:B------:R-:W-:Y:S01]  /*5120*/  IMAD R48, R152.reuse, 0x2b, RZ ;  /* 0x0000002b98307824 */ /* 0x040fe200078e02ff */
[-C--:B------:R-:W-:Y:S01]  /*5130*/  LEA.HI.X.SX32 R15, R15, R221.reuse, 0x2, P1 ;  /* 0x000000dd0f0f7211 */ /* 0x080fe200008f16ff */
[----:B------:R-:W-:Y:S01]  /*5140*/  IMAD R106, R152, 0xb4, RZ ;  /* 0x000000b4986a7824 */ /* 0x000fe200078e02ff */
[-C--:B------:R-:W-:Y:S01]  /*5150*/  IADD3 R62, P1, R62, R220.reuse, RZ ;  /* 0x000000dc3e3e7210 */ /* 0x080fe20007f3e0ff */
[C---:B------:R-:W-:Y:S02]  /*5160*/  IMAD R28, R152.reuse, 0x2e, RZ ;  /* 0x0000002e981c7824 */ /* 0x040fe400078e02ff */
[----:B------:R-:W-:Y:S01]  /*5170*/  IMAD R45, R152, 0x2d, RZ ;  /* 0x0000002d982d7824 */ /* 0x000fe200078e02ff */
[----:B------:R-:W-:Y:S01]  /*5180*/  LEA.HI.X.SX32 R63, R26, R221, 0x2, P1 ;  /* 0x000000dd1a3f7211 */ /* 0x000fe200008f16ff */
[----:B------:R-:W-:Y:S01]  /*5190*/  IMAD R108, R152, 0xbc, RZ ;  /* 0x000000bc986c7824 */ /* 0x000fe200078e02ff */
[----:B------:R-:W-:Y:S01]  /*51a0*/  IADD3 R26, P1, R50, R220, RZ ;  /* 0x000000dc321a7210 */ /* 0x000fe20007f3e0ff */
[----:B------:R-:W-:-:S02]  /*51b0*/  IMAD.SHL.U32 R29, R152, 0x40, RZ ;  /* 0x00000040981d7824 */ /* 0x000fc400078e00ff */
[----:B------:R-:W-:Y:S01]  /*51c0*/  VIADD R3, R4, 0xfffffffd ;  /* 0xfffffffd04037836 */ /* 0x000fe20000000000 */
[----:B------:R-:W-:Y:S01]  /*51d0*/  LEA.HI.X.SX32 R27, R27, R221, 0x2, P1 ;  /* 0x000000dd1b1b7211 */ /* 0x000fe200008f16ff */
[----:B------:R-:W-:Y:S01]  /*51e0*/  IMAD R38, R152, 0x108, RZ ;  /* 0x0000010898267824 */ /* 0x000fe200078e02ff */
[----:B------:R-:W-:Y:S01]  /*51f0*/  IADD3 R76, P1, R76, R220, RZ ;  /* 0x000000dc4c4c7210 */ /* 0x000fe20007f3e0ff */
[C---:B------:R-:W-:Y:S01]  /*5200*/  IMAD R39, R152.reuse, 0x104, RZ ;  /* 0x0000010498277824 */ /* 0x040fe200078e02ff */
[----:B------:R-:W-:Y:S01]  /*5210*/  ISETP.GE.U32.AND P3, PT, R3, 0x7fffff7e, PT ;  /* 0x7fffff7e0300780c */ /* 0x000fe20003f66070 */
[C---:B-1----:R-:W-:Y:S02]  /*5220*/  IMAD R19, R152.reuse, 0x42, RZ ;  /* 0x0000004298137824 */ /* 0x042fe400078e02ff */
[----:B------:R-:W-:Y:S02]  /*5230*/  IMAD R44, R152, 0x110, RZ ;  /* 0x00000110982c7824 */ /* 0x000fe400078e02ff */
[----:B------:R-:W-:-:S02]  /*5240*/  IMAD.U32 R3, RZ, RZ, UR7 ;  /* 0x00000007ff037e24 */ /* 0x000fc4000f8e00ff */
[C---:B------:R-:W-:Y:S02]  /*5250*/  IMAD R18, R152.reuse, 0x10c, RZ ;  /* 0x0000010c98127824 */ /* 0x040fe400078e02ff */
[C---:B------:R-:W-:Y:S02]  /*5260*/  IMAD R114, R152.reuse, 0x44, RZ ;  /* 0x0000004498727824 */ /* 0x040fe400078e02ff */
[C---:B------:R-:W-:Y:S02]  /*5270*/  IMAD R36, R152.reuse, 0x118, RZ ;  /* 0x0000011898247824 */ /* 0x040fe400078e02ff */
[C---:B------:R-:W-:Y:S02]  /*5280*/  IMAD R46, R152.reuse, 0x114, RZ ;  /* 0x00000114982e7824 */ /* 0x040fe400078e02ff */
[C---:B------:R-:W-:Y:S02]  /*5290*/  IMAD R37, R152.reuse, 0x46, RZ ;  /* 0x0000004698257824 */ /* 0x040fe400078e02ff */
[----:B------:R-:W-:-:S02]  /*52a0*/  IMAD R236, R152, 0x120, RZ ;  /* 0x0000012098ec7824 */ /* 0x000fc400078e02ff */
        /* <DEDUP_REMOVED lines=21> */
[----:B------:R-:W-:Y:S02]  /*5400*/  IMAD.SHL.U32 R67, R67, 0x10, RZ ;  /* 0x0000001043437824 */ /* 0x000fe400078e00ff */
        /* <DEDUP_REMOVED lines=71> */
[----:B------:R-:W-:Y:S01]  /*5880*/  IMAD R252, R152, 0x1c0, RZ ;  /* 0x000001c098fc7824 */ /* 0x000fe200078e02ff */
[----:B---3--:R-:W-:Y:S01]  /*5890*/  LEA.HI.X.SX32 R157, R12, R6, 0x2, P5 ;  /* 0x000000060c9d7211 */ /* 0x008fe200028f16ff */
[----:B------:R-:W-:Y:S01]  /*58a0*/  VIADD R6, R4, 0xfffffffc ;  /* 0xfffffffc04067836 */ /* 0x000fe20000000000 */
[----:B------:R-:W-:Y:S01]  /*58b0*/  ISETP.GE.U32.AND P5, PT, R52, 0x7fffff80, PT ;  /* 0x7fffff803400780c */ /* 0x000fe20003fa6070 */
[----:B------:R-:W-:-:S02]  /*58c0*/  IMAD R12, R152, 0x88, RZ ;  /* 0x00000088980c7824 */ /* 0x000fc400078e02ff */
[----:B------:R-:W-:Y:S01]  /*58d0*/  IMAD R52, R152, 0x29, RZ ;  /* 0x0000002998347824 */ /* 0x000fe200078e02ff */
[----:B------:R-:W-:Y:S01]  /*58e0*/  ISETP.GE.U32.AND P2, PT, R6, 0x7fffff7d, PT ;  /* 0x7fffff7d0600780c */ /* 0x000fe20003f46070 */
[C---:B------:R-:W-:Y:S01]  /*58f0*/  IMAD R6, R152.reuse, 0x2c, RZ ;  /* 0x0000002c98067824 */ /* 0x040fe200078e02ff */
[----:B------:R1:W-:Y:S01]  /*5900*/  STL.64 [R1+0x7a8], R156 ;  /* 0x0007a89c01007387 */ /* 0x0003e20000100a00 */
[----:B------:R-:W-:Y:S01]  /*5910*/  IMAD R248, R152, 0x1bc, RZ ;  /* 0x000001bc98f87824 */ /* 0x000fe200078e02ff */
[-C--:B------:R-:W-:Y:S01]  /*5920*/  LEA.HI.X.SX32 R77, R52, R221.reuse, 0x2, P1 ;  /* 0x000000dd344d7211 */ /* 0x080fe200008f16ff */
[----:B------:R-:W-:Y:S01]  /*5930*/  IMAD R52, R152, 0x198, RZ ;  /* 0x0000019898347824 */ /* 0x000fe200078e02ff */
[-C--:B------:R-:W-:Y:S01]  /*5940*/  IADD3 R58, P6, R6, R220.reuse, RZ ;  /* 0x000000dc063a7210 */ /* 0x080fe20007fde0ff */
[----:B------:R2:W-:Y:S01]  /*5950*/  STL.64 [R1+0x78], R16 ;  /* 0x0000781001007387 */ /* 0x0005e20000100a00 */
[-C--:B------:R-:W-:Y:S02]  /*5960*/  IADD3 R78, P1, R78, R220.reuse, RZ ;  /* 0x000000dc4e4e7210 */ /* 0x080fe40007f3e0ff */
[-C--:B------:R-:W-:Y:S01]  /*5970*/  LEA.HI.X.SX32 R59, R31, R221.reuse, 0x2, P6 ;  /* 0x000000dd1f3b7211 */ /* 0x080fe200030f16ff */
[----:B------:R3:W-:Y:S01]  /*5980*/  STL [R1+0x350], R3 ;  /* 0x0003500301007387 */ /* 0x0007e20000100800 */
[-C--:B------:R-:W-:Y:S01]  /*5990*/  IADD3 R84, P6, R143, R220.reuse, RZ ;  /* 0x000000dc8f547210 */ /* 0x080fe20007fde0ff */
[----:B------:R-:W-:Y:S01]  /*59a0*/  IMAD R31, R152, 0x188, RZ ;  /* 0x00000188981f7824 */ /* 0x000fe200078e02ff */
[-C--:B------:R-:W-:Y:S01]  /*59b0*/  LEA.HI.X.SX32 R79, R48, R221.reuse, 0x2, P1 ;  /* 0x000000dd304f7211 */ /* 0x080fe200008f16ff */
[----:B-1----:R-:W1:Y:S01]  /*59c0*/  S2R R157, SR_TID.X ;  /* 0x00000000009d7919 */ /* 0x002e620000002100 */
[-C--:B------:R-:W-:Y:S01]  /*59d0*/  LEA.HI.X.SX32 R85, R8, R221.reuse, 0x2, P6 ;  /* 0x000000dd08557211 */ /* 0x080fe200030f16ff */
[C---:B------:R-:W-:Y:S01]  /*59e0*/  IMAD R8, R152.reuse, 0x63, RZ ;  /* 0x0000006398087824 */ /* 0x040fe200078e02ff */
[-C--:B------:R-:W-:Y:S01]  /*59f0*/  IADD3 R88, P6, R209, R220.reuse, RZ ;  /* 0x000000dcd1587210 */ /* 0x080fe20007fde0ff */
[----:B--2---:R-:W-:Y:S01]  /*5a00*/  IMAD R16, R152, 0x2f, RZ ;  /* 0x0000002f98107824 */ /* 0x004fe200078e02ff */
[-C--:B------:R-:W-:Y:S01]  /*5a10*/  IADD3 R106, P1, R106, R220.reuse, RZ ;  /* 0x000000dc6a6a7210 */ /* 0x080fe20007f3e0ff */
[----:B------:R-:W-:Y:S01]  /*5a20*/  IMAD R17, R152, 0x41, RZ ;  /* 0x0000004198117824 */ /* 0x000fe200078e02ff */
[-C--:B------:R-:W-:Y:S01]  /*5a30*/  LEA.HI.X.SX32 R89, R10, R221.reuse, 0x2, P6 ;  /* 0x000000dd0a597211 */ /* 0x080fe200030f16ff */
[C---:B---3--:R-:W-:Y:S01]  /*5a40*/  IMAD R3, R152.reuse, 0x43, RZ ;  /* 0x0000004398037824 */ /* 0x048fe200078e02ff */
[CC--:B------:R-:W-:Y:S01]  /*5a50*/  LEA R10, P6, R152.reuse, R220.reuse, 0x7 ;  /* 0x000000dc980a7211 */ /* 0x0c0fe200078c38ff */
[C---:B------:R-:W-:Y:S01]  /*5a60*/  IMAD R48, R152.reuse, 0x19c, RZ ;  /* 0x0000019c98307824 */ /* 0x040fe200078e02ff */
[-C--:B------:R-:W-:Y:S01]  /*5a70*/  LEA.HI.X.SX32 R107, R45, R221.reuse, 0x2, P1 ;  /* 0x000000dd2d6b7211 */ /* 0x080fe200008f16ff */
[----:B------:R-:W-:Y:S01]  /*5a80*/  STL.64 [R1+0x30], R120 ;  /* 0x0000307801007387 */ /* 0x000fe20000100a00 */
[----:B------:R-:W-:Y:S01]  /*5a90*/  LEA.HI.X.SX32 R11, R11, R221, 0x2, P6 ;  /* 0x000000dd0b0b7211 */ /* 0x000fe200030f16ff */
[----:B------:R-:W-:Y:S01]  /*5aa0*/  IMAD R156, R152, 0x1ec, RZ ;  /* 0x000001ec989c7824 */ /* 0x000fe200078e02ff */
[-C--:B------:R-:W-:Y:S01]  /*5ab0*/  IADD3 R12, P6, R12, R220.reuse, RZ ;  /* 0x000000dc0c0c7210 */ /* 0x080fe20007fde0ff */
[----:B------:R-:W-:Y:S01]  /*5ac0*/  STL.64 [R1+0x28], R104 ;  /* 0x0000286801007387 */ /* 0x000fe20000100a00 */
[----:B------:R-:W-:-:S02]  /*5ad0*/  IADD3 R108, P1, R108, R220, RZ ;  /* 0x000000dc6c6c7210 */ /* 0x000fc40007f3e0ff */
[-C--:B------:R-:W-:Y:S01]  /*5ae0*/  LEA.HI.X.SX32 R13, R13, R221.reuse, 0x2, P6 ;  /* 0x000000dd0d0d7211 */ /* 0x080fe200030f16ff */
[----:B------:R2:W-:Y:S01]  /*5af0*/  STL.64 [R1+0x38], R90 ;  /* 0x0000385a01007387 */ /* 0x0005e20000100a00 */
[-C--:B------:R-:W-:Y:S02]  /*5b00*/  IADD3 R32, P6, R32, R220.reuse, RZ ;  /* 0x000000dc20207210 */ /* 0x080fe40007fde0ff */
        /* <DEDUP_REMOVED lines=8> */
[----:B------:R-:W-:Y:S01]  /*5b90*/  STL.64 [R1+0x10], R98 ;  /* 0x0000106201007387 */ /* 0x000fe20000100a00 */
[-C--:B------:R-:W-:Y:S02]  /*5ba0*/  IADD3 R54, P6, R54, R220.reuse, RZ ;  /* 0x000000dc36367210 */ /* 0x080fe40007fde0ff */
[-C--:B------:R-:W-:Y:S01]  /*5bb0*/  LEA.HI.X.SX32 R17, R17, R221.reuse, 0x2, P1 ;  /* 0x000000dd11117211 */ /* 0x080fe200008f16ff */
[----:B------:R-:W-:Y:S01]  /*5bc0*/  STL.64 [R1+0x8], R96 ;  /* 0x0000086001007387 */ /* 0x000fe20000100a00 */
[----:B------:R-:W-:Y:S01]  /*5bd0*/  LEA.HI.X.SX32 R55, R7, R221, 0x2, P6 ;  /* 0x000000dd07377211 */ /* 0x000fe200030f16ff */
[----:B------:R-:W-:Y:S01]  /*5be0*/  IMAD R7, R152, 0x66, RZ ;  /* 0x0000006698077824 */ /* 0x000fe200078e02ff */
[-C--:B------:R-:W-:Y:S01]  /*5bf0*/  IADD3 R56, P6, R56, R220.reuse, RZ ;  /* 0x000000dc38387210 */ /* 0x080fe20007fde0ff */
[----:B------:R-:W-:Y:S01]  /*5c00*/  STL.64 [R1], R94 ;  /* 0x0000005e01007387 */ /* 0x000fe20000100a00 */
[----:B------:R-:W-:-:S02]  /*5c10*/  IADD3 R18, P1, R18, R220, RZ ;  /* 0x000000dc12127210 */ /* 0x000fc40007f3e0ff */
[-C--:B------:R-:W-:Y:S01]  /*5c20*/  LEA.HI.X.SX32 R57, R51, R221.reuse, 0x2, P6 ;  /* 0x000000dd33397211 */ /* 0x080fe200030f16ff */
[----:B------:R3:W-:Y:S01]  /*5c30*/  STL.64 [R1+0x790], R10 ;  /* 0x0007900a01007387 */ /* 0x0007e20000100a00 */
[-C--:B------:R-:W-:Y:S02]  /*5c40*/  IADD3 R82, P6, R82, R220.reuse, RZ ;  /* 0x000000dc52527210 */ /* 0x080fe40007fde0ff */
[----:B-1----:R-:W-:Y:S01]  /*5c50*/  LOP3.LUT R157, R157, 0x7f, RZ, 0xc0, !PT ;  /* 0x0000007f9d9d7812 */ /* 0x002fe200078ec0ff */
[----:B------:R1:W-:Y:S01]  /*5c60*/  STL.64 [R1+0x798], R12 ;  /* 0x0007980c01007387 */ /* 0x0003e20000100a00 */
[-C--:B------:R-:W-:Y:S01]  /*5c70*/  LEA.HI.X.SX32 R83, R6, R221.reuse, 0x2, P6 ;  /* 0x000000dd06537211 */ /* 0x080fe200030f16ff */
[----:B------:R-:W-:Y:S01]  /*5c80*/  IMAD R6, R152, 0x67, RZ ;  /* 0x0000006798067824 */ /* 0x000fe200078e02ff */
[-C--:B------:R-:W-:Y:S01]  /*5c90*/  IADD3 R86, P6, R86, R220.reuse, RZ ;  /* 0x000000dc56567210 */ /* 0x080fe20007fde0ff */
[----:B------:R-:W-:Y:S03]  /*5ca0*/  STL.64 [R1+0x7a0], R14 ;  /* 0x0007a00e01007387 */ /* 0x000fe60000100a00 */
[----:B------:R-:W-:Y:S01]  /*5cb0*/  LEA.HI.X.SX32 R87, R28, R221, 0x2, P6 ;  /* 0x000000dd1c577211 */ /* 0x000fe200030f16ff */
[----:B------:R-:W-:Y:S01]  /*5cc0*/  STL.64 [R1+0x7b0], R16 ;  /* 0x0007b01001007387 */ /* 0x000fe20000100a00 */
[----:B------:R-:W-:-:S04]  /*5cd0*/  LEA R28, P6, R152, R220, 0x8 ;  /* 0x000000dc981c7211 */ /* 0x000fc800078c40ff */
[----:B------:R-:W-:Y:S02]  /*5ce0*/  LEA.HI.X.SX32 R29, R29, R221, 0x2, P6 ;  /* 0x000000dd1d1d7211 */ /* 0x000fe400030f16ff */
[----:B------:R-:W-:-:S04]  /*5cf0*/  IADD3 R38, P6, R38, R220, RZ ;  /* 0x000000dc26267210 */ /* 0x000fc80007fde0ff */
[-C--:B------:R-:W-:Y:S02]  /*5d00*/  LEA.HI.X.SX32 R39, R19, R221.reuse, 0x2, P6 ;  /* 0x000000dd13277211 */ /* 0x080fe400030f16ff */
[-C--:B------:R-:W-:Y:S02]  /*5d10*/  IADD3 R44, P6, R44, R220.reuse, RZ ;  /* 0x000000dc2c2c7210 */ /* 0x080fe40007fde0ff */
[-C--:B------:R-:W-:Y:S01]  /*5d20*/  LEA.HI.X.SX32 R19, R3, R221.reuse, 0x2, P1 ;  /* 0x000000dd03137211 */ /* 0x080fe200008f16ff */
[----:B------:R-:W-:Y:S01]  /*5d30*/  IMAD R3, R152, 0x69, RZ ;  /* 0x0000006998037824 */ /* 0x000fe200078e02ff */
[----:B------:R-:W-:Y:S02]  /*5d40*/  LEA.HI.X.SX32 R45, R114, R221, 0x2, P6 ;  /* 0x000000dd722d7211 */ /* 0x000fe400030f16ff */
[-C--:B------:R-:W-:Y:S01]  /*5d50*/  IADD3 R36, P6, R36, R220.reuse, RZ ;  /* 0x000000dc24247210 */ /* 0x080fe20007fde0ff */
[----:B------:R4:W-:Y:S01]  /*5d60*/  STL.64 [R1+0x7b8], R18 ;  /* 0x0007b81201007387 */ /* 0x0009e20000100a00 */
[----:B------:R-:W-:-:S02]  /*5d70*/  IADD3 R46, P1, R46, R220, RZ ;  /* 0x000000dc2e2e7210 */ /* 0x000fc40007f3e0ff */
[-C--:B------:R-:W-:Y:S02]  /*5d80*/  LEA.HI.X.SX32 R37, R37, R221.reuse, 0x2, P6 ;  /* 0x000000dd25257211 */ /* 0x080fe400030f16ff */
[-C--:B------:R-:W-:Y:S02]  /*5d90*/  IADD3 R236, P6, R236, R220.reuse, RZ ;  /* 0x000000dcecec7210 */ /* 0x080fe40007fde0ff */
[-C--:B------:R-:W-:Y:S02]  /*5da0*/  LEA.HI.X.SX32 R47, R47, R221.reuse, 0x2, P1 ;  /* 0x000000dd2f2f7211 */ /* 0x080fe400008f16ff */
[-C--:B------:R-:W-:Y:S02]  /*5db0*/  IADD3 R238, P1, R238, R220.reuse, RZ ;  /* 0x000000dceeee7210 */ /* 0x080fe40007f3e0ff */
[----:B------:R-:W-:Y:S02]  /*5dc0*/  LEA.HI.X.SX32 R237, R140, R221, 0x2, P6 ;  /* 0x000000dd8ced7211 */ /* 0x000fe400030f16ff */
        /* <DEDUP_REMOVED lines=9> */
[-C--:B------:R-:W-:Y:S01]  /*5e60*/  LEA.HI.X.SX32 R65, R9, R221.reuse, 0x2, P1 ;  /* 0x000000dd09417211 */ /* 0x080fe200008f16ff */
[----:B------:R-:W-:Y:S01]  /*5e70*/  IMAD R9, R152, 0x6b, RZ ;  /* 0x0000006b98097824 */ /* 0x000fe200078e02ff */
[-C--:B------:R-:W-:Y:S02]  /*5e80*/  IADD3 R42, P1, R42, R220.reuse, RZ ;  /* 0x000000dc2a2a7210 */ /* 0x080fe40007f3e0ff */
[----:B------:R-:W-:Y:S02]  /*5e90*/  LEA.HI.X.SX32 R23, R23, R221, 0x2, P6 ;  /* 0x000000dd17177211 */ /* 0x000fe400030f16ff */
[----:B------:R-:W-:-:S02]  /*5ea0*/  IADD3 R30, P6, R30, R220, RZ ;  /* 0x000000dc1e1e7210 */ /* 0x000fc40007fde0ff */
[-C--:B------:R-:W-:Y:S01]  /*5eb0*/  LEA.HI.X.SX32 R43, R20, R221.reuse, 0x2, P1 ;  /* 0x000000dd142b7211 */ /* 0x080fe200008f16ff */
[----:B------:R-:W-:Y:S01]  /*5ec0*/  STL.64 [R1+0x7c0], R22 ;  /* 0x0007c01601007387 */ /* 0x000fe20000100a00 */
[-C--:B------:R-:W-:Y:S02]  /*5ed0*/  IADD3 R20, P1, R31, R220.reuse, RZ ;  /* 0x000000dc1f147210 */ /* 0x080fe40007f3e0ff */
[-C--:B------:R-:W-:Y:S01]  /*5ee0*/  LEA.HI.X.SX32 R31, R8, R221.reuse, 0x2, P6 ;  /* 0x000000dd081f7211 */ /* 0x080fe200030f16ff */
[----:B------:R-:W-:Y:S01]  /*5ef0*/  VIADD R8, R4, 0xffffffde ;  /* 0xffffffde04087836 */ /* 0x000fe20000000000 */
[-C--:B------:R-:W-:Y:S02]  /*5f00*/  IADD3 R50, P6, R50, R220.reuse, RZ ;  /* 0x000000dc32327210 */ /* 0x080fe40007fde0ff */
[-C--:B------:R-:W-:Y:S02]  /*5f10*/  LEA.HI.X.SX32 R21, R21, R221.reuse, 0x2, P1 ;  /* 0x000000dd15157211 */ /* 0x080fe400008f16ff */
[----:B------:R-:W-:Y:S01]  /*5f20*/  LEA.HI.X.SX32 R51, R5, R221, 0x2, P6 ;  /* 0x000000dd05337211 */ /* 0x000fe200030f16ff */
[----:B------:R-:W-:Y:S01]  /*5f30*/  VIADD R5, R4, 0xffffffdd ;  /* 0xffffffdd04057836 */ /* 0x000fe20000000000 */
[-C--:B------:R-:W-:Y:S01]  /*5f40*/  IADD3 R40, P1, R40, R220.reuse, RZ ;  /* 0x000000dc28287210 */ /* 0x080fe20007f3e0ff */
[----:B------:R-:W-:Y:S01]  /*5f50*/  STL.64 [R1+0x788], R20 ;  /* 0x0007881401007387 */ /* 0x000fe20000100a00 */
[----:B------:R-:W-:-:S02]  /*5f60*/  IADD3 R48, P6, R48, R220, RZ ;  /* 0x000000dc30307210 */ /* 0x000fc40007fde0ff */
[-C--:B------:R-:W-:Y:S02]  /*5f70*/  LEA.HI.X.SX32 R41, R172, R221.reuse, 0x2, P1 ;  /* 0x000000ddac297211 */ /* 0x080fe400008f16ff */
[-C--:B------:R-:W-:Y:S02]  /*5f80*/  LEA.HI.X.SX32 R49, R6, R221.reuse, 0x2, P6 ;  /* 0x000000dd06317211 */ /* 0x080fe400030f16ff */
[-C--:B------:R-:W-:Y:S02]  /*5f90*/  IADD3 R52, P1, R52, R220.reuse, RZ ;  /* 0x000000dc34347210 */ /* 0x080fe40007f3e0ff */
[----:B------:R-:W-:Y:S02]  /*5fa0*/  IADD3 R68, P6, R68, R220, RZ ;  /* 0x000000dc44447210 */ /* 0x000fe40007fde0ff */
[----:B------:R-:W-:Y:S02]  /*5fb0*/  LOP3.LUT R6, R67, 0x70, RZ, 0xc0, !PT ;  /* 0x0000007043067812 */ /* 0x000fe400078ec0ff */
[----:B------:R-:W-:-:S02]  /*5fc0*/  LEA.HI.X.SX32 R53, R7, R221, 0x2, P1 ;  /* 0x000000dd07357211 */ /* 0x000fc400008f16ff */
[-C--:B------:R-:W-:Y:S01]  /*5fd0*/  LEA.HI.X.SX32 R69, R3, R221.reuse, 0x2, P6 ;  /* 0x000000dd03457211 */ /* 0x080fe200030f16ff */
[----:B------:R-:W1:Y:S01]  /*5fe0*/  LDC R7, c[0x0][0x230] ;  /* 0x00008c00ff077b82 */ /* 0x000e620000000800 */
[----:B------:R-:W-:Y:S02]  /*5ff0*/  IADD3 R66, P1, R66, R220, RZ ;  /* 0x000000dc42427210 */ /* 0x000fe40007f3e0ff */
[----:B------:R-:W-:Y:S01]  /*6000*/  LEA R3, R157, R6, 0x7 ;  /* 0x000000069d037211 */ /* 0x000fe200078e38ff */
[----:B------:R-:W-:Y:S01]  /*6010*/  VIADD R6, R4, 0xffffffdc ;  /* 0xffffffdc04067836 */ /* 0x000fe20000000000 */
[----:B------:R-:W-:Y:S02]  /*6020*/  LEA.HI.X.SX32 R67, R168, R221, 0x2, P1 ;  /* 0x000000dda8437211 */ /* 0x000fe400008f16ff */
[-C--:B------:R-:W-:Y:S01]  /*6030*/  IADD3 R70, P1, R70, R220.reuse, RZ ;  /* 0x000000dc46467210 */ /* 0x080fe20007f3e0ff */
[----:B------:R-:W-:Y:S01]  /*6040*/  VIADD R243, R3, UR7 ;  /* 0x0000000703f37c36 */ /* 0x000fe20008000000 */
[----:B------:R-:W-:-:S02]  /*6050*/  IADD3 R72, P6, R72, R220, RZ ;  /* 0x000000dc48487210 */ /* 0x000fc40007fde0ff */
[-C--:B------:R-:W-:Y:S02]  /*6060*/  LEA.HI.X.SX32 R71, R71, R221.reuse, 0x2, P1 ;  /* 0x000000dd47477211 */ /* 0x080fe400008f16ff */
[----:B------:R-:W-:Y:S01]  /*6070*/  ISETP.GE.U32.AND P1, PT, R8, 0x7fffff5f, PT ;  /* 0x7fffff5f0800780c */ /* 0x000fe20003f26070 */
[----:B------:R-:W-:Y:S01]  /*6080*/  @!PT LDS RZ, [RZ] ;  /* 0x00000000fffff984 */ /* 0x000fe20000000800 */
[----:B------:R-:W-:Y:S01]  /*6090*/  @!PT LDS RZ, [RZ] ;  /* 0x00000000fffff984 */ /* 0x000fe20000000800 */
[----:B------:R-:W-:Y:S01]  /*60a0*/  @!PT LDS RZ, [RZ] ;  /* 0x00000000fffff984 */ /* 0x000fe20000000800 */
[----:B------:R-:W-:Y:S01]  /*60b0*/  LDGSTS.E [R243], desc[UR60][R220.64], !P5 ;  /* 0x00000000dcf37fae */ /* 0x000fe2000e92187c */
[----:B------:R-:W-:Y:S01]  /*60c0*/  LEA.HI.X.SX32 R73, R9, R221, 0x2, P6 ;  /* 0x000000dd09497211 */ /* 0x000fe200030f16ff */
[----:B------:R-:W3:Y:S01]  /*60d0*/  LDC R8, c[0x0][0x230] ;  /* 0x00008c00ff087b82 */ /* 0x000ee20000000800 */
[----:B------:R-:W-:Y:S01]  /*60e0*/  ISETP.GE.U32.AND P6, PT, R5, 0x7fffff5e, PT ;  /* 0x7fffff5e0500780c */ /* 0x000fe20003fc6070 */
[----:B------:R2:W-:Y:S01]  /*60f0*/  LDGSTS.E [R243+0x4], desc[UR60][R90.64], !P0 ;  /* 0x000040005af37fae */ /* 0x0005e2000c12187c */
[----:B------:R-:W-:Y:S01]  /*6100*/  VIADD R5, R4, 0xffffffbf ;  /* 0xffffffbf04057836 */ /* 0x000fe20000000000 */
[----:B------:R-:W-:Y:S01]  /*6110*/  ISETP.GE.U32.AND P5, PT, R6, 0x7fffff5d, PT ;  /* 0x7fffff5d0600780c */ /* 0x000fe20003fa6070 */
[C---:B------:R-:W-:Y:S01]  /*6120*/  VIADD R6, R4.reuse, 0xffffffbe ;  /* 0xffffffbe04067836 */ /* 0x040fe20000000000 */
[----:B------:R4:W-:Y:S02]  /*6130*/  LDGSTS.E [R243+0x8], desc[UR60][R120.64], !P3 ;  /* 0x0000800078f37fae */ /* 0x0009e4000d92187c */
[----:B------:R-:W-:Y:S01]  /*6140*/  ISETP.GE.U32.AND P0, PT, R5, 0x7fffff40, PT ;  /* 0x7fffff400500780c */ /* 0x000fe20003f06070 */
[----:B------:R-:W-:Y:S01]  /*6150*/  VIADD R5, R4, 0xffffffbd ;  /* 0xffffffbd04057836 */ /* 0x000fe20000000000 */
[----:B------:R-:W1:Y:S01]  /*6160*/  LDC R9, c[0x0][0x230] ;  /* 0x00008c00ff097b82 */ /* 0x000e620000000800 */
[----:B------:R-:W-:Y:S01]  /*6170*/  ISETP.GE.U32.AND P3, PT, R6, 0x7fffff3f, PT ;  /* 0x7fffff3f0600780c */ /* 0x000fe20003f66070 */
[----:B------:R-:W-:Y:S01]  /*6180*/  LDGSTS.E [R243+0xc], desc[UR60][R104.64], !P2 ;  /* 0x0000c00068f37fae */ /* 0x000fe2000d12187c */
[C---:B------:R-:W-:Y:S01]  /*6190*/  VIADD R6, R4.reuse, 0xfffffffb ;  /* 0xfffffffb04067836 */ /* 0x040fe20000000000 */
[----:B------:R-:W-:Y:S01]  /*61a0*/  ISETP.GE.U32.AND P2, PT, R5, 0x7fffff3e, PT ;  /* 0x7fffff3e0500780c */ /* 0x000fe20003f46070 */
[----:B------:R-:W-:Y:S01]  /*61b0*/  VIADD R5, R4, 0xffffffbc ;  /* 0xffffffbc04057836 */ /* 0x000fe20000000000 */
[----:B------:R3:W-:Y:S01]  /*61c0*/  LDGSTS.E [R243+0x4000], desc[UR60][R10.64], !P4 ;  /* 0x040000000af37fae */ /* 0x0007e2000e12187c */
[----:B--2---:R-:W-:Y:S01]  /*61d0*/  LOP3.LUT R91, R3, 0x10, RZ, 0x3c, !PT ;  /* 0x00000010035b7812 */ /* 0x004fe200078e3cff */
[----:B------:R-:W2:Y:S01]  /*61e0*/  LDC R90, c[0x0][0x230] ;  /* 0x00008c00ff5a7b82 */ /* 0x000ea20000000800 */
[----:B----4-:R-:W-:Y:S01]  /*61f0*/  IMAD R120, R152, 0x36, RZ ;  /* 0x0000003698787824 */ /* 0x010fe200078e02ff */
[----:B------:R-:W-:Y:S01]  /*6200*/  LDGSTS.E [R243+0x4004], desc[UR60][R24.64], !P1 ;  /* 0x0400400018f37fae */ /* 0x000fe2000c92187c */
[----:B------:R-:W-:Y:S01]  /*6210*/  ISETP.GE.U32.AND P1, PT, R6, 0x7fffff7c, PT ;  /* 0x7fffff7c0600780c */ /* 0x000fe20003f26070 */
[C---:B------:R-:W-:Y:S01]  /*6220*/  VIADD R6, R4.reuse, 0xfffffffa ;  /* 0xfffffffa04067836 */ /* 0x040fe20000000000 */
[----:B------:R-:W-:Y:S01]  /*6230*/  ISETP.GE.U32.AND P4, PT, R5, 0x7fffff3d, PT ;  /* 0x7fffff3d0500780c */ /* 0x000fe20003f86070 */
[----:B------:R-:W-:Y:S01]  /*6240*/  VIADD R5, R4, 0xfffffff9 ;  /* 0xfffffff904057836 */ /* 0x000fe20000000000 */
[----:B------:R4:W-:Y:S01]  /*6250*/  LDGSTS.E [R243+0x4008], desc[UR60][R12.64], !P6 ;  /* 0x040080000cf37fae */ /* 0x0009e2000f12187c */
[----:B------:R-:W-:Y:S01]  /*6260*/  VIADD R244, R91, UR7 ;  /* 0x000000075bf47c36 */ /* 0x000fe20008000000 */
[----:B------:R-:W-:Y:S01]  /*6270*/  ISETP.GE.U32.AND P6, PT, R6, 0x7fffff7b, PT ;  /* 0x7fffff7b0600780c */ /* 0x000fe20003fc6070 */
[----:B---3--:R-:W-:Y:S01]  /*6280*/  VIADD R6, R8, 0xffffff9f ;  /* 0xffffff9f08067836 */ /* 0x008fe20000000000 */
[----:B------:R-:W-:Y:S01]  /*6290*/  LDGSTS.E [R243+0x400c], desc[UR60][R14.64], !P5 ;  /* 0x0400c0000ef37fae */ /* 0x000fe2000e92187c */
[----:B------:R-:W-:Y:S01]  /*62a0*/  ISETP.GE.U32.AND P5, PT, R5, 0x7fffff7a, PT ;  /* 0x7fffff7a0500780c */ /* 0x000fe20003fa6070 */
[----:B------:R-:W3:Y:S01]  /*62b0*/  LDC R8, c[0x0][0x230] ;  /* 0x00008c00ff087b82 */ /* 0x000ee20000000800 */
[----:B------:R-:W-:Y:S01]  /*62c0*/  LOP3.LUT R10, R3, 0x20, RZ, 0x3c, !PT ;  /* 0x00000020030a7812 */ /* 0x000fe200078e3cff */
[----:B------:R-:W-:Y:S01]  /*62d0*/  LDGSTS.E [R243+0x8000], desc[UR60][R28.64], !P0 ;  /* 0x080000001cf37fae */ /* 0x000fe2000c12187c */
[----:B------:R-:W-:Y:S01]  /*62e0*/  ISETP.GE.U32.AND P0, PT, R6, 0x7fffff20, PT ;  /* 0x7fffff200600780c */ /* 0x000fe20003f06070 */
[----:B-1----:R-:W-:-:S02]  /*62f0*/  VIADD R6, R7, 0xffffff9d ;  /* 0xffffff9d07067836 */ /* 0x002fc40000000000 */
[----:B------:R-:W-:Y:S01]  /*6300*/  LDGSTS.E [R243+0x8004], desc[UR60][R16.64], !P3 ;  /* 0x0800400010f37fae */ /* 0x000fe2000d92187c */
[----:B------:R-:W-:Y:S01]  /*6310*/  VIADD R245, R10, UR7 ;  /* 0x000000070af57c36 */ /* 0x000fe20008000000 */
[----:B------:R-:W1:Y:S01]  /*6320*/  LDC R7, c[0x0][0x230] ;  /* 0x00008c00ff077b82 */ /* 0x000e620000000800 */
[----:B----4-:R-:W-:Y:S01]  /*6330*/  IMAD R13, R152, 0x7c, RZ ;  /* 0x0000007c980d7824 */ /* 0x010fe200078e02ff */
[----:B------:R-:W-:Y:S01]  /*6340*/  LDGSTS.E [R243+0x8008], desc[UR60][R38.64], !P2 ;  /* 0x0800800026f37fae */ /* 0x000fe2000d12187c */
[----:B--2---:R-:W-:Y:S01]  /*6350*/  VIADD R5, R90, 0xffffff9e ;  /* 0xffffff9e5a057836 */ /* 0x004fe20000000000 */
[----:B------:R-:W-:Y:S01]  /*6360*/  ISETP.GE.U32.AND P2, PT, R6, 0x7fffff1e, PT ;  /* 0x7fffff1e0600780c */ /* 0x000fe20003f46070 */
[----:B------:R-:W-:Y:S01]  /*6370*/  VIADD R6, R4, 0xfffffff8 ;  /* 0xfffffff804067836 */ /* 0x000fe20000000000 */
[----:B------:R2:W-:Y:S01]  /*6380*/  LDGSTS.E [R243+0x800c], desc[UR60][R18.64], !P4 ;  /* 0x0800c00012f37fae */ /* 0x0005e2000e12187c */
[----:B------:R-:W-:Y:S01]  /*6390*/  IMAD R121, R152, 0x37, RZ ;  /* 0x0000003798797824 */ /* 0x000fe200078e02ff */
[----:B------:R-:W-:Y:S01]  /*63a0*/  ISETP.GE.U32.AND P3, PT, R5, 0x7fffff1f, PT ;  /* 0x7fffff1f0500780c */ /* 0x000fe20003f66070 */
[----:B------:R-:W-:Y:S01]  /*63b0*/  VIADD R5, R9, 0xffffff9c ;  /* 0xffffff9c09057836 */ /* 0x000fe20000000000 */
[----:B------:R-:W-:Y:S01]  /*63c0*/  LDGSTS.E [R243+0xc000], desc[UR60][R42.64], !P0 ;  /* 0x0c0000002af37fae */ /* 0x000fe2000c12187c */
[----:B------:R-:W-:Y:S01]  /*63d0*/  ISETP.GE.U32.AND P0, PT, R6, 0x7fffff79, PT ;  /* 0x7fffff790600780c */ /* 0x000fe20003f06070 */
[C---:B------:R-:W-:Y:S01]  /*63e0*/  VIADD R6, R4.reuse, 0xffffffd8 ;  /* 0xffffffd804067836 */ /* 0x040fe20000000000 */
[----:B------:R-:W4:Y:S01]  /*63f0*/  LDC R90, c[0x0][0x230] ;  /* 0x00008c00ff5a7b82 */ /* 0x000f220000000800 */
[----:B------:R-:W-:Y:S01]  /*6400*/  ISETP.GE.U32.AND P4, PT, R5, 0x7fffff1d, PT ;  /* 0x7fffff1d0500780c */ /* 0x000fe20003f86070 */
[----:B------:R-:W-:Y:S01]  /*6410*/  VIADD R5, R4, 0xffffffdb ;  /* 0xffffffdb04057836 */ /* 0x000fe20000000000 */
[----:B------:R2:W-:Y:S01]  /*6420*/  STL [R1+0x758], R91 ;  /* 0x0007585b01007387 */ /* 0x0005e20000100800 */
[----:B------:R-:W-:-:S02]  /*6430*/  IMAD R12, R152, 0x1fc, RZ ;  /* 0x000001fc980c7824 */ /* 0x000fc400078e02ff */
[C---:B--2---:R-:W-:Y:S01]  /*6440*/  IMAD R19, R152.reuse, 0x79, RZ ;  /* 0x0000007998137824 */ /* 0x044fe200078e02ff */
[----:B------:R-:W-:Y:S01]  /*6450*/  STL.64 [R1+0x7c8], R238 ;  /* 0x0007c8ee01007387 */ /* 0x000fe20000100a00 */
[----:B------:R-:W2:Y:S01]  /*6460*/  LDC R9, c[0x0][0x230] ;  /* 0x00008c00ff097b82 */ /* 0x000ea20000000800 */
[----:B------:R-:W-:Y:S02]  /*6470*/  IMAD R18, R152, 0x1f0, RZ ;  /* 0x000001f098127824 */ /* 0x000fe400078e02ff */
[----:B------:R-:W-:Y:S01]  /*6480*/  LDGSTS.E [R243+0xc004], desc[UR60][R22.64], !P3 ;  /* 0x0c00400016f37fae */ /* 0x000fe2000d92187c */
[----:B------:R-:W-:Y:S01]  /*6490*/  ISETP.GE.U32.AND P3, PT, R5, 0x7fffff5c, PT ;  /* 0x7fffff5c0500780c */ /* 0x000fe20003f66070 */
[----:B------:R-:W-:Y:S02]  /*64a0*/  VIADD R5, R4, 0xffffffda ;  /* 0xffffffda04057836 */ /* 0x000fe40000000000 */
[----:B------:R-:W-:Y:S01]  /*64b0*/  LDGSTS.E [R243+0xc008], desc[UR60][R20.64], !P2 ;  /* 0x0c00800014f37fae */ /* 0x000fe2000d12187c */
[----:B------:R-:W-:Y:S01]  /*64c0*/  IMAD R91, R152, 0x15, RZ ;  /* 0x00000015985b7824 */ /* 0x000fe200078e02ff */
[----:B------:R-:W2:Y:S01]  /*64d0*/  LDC R15, c[0x0][0x230] ;  /* 0x00008c00ff0f7b82 */ /* 0x000ea20000000800 */
[----:B------:R-:W-:Y:S01]  /*64e0*/  ISETP.GE.U32.AND P2, PT, R5, 0x7fffff5b, PT ;  /* 0x7fffff5b0500780c */ /* 0x000fe20003f46070 */
[----:B------:R-:W-:Y:S01]  /*64f0*/  LDGSTS.E [R243+0xc00c], desc[UR60][R30.64], !P4 ;  /* 0x0c00c0001ef37fae */ /* 0x000fe2000e12187c */
[----:B------:R-:W-:Y:S01]  /*6500*/  IADD3 R5, R4, -0x27, RZ ;  /* 0xffffffd904057810 */ /* 0x000fe20007ffe0ff */
[----:B------:R-:W-:-:S02]  /*6510*/  IMAD R17, R152, 0x7a, RZ ;  /* 0x0000007a98117824 */ /* 0x000fc400078e02ff */
[----:B------:R-:W-:Y:S01]  /*6520*/  LDGSTS.E [R244], desc[UR60][R102.64], !P1 ;  /* 0x0000000066f47fae */ /* 0x000fe2000c92187c */
[----:B------:R-:W-:Y:S01]  /*6530*/  ISETP.GE.U32.AND P4, PT, R5, 0x7fffff5a, PT ;  /* 0x7fffff5a0500780c */ /* 0x000fe20003f86070 */
[----:B------:R-:W-:Y:S01]  /*6540*/  VIADD R5, R4, 0xffffffbb ;  /* 0xffffffbb04057836 */ /* 0x000fe20000000000 */
[----:B------:R-:W-:Y:S01]  /*6550*/  ISETP.GE.U32.AND P1, PT, R6, 0x7fffff59, PT ;  /* 0x7fffff590600780c */ /* 0x000fe20003f26070 */
[----:B------:R3:W-:Y:S01]  /*6560*/  LDGSTS.E [R244+0x4], desc[UR60][R100.64], !P6 ;  /* 0x0000400064f47fae */ /* 0x0007e2000f12187c */
[C---:B------:R-:W-:Y:S01]  /*6570*/  VIADD R6, R4.reuse, 0xffffffba ;  /* 0xffffffba04067836 */ /* 0x040fe20000000000 */
[----:B------:R-:W2:Y:S01]  /*6580*/  LDC R14, c[0x0][0x230] ;  /* 0x00008c00ff0e7b82 */ /* 0x000ea20000000800 */
[----:B------:R-:W-:Y:S01]  /*6590*/  ISETP.GE.U32.AND P6, PT, R5, 0x7fffff3c, PT ;  /* 0x7fffff3c0500780c */ /* 0x000fe20003fc6070 */
[----:B------:R-:W-:Y:S01]  /*65a0*/  VIADD R5, R4, 0xffffffb9 ;  /* 0xffffffb904057836 */ /* 0x000fe20000000000 */
[----:B------:R-:W-:Y:S01]  /*65b0*/  LDGSTS.E [R244+0x8], desc[UR60][R98.64], !P5 ;  /* 0x0000800062f47fae */ /* 0x000fe2000e92187c */
[----:B------:R-:W-:Y:S01]  /*65c0*/  ISETP.GE.U32.AND P5, PT, R6, 0x7fffff3b, PT ;  /* 0x7fffff3b0600780c */ /* 0x000fe20003fa6070 */
[----:B------:R-:W-:-:S02]  /*65d0*/  VIADD R6, R4, 0xfffffff7 ;  /* 0xfffffff704067836 */ /* 0x000fc40000000000 */
[----:B------:R1:W-:Y:S01]  /*65e0*/  LDGSTS.E [R244+0xc], desc[UR60][R96.64], !P0 ;  /* 0x0000c00060f47fae */ /* 0x0003e2000c12187c */
[----:B------:R-:W-:Y:S01]  /*65f0*/  ISETP.GE.U32.AND P0, PT, R5, 0x7fffff3a, PT ;  /* 0x7fffff3a0500780c */ /* 0x000fe20003f06070 */
[----:B------:R-:W-:Y:S02]  /*6600*/  VIADD R5, R4, 0xffffffb8 ;  /* 0xffffffb804057836 */ /* 0x000fe40000000000 */
[----:B------:R-:W-:Y:S01]  /*6610*/  LDGSTS.E [R244+0x4000], desc[UR60][R32.64], !P3 ;  /* 0x0400000020f47fae */ /* 0x000fe2000d92187c */
[----:B---3--:R-:W-:Y:S02]  /*6620*/  IMAD R100, R152, 0x31, RZ ;  /* 0x0000003198647824 */ /* 0x008fe400078e02ff */
[----:B------:R-:W-:Y:S01]  /*6630*/  ISETP.GE.U32.AND P3, PT, R5, 0x7fffff39, PT ;  /* 0x7fffff390500780c */ /* 0x000fe20003f66070 */
[----:B------:R-:W-:Y:S01]  /*6640*/  LDGSTS.E [R244+0x4004], desc[UR60][R62.64], !P2 ;  /* 0x040040003ef47fae */ /* 0x000fe2000d12187c */
[----:B------:R-:W-:Y:S01]  /*6650*/  ISETP.GE.U32.AND P2, PT, R6, 0x7fffff78, PT ;  /* 0x7fffff780600780c */ /* 0x000fe20003f46070 */
[----:B------:R-:W-:-:S02]  /*6660*/  VIADD R6, R4, 0xfffffff6 ;  /* 0xfffffff604067836 */ /* 0x000fc40000000000 */
[----:B------:R-:W-:Y:S01]  /*6670*/  VIADD R5, R4, 0xfffffff5 ;  /* 0xfffffff504057836 */ /* 0x000fe20000000000 */
[----:B------:R-:W-:Y:S01]  /*6680*/  LDGSTS.E [R244+0x4008], desc[UR60][R34.64], !P4 ;  /* 0x0400800022f47fae */ /* 0x000fe2000e12187c */
[----:B-1----:R-:W-:Y:S01]  /*6690*/  IMAD R96, R152, 0x1b, RZ ;  /* 0x0000001b98607824 */ /* 0x002fe200078e02ff */
[----:B------:R-:W-:Y:S01]  /*66a0*/  ISETP.GE.U32.AND P4, PT, R6, 0x7fffff77, PT ;  /* 0x7fffff770600780c */ /* 0x000fe20003f86070 */
[----:B------:R-:W-:Y:S01]  /*66b0*/  VIADD R6, R8, 0xffffff9b ;  /* 0xffffff9b08067836 */ /* 0x000fe20000000000 */
[----:B------:R-:W-:Y:S01]  /*66c0*/  LDGSTS.E [R244+0x400c], desc[UR60][R26.64], !P1 ;  /* 0x0400c0001af47fae */ /* 0x000fe2000c92187c */
[----:B------:R-:W-:Y:S01]  /*66d0*/  ISETP.GE.U32.AND P1, PT, R5, 0x7fffff76, PT ;  /* 0x7fffff760500780c */ /* 0x000fe20003f26070 */
[----:B----4-:R-:W-:Y:S01]  /*66e0*/  VIADD R5, R90, 0xffffff9a ;  /* 0xffffff9a5a057836 */ /* 0x010fe20000000000 */
[----:B------:R-:W1:Y:S01]  /*66f0*/  LDC R8, c[0x0][0x230] ;  /* 0x00008c00ff087b82 */ /* 0x000e620000000800 */
[----:B------:R-:W-:Y:S01]  /*6700*/  LDGSTS.E [R244+0x8000], desc[UR60][R44.64], !P6 ;  /* 0x080000002cf47fae */ /* 0x000fe2000f12187c */
[----:B------:R-:W-:Y:S01]  /*6710*/  ISETP.GE.U32.AND P6, PT, R6, 0x7fffff1c, PT ;  /* 0x7fffff1c0600780c */ /* 0x000fe20003fc6070 */
[----:B------:R-:W-:-:S02]  /*6720*/  VIADD R6, R7, 0xffffff99 ;  /* 0xffffff9907067836 */ /* 0x000fc40000000000 */
[----:B------:R-:W-:Y:S01]  /*6730*/  LDGSTS.E [R244+0x8004], desc[UR60][R46.64], !P5 ;  /* 0x080040002ef47fae */ /* 0x000fe2000e92187c */
[----:B------:R-:W-:Y:S01]  /*6740*/  ISETP.GE.U32.AND P5, PT, R5, 0x7fffff1b, PT ;  /* 0x7fffff1b0500780c */ /* 0x000fe20003fa6070 */
[----:B--2---:R-:W-:Y:S01]  /*6750*/  VIADD R5, R9, 0xffffff98 ;  /* 0xffffff9809057836 */ /* 0x004fe20000000000 */
[----:B------:R-:W2:Y:S01]  /*6760*/  LDC R90, c[0x0][0x230] ;  /* 0x00008c00ff5a7b82 */ /* 0x000ea20000000800 */
[----:B------:R-:W-:Y:S01]  /*6770*/  LDGSTS.E [R244+0x8008], desc[UR60][R36.64], !P0 ;  /* 0x0800800024f47fae */ /* 0x000fe2000c12187c */
[----:B------:R-:W-:Y:S01]  /*6780*/  ISETP.GE.U32.AND P0, PT, R6, 0x7fffff1a, PT ;  /* 0x7fffff1a0600780c */ /* 0x000fe20003f06070 */
[C---:B------:R-:W-:Y:S02]  /*6790*/  VIADD R6, R4.reuse, 0xfffffff4 ;  /* 0xfffffff404067836 */ /* 0x040fe40000000000 */
[----:B------:R-:W-:Y:S01]  /*67a0*/  LDGSTS.E [R244+0x800c], desc[UR60][R238.64], !P3 ;  /* 0x0800c000eef47fae */ /* 0x000fe2000d92187c */
[----:B------:R-:W-:Y:S01]  /*67b0*/  ISETP.GE.U32.AND P3, PT, R5, 0x7fffff19, PT ;  /* 0x7fffff190500780c */ /* 0x000fe20003f66070 */
[----:B------:R-:W-:Y:S01]  /*67c0*/  VIADD R5, R4, 0xffffffd7 ;  /* 0xffffffd704057836 */ /* 0x000fe20000000000 */
[----:B------:R-:W3:Y:S01]  /*67d0*/  LDC R9, c[0x0][0x230] ;  /* 0x00008c00ff097b82 */ /* 0x000ee20000000800 */
[----:B------:R-:W-:Y:S01]  /*67e0*/  LDGSTS.E [R244+0xc000], desc[UR60][R40.64], !P6 ;  /* 0x0c00000028f47fae */ /* 0x000fe2000f12187c */
[----:B------:R-:W-:Y:S01]  /*67f0*/  ISETP.GE.U32.AND P6, PT, R6, 0x7fffff75, PT ;  /* 0x7fffff750600780c */ /* 0x000fe20003fc6070 */
[----:B------:R-:W-:-:S02]  /*6800*/  VIADD R6, R4, 0xffffffd4 ;  /* 0xffffffd404067836 */ /* 0x000fc40000000000 */
[----:B------:R-:W-:Y:S01]  /*6810*/  LDGSTS.E [R244+0xc004], desc[UR60][R50.64], !P5 ;  /* 0x0c00400032f47fae */ /* 0x000fe2000e92187c */
[----:B------:R-:W-:Y:S01]  /*6820*/  ISETP.GE.U32.AND P5, PT, R5, 0x7fffff58, PT ;  /* 0x7fffff580500780c */ /* 0x000fe20003fa6070 */
[----:B------:R-:W-:Y:S01]  /*6830*/  VIADD R5, R4, 0xffffffd6 ;  /* 0xffffffd604057836 */ /* 0x000fe20000000000 */
[----:B------:R-:W4:Y:S01]  /*6840*/  LDC R7, c[0x0][0x230] ;  /* 0x00008c00ff077b82 */ /* 0x000f220000000800 */
[----:B------:R-:W-:Y:S01]  /*6850*/  LDGSTS.E [R244+0xc008], desc[UR60][R52.64], !P0 ;  /* 0x0c00800034f47fae */ /* 0x000fe2000c12187c */
[----:B------:R-:W-:Y:S02]  /*6860*/  IMAD R97, R152, 0x1d, RZ ;  /* 0x0000001d98617824 */ /* 0x000fe400078e02ff */
[----:B------:R-:W-:Y:S01]  /*6870*/  ISETP.GE.U32.AND P0, PT, R5, 0x7fffff57, PT ;  /* 0x7fffff570500780c */ /* 0x000fe20003f06070 */
[----:B------:R-:W-:Y:S01]  /*6880*/  LDGSTS.E [R244+0xc00c], desc[UR60][R48.64], !P3 ;  /* 0x0c00c00030f47fae */ /* 0x000fe2000d92187c */
[----:B------:R-:W-:Y:S01]  /*6890*/  IADD3 R5, R4, -0x2b, RZ ;  /* 0xffffffd504057810 */ /* 0x000fe20007ffe0ff */
[----:B------:R-:W-:-:S02]  /*68a0*/  IMAD R98, R152, 0x1e, RZ ;  /* 0x0000001e98627824 */ /* 0x000fc400078e02ff */
[----:B------:R1:W-:Y:S01]  /*68b0*/  LDGSTS.E [R245], desc[UR60][R94.64], !P2 ;  /* 0x000000005ef57fae */ /* 0x0003e2000d12187c */
[----:B------:R-:W-:Y:S01]  /*68c0*/  ISETP.GE.U32.AND P3, PT, R5, 0x7fffff56, PT ;  /* 0x7fffff560500780c */ /* 0x000fe20003f66070 */
[----:B------:R-:W-:Y:S01]  /*68d0*/  VIADD R5, R4, 0xffffffb7 ;  /* 0xffffffb704057836 */ /* 0x000fe20000000000 */
        /* <DEDUP_REMOVED lines=8> */
[----:B------:R-:W-:-:S02]  /*6960*/  VIADD R6, R4, 0xfffffff3 ;  /* 0xfffffff304067836 */ /* 0x000fc40000000000 */
[----:B------:R-:W-:Y:S01]  /*6970*/  LDGSTS.E [R245+0xc], desc[UR60][R58.64], !P6 ;  /* 0x0000c0003af57fae */ /* 0x000fe2000f12187c */
[----:B------:R-:W-:Y:S01]  /*6980*/  ISETP.GE.U32.AND P6, PT, R5, 0x7fffff36, PT ;  /* 0x7fffff360500780c */ /* 0x000fe20003fc6070 */
[----:B------:R-:W-:Y:S02]  /*6990*/  VIADD R5, R4, 0xffffffb4 ;  /* 0xffffffb404057836 */ /* 0x000fe40000000000 */
[----:B------:R-:W-:Y:S01]  /*69a0*/  LDGSTS.E [R245+0x4000], desc[UR60][R54.64], !P5 ;  /* 0x0400000036f57fae */ /* 0x000fe2000e92187c */
[----:B-1----:R-:W-:Y:S02]  /*69b0*/  IMAD R94, R152, 0x16, RZ ;  /* 0x00000016985e7824 */ /* 0x002fe400078e02ff */
[----:B------:R-:W-:Y:S01]  /*69c0*/  ISETP.GE.U32.AND P5, PT, R5, 0x7fffff35, PT ;  /* 0x7fffff350500780c */ /* 0x000fe20003fa6070 */
[----:B------:R-:W-:Y:S01]  /*69d0*/  LDGSTS.E [R245+0x4004], desc[UR60][R76.64], !P0 ;  /* 0x040040004cf57fae */ /* 0x000fe2000c12187c */
[----:B------:R-:W-:Y:S01]  /*69e0*/  ISETP.GE.U32.AND P0, PT, R6, 0x7fffff74, PT ;  /* 0x7fffff740600780c */ /* 0x000fe20003f06070 */
[----:B------:R-:W-:-:S02]  /*69f0*/  VIADD R6, R4, 0xfffffff2 ;  /* 0xfffffff204067836 */ /* 0x000fc40000000000 */
[----:B------:R-:W-:Y:S01]  /*6a00*/  VIADD R5, R4, 0xfffffff1 ;  /* 0xfffffff104057836 */ /* 0x000fe20000000000 */
[----:B------:R-:W-:Y:S01]  /*6a10*/  LDGSTS.E [R245+0x4008], desc[UR60][R56.64], !P3 ;  /* 0x0400800038f57fae */ /* 0x000fe2000d92187c */
[----:B------:R-:W-:Y:S01]  /*6a20*/  IMAD R95, R152, 0x17, RZ ;  /* 0x00000017985f7824 */ /* 0x000fe200078e02ff */
[----:B------:R-:W-:Y:S01]  /*6a30*/  ISETP.GE.U32.AND P3, PT, R6, 0x7fffff73, PT ;  /* 0x7fffff730600780c */ /* 0x000fe20003f66070 */
[----:B---3--:R-:W-:Y:S01]  /*6a40*/  VIADD R6, R9, 0xffffff97 ;  /* 0xffffff9709067836 */ /* 0x008fe20000000000 */
[----:B------:R-:W-:Y:S01]  /*6a50*/  LDGSTS.E [R245+0x400c], desc[UR60][R78.64], !P2 ;  /* 0x0400c0004ef57fae */ /* 0x000fe2000d12187c */
[----:B------:R-:W-:Y:S01]  /*6a60*/  ISETP.GE.U32.AND P2, PT, R5, 0x7fffff72, PT ;  /* 0x7fffff720500780c */ /* 0x000fe20003f46070 */
[----:B--2---:R-:W-:Y:S02]  /*6a70*/  VIADD R5, R90, 0xffffff96 ;  /* 0xffffff965a057836 */ /* 0x004fe40000000000 */
[----:B------:R1:W-:Y:S01]  /*6a80*/  LDGSTS.E [R245+0x8000], desc[UR60][R236.64], !P4 ;  /* 0x08000000ecf57fae */ /* 0x0003e2000e12187c */
[----:B------:R-:W-:Y:S01]  /*6a90*/  ISETP.GE.U32.AND P4, PT, R6, 0x7fffff18, PT ;  /* 0x7fffff180600780c */ /* 0x000fe20003f86070 */
[----:B------:R-:W-:-:S02]  /*6aa0*/  VIADD R6, R8, 0xffffff95 ;  /* 0xffffff9508067836 */ /* 0x000fc40000000000 */
[----:B------:R-:W-:Y:S01]  /*6ab0*/  LDGSTS.E [R245+0x8004], desc[UR60][R60.64], !P1 ;  /* 0x080040003cf57fae */ /* 0x000fe2000c92187c */
[----:B------:R-:W-:Y:S01]  /*6ac0*/  ISETP.GE.U32.AND P1, PT, R5, 0x7fffff17, PT ;  /* 0x7fffff170500780c */ /* 0x000fe20003f26070 */
[----:B------:R-:W-:Y:S02]  /*6ad0*/  VIADD R5, R4, 0xfffffff0 ;  /* 0xfffffff004057836 */ /* 0x000fe40000000000 */
[----:B------:R2:W-:Y:S01]  /*6ae0*/  LDGSTS.E [R245+0x8008], desc[UR60][R92.64], !P6 ;  /* 0x080080005cf57fae */ /* 0x0005e2000f12187c */
[----:B------:R-:W-:Y:S01]  /*6af0*/  ISETP.GE.U32.AND P6, PT, R6, 0x7fffff16, PT ;  /* 0x7fffff160600780c */ /* 0x000fe20003fc6070 */
[----:B----4-:R-:W-:Y:S02]  /*6b00*/  VIADD R6, R7, 0xffffff94 ;  /* 0xffffff9407067836 */ /* 0x010fe40000000000 */
[----:B------:R-:W-:Y:S01]  /*6b10*/  LDGSTS.E [R245+0x800c], desc[UR60][R64.64], !P5 ;  /* 0x0800c00040f57fae */ /* 0x000fe2000e92187c */
[----:B------:R-:W-:Y:S01]  /*6b20*/  ISETP.GE.U32.AND P5, PT, R5, 0x7fffff71, PT ;  /* 0x7fffff710500780c */ /* 0x000fe20003fa6070 */
[----:B------:R-:W-:-:S02]  /*6b30*/  VIADD R5, R4, 0xffffffd3 ;  /* 0xffffffd304057836 */ /* 0x000fc40000000000 */
[----:B------:R-:W-:Y:S01]  /*6b40*/  LDGSTS.E [R245+0xc000], desc[UR60][R66.64], !P4 ;  /* 0x0c00000042f57fae */ /* 0x000fe2000e12187c */
[----:B------:R-:W-:Y:S01]  /*6b50*/  ISETP.GE.U32.AND P4, PT, R6, 0x7fffff15, PT ;  /* 0x7fffff150600780c */ /* 0x000fe20003f86070 */
[----:B------:R-:W-:Y:S01]  /*6b60*/  IMAD R7, R152, 0x13, RZ ;  /* 0x0000001398077824 */ /* 0x000fe200078e02ff */
[C---:B------:R-:W-:Y:S01]  /*6b70*/  IADD3 R6, R4.reuse, -0x2f, RZ ;  /* 0xffffffd104067810 */ /* 0x040fe20007ffe0ff */
[----:B------:R-:W-:Y:S01]  /*6b80*/  LDGSTS.E [R245+0xc004], desc[UR60][R68.64], !P1 ;  /* 0x0c00400044f57fae */ /* 0x000fe2000c92187c */
[----:B------:R-:W-:Y:S01]  /*6b90*/  ISETP.GE.U32.AND P1, PT, R5, 0x7fffff54, PT ;  /* 0x7fffff540500780c */ /* 0x000fe20003f26070 */
[----:B------:R-:W-:Y:S02]  /*6ba0*/  VIADD R5, R4, 0xffffffd2 ;  /* 0xffffffd204057836 */ /* 0x000fe40000000000 */
[----:B------:R3:W-:Y:S01]  /*6bb0*/  STL [R1+0x754], R10 ;  /* 0x0007540a01007387 */ /* 0x0007e20000100800 */
[C---:B------:R-:W-:Y:S02]  /*6bc0*/  IMAD R8, R152.reuse, 0x19, RZ ;  /* 0x0000001998087824 */ /* 0x040fe400078e02ff */
[----:B------:R-:W-:Y:S01]  /*6bd0*/  IMAD R9, R152, 0x1a, RZ ;  /* 0x0000001a98097824 */ /* 0x000fe200078e02ff */
[----:B------:R-:W-:Y:S01]  /*6be0*/  LDGSTS.E [R245+0xc008], desc[UR60][R70.64], !P6 ;  /* 0x0c00800046f57fae */ /* 0x000fe2000f12187c */
[----:B------:R-:W-:Y:S01]  /*6bf0*/  ISETP.GE.U32.AND P6, PT, R5, 0x7fffff53, PT ;  /* 0x7fffff530500780c */ /* 0x000fe20003fc6070 */
[----:B------:R-:W-:-:S02]  /*6c00*/  VIADD R5, R4, 0xffffffd0 ;  /* 0xffffffd004057836 */ /* 0x000fc40000000000 */
[----:B------:R-:W-:Y:S01]  /*6c10*/  LDGSTS.E [R245+0xc00c], desc[UR60][R72.64], !P4 ;  /* 0x0c00c00048f57fae */ /* 0x000fe2000e12187c */
[----:B------:R-:W-:Y:S01]  /*6c20*/  ISETP.GE.U32.AND P4, PT, R6, 0x7fffff52, PT ;  /* 0x7fffff520600780c */ /* 0x000fe20003f86070 */
[----:B------:R-:W-:Y:S01]  /*6c30*/  VIADD R6, R4, 0xffffffef ;  /* 0xffffffef04067836 */ /* 0x000fe20000000000 */
[----:B---3--:R-:W-:Y:S01]  /*6c40*/  LOP3.LUT R10, R3, 0x30, RZ, 0x3c, !PT ;  /* 0x00000030030a7812 */ /* 0x008fe200078e3cff */
[C---:B------:R-:W-:Y:S01]  /*6c50*/  IMAD.SHL.U32 R90, R152.reuse, 0x10, RZ ;  /* 0x00000010985a7824 */ /* 0x040fe200078e00ff */
[----:B------:R3:W-:Y:S01]  /*6c60*/  STL.64 [R1+0x7d0], R250 ;  /* 0x0007d0fa01007387 */ /* 0x0007e20000100a00 */
[----:B------:R-:W-:Y:S02]  /*6c70*/  IMAD R101, R152, 0x32, RZ ;  /* 0x0000003298657824 */ /* 0x000fe400078e02ff */
[----:B------:R-:W-:Y:S01]  /*6c80*/  VIADD R246, R10, UR7 ;  /* 0x000000070af67c36 */ /* 0x000fe20008000000 */
[----:B------:R1:W-:Y:S01]  /*6c90*/  STL.64 [R1+0x7d8], R236 ;  /* 0x0007d8ec01007387 */ /* 0x0003e20000100a00 */
[----:B------:R-:W-:-:S02]  /*6ca0*/  IMAD R102, R152, 0x33, RZ ;  /* 0x0000003398667824 */ /* 0x000fc400078e02ff */
[----:B------:R-:W-:Y:S01]  /*6cb0*/  IMAD R103, R152, 0x35, RZ ;  /* 0x0000003598677824 */ /* 0x000fe200078e02ff */
[----:B------:R-:W-:Y:S01]  /*6cc0*/  LDGSTS.E [R246], desc[UR60][R74.64], !P0 ;  /* 0x000000004af67fae */ /* 0x000fe2000c12187c */
[----:B------:R-:W-:Y:S01]  /*6cd0*/  ISETP.GE.U32.AND P0, PT, R5, 0x7fffff51, PT ;  /* 0x7fffff510500780c */ /* 0x000fe20003f06070 */
[----:B------:R-:W-:Y:S02]  /*6ce0*/  VIADD R5, R4, 0xffffffb3 ;  /* 0xffffffb304057836 */ /* 0x000fe40000000000 */
[----:B------:R-:W-:Y:S01]  /*6cf0*/  LDGSTS.E [R246+0x4], desc[UR60][R84.64], !P3 ;  /* 0x0000400054f67fae */ /* 0x000fe2000d92187c */
[C---:B---3--:R-:W-:Y:S02]  /*6d00*/  IMAD R250, R152.reuse, 0x76, RZ ;  /* 0x0000007698fa7824 */ /* 0x048fe400078e02ff */
[----:B------:R-:W-:Y:S01]  /*6d10*/  ISETP.GE.U32.AND P3, PT, R5, 0x7fffff34, PT ;  /* 0x7fffff340500780c */ /* 0x000fe20003f66070 */
[----:B------:R3:W-:Y:S01]  /*6d20*/  LDGSTS.E [R246+0x8], desc[UR60][R110.64], !P2 ;  /* 0x000080006ef67fae */ /* 0x0007e2000d12187c */
[----:B------:R-:W-:Y:S01]  /*6d30*/  IMAD R5, R152, 0x11, RZ ;  /* 0x0000001198057824 */ /* 0x000fe200078e02ff */
[----:B------:R-:W-:Y:S01]  /*6d40*/  ISETP.GE.U32.AND P2, PT, R6, 0x7fffff70, PT ;  /* 0x7fffff700600780c */ /* 0x000fe20003f46070 */
[----:B------:R-:W-:Y:S01]  /*6d50*/  IMAD R6, R152, 0x12, RZ ;  /* 0x0000001298067824 */ /* 0x000fe200078e02ff */
[----:B------:R4:W-:Y:S01]  /*6d60*/  LDGSTS.E [R246+0xc], desc[UR60][R88.64], !P5 ;  /* 0x0000c00058f67fae */ /* 0x0009e2000e92187c */
[----:B------:R-:W-:Y:S01]  /*6d70*/  IADD3 R114, P5, R114, R220, RZ ;  /* 0x000000dc72727210 */ /* 0x000fe20007fbe0ff */
[----:B-1----:R-:W-:-:S02]  /*6d80*/  IMAD R236, R152, 0x78, RZ ;  /* 0x0000007898ec7824 */ /* 0x002fc400078e02ff */
[----:B------:R-:W-:Y:S01]  /*6d90*/  LDGSTS.E [R246+0x4000], desc[UR60][R82.64], !P1 ;  /* 0x0400000052f67fae */ /* 0x000fe2000c92187c */
[-C--:B------:R-:W-:Y:S01]  /*6da0*/  IADD3 R140, P1, R140, R220.reuse, RZ ;  /* 0x000000dc8c8c7210 */ /* 0x080fe20007f3e0ff */
[----:B------:R-:W-:Y:S01]  /*6db0*/  IMAD R239, R152, 0x1e4, RZ ;  /* 0x000001e498ef7824 */ /* 0x000fe200078e02ff */
[-C--:B------:R-:W-:Y:S01]  /*6dc0*/  LEA.HI.X.SX32 R115, R5, R221.reuse, 0x2, P5 ;  /* 0x000000dd05737211 */ /* 0x080fe200028f16ff */
[----:B------:R1:W-:Y:S01]  /*6dd0*/  LDGSTS.E [R246+0x4004], desc[UR60][R106.64], !P6 ;  /* 0x040040006af67fae */ /* 0x0003e2000f12187c */
[-C--:B------:R-:W-:Y:S01]  /*6de0*/  IADD3 R118, P6, R118, R220.reuse, RZ ;  /* 0x000000dc76767210 */ /* 0x080fe20007fde0ff */
[----:B------:R-:W-:Y:S01]  /*6df0*/  IMAD R251, R152, 0x1e0, RZ ;  /* 0x000001e098fb7824 */ /* 0x000fe200078e02ff */
[-C--:B------:R-:W-:Y:S01]  /*6e00*/  IADD3 R172, P5, R172, R220.reuse, RZ ;  /* 0x000000dcacac7210 */ /* 0x080fe20007fbe0ff */
[----:B------:R2:W-:Y:S01]  /*6e10*/  STL.64 [R1+0x7e0], R92 ;  /* 0x0007e05c01007387 */ /* 0x0005e20000100a00 */
[-C--:B------:R-:W-:Y:S01]  /*6e20*/  LEA.HI.X.SX32 R141, R6, R221.reuse, 0x2, P1 ;  /* 0x000000dd068d7211 */ /* 0x080fe200008f16ff */
[----:B------:R-:W-:Y:S01]  /*6e30*/  IMAD R238, R152, 0x77, RZ ;  /* 0x0000007798ee7824 */ /* 0x000fe200078e02ff */
[-C--:B------:R-:W-:Y:S01]  /*6e40*/  LEA.HI.X.SX32 R119, R7, R221.reuse, 0x2, P6 ;  /* 0x000000dd07777211 */ /* 0x080fe200030f16ff */
[----:B------:R-:W-:Y:S01]  /*6e50*/  STL [R1+0x750], R10 ;  /* 0x0007500a01007387 */ /* 0x000fe20000100800 */
[-C--:B------:R-:W-:Y:S01]  /*6e60*/  IADD3 R168, P1, R168, R220.reuse, RZ ;  /* 0x000000dca8a87210 */ /* 0x080fe20007f3e0ff */
[C---:B------:R-:W-:Y:S01]  /*6e70*/  IMAD R237, R152.reuse, 0x1e8, RZ ;  /* 0x000001e898ed7824 */ /* 0x040fe200078e02ff */
[-C--:B------:R-:W-:Y:S01]  /*6e80*/  LEA R104, P6, R152, R220.reuse, 0x6 ;  /* 0x000000dc98687211 */ /* 0x080fe200078c30ff */
[----:B------:R-:W-:Y:S01]  /*6e90*/  STL.64 [R1+0x7e8], R244 ;  /* 0x0007e8f401007387 */ /* 0x000fe20000100a00 */
[-C--:B------:R-:W-:Y:S01]  /*6ea0*/  LEA.HI.X.SX32 R173, R8, R221.reuse, 0x2, P5 ;  /* 0x000000dd08ad7211 */ /* 0x080fe200028f16ff */
[----:B------:R-:W-:Y:S01]  /*6eb0*/  IMAD R11, R152, 0x7b, RZ ;  /* 0x0000007b980b7824 */ /* 0x000fe200078e02ff */
[-C--:B------:R-:W-:Y:S01]  /*6ec0*/  IADD3 R134, P5, R127, R220.reuse, RZ ;  /* 0x000000dc7f867210 */ /* 0x080fe20007fbe0ff */
[----:B------:R3:W-:Y:S01]  /*6ed0*/  STL.64 [R1+0x770], R110 ;  /* 0x0007706e01007387 */ /* 0x0007e20000100a00 */
[-C--:B------:R-:W-:Y:S01]  /*6ee0*/  LEA.HI.X.SX32 R169, R9, R221.reuse, 0x2, P1 ;  /* 0x000000dd09a97211 */ /* 0x080fe200008f16ff */
[----:B--2---:R-:W2:Y:S01]  /*6ef0*/  LDC R93, c[0x0][0x230] ;  /* 0x00008c00ff5d7b82 */ /* 0x004ea20000000800 */
[-C--:B------:R-:W-:Y:S01]  /*6f00*/  LEA.HI.X.SX32 R105, R90, R221.reuse, 0x2, P6 ;  /* 0x000000dd5a697211 */ /* 0x080fe200030f16ff */
[----:B------:R4:W-:Y:S01]  /*6f10*/  STL.64 [R1+0x778], R88 ;  /* 0x0007785801007387 */ /* 0x0009e20000100a00 */
[-C--:B------:R-:W-:Y:S01]  /*6f20*/  IADD3 R144, P1, R133, R220.reuse, RZ ;  /* 0x000000dc85907210 */ /* 0x080fe20007f3e0ff */
[----:B------:R-:W-:Y:S01]  /*6f30*/  IMAD R16, R152, 0x1f4, RZ ;  /* 0x000001f498107824 */ /* 0x000fe200078e02ff */
[-C--:B------:R-:W-:Y:S01]  /*6f40*/  IADD3 R180, P6, R160, R220.reuse, RZ ;  /* 0x000000dca0b47210 */ /* 0x080fe20007fde0ff */
[----:B------:R1:W-:Y:S01]  /*6f50*/  STL.64 [R1+0x780], R106 ;  /* 0x0007806a01007387 */ /* 0x0003e20000100a00 */
[-C--:B------:R-:W-:Y:S01]  /*6f60*/  LEA.HI.X.SX32 R135, R113, R221.reuse, 0x2, P5 ;  /* 0x000000dd71877211 */ /* 0x080fe200028f16ff */
[----:B------:R-:W2:Y:S01]  /*6f70*/  LDC R92, c[0x0][0x230] ;  /* 0x00008c00ff5c7b82 */ /* 0x000ea20000000800 */
[-C--:B------:R-:W-:Y:S01]  /*6f80*/  IADD3 R148, P5, R166, R220.reuse, RZ ;  /* 0x000000dca6947210 */ /* 0x080fe20007fbe0ff */
[C---:B---3--:R-:W-:Y:S01]  /*6f90*/  IMAD R110, R152.reuse, 0x73, RZ ;  /* 0x00000073986e7824 */ /* 0x048fe200078e02ff */
[-C--:B------:R-:W-:Y:S01]  /*6fa0*/  LEA.HI.X.SX32 R145, R91, R221.reuse, 0x2, P1 ;  /* 0x000000dd5b917211 */ /* 0x080fe200008f16ff */
[----:B------:R-:W-:Y:S01]  /*6fb0*/  IMAD R111, R152, 0x1d8, RZ ;  /* 0x000001d8986f7824 */ /* 0x000fe200078e02ff */
[-C--:B------:R-:W-:Y:S01]  /*6fc0*/  LEA.HI.X.SX32 R181, R94, R221.reuse, 0x2, P6 ;  /* 0x000000dd5eb57211 */ /* 0x080fe200030f16ff */
[----:B----4-:R-:W-:Y:S01]  /*6fd0*/  IMAD R89, R152, 0x6d, RZ ;  /* 0x0000006d98597824 */ /* 0x010fe200078e02ff */
[-C--:B------:R-:W-:Y:S01]  /*6fe0*/  IADD3 R184, P1, R190, R220.reuse, RZ ;  /* 0x000000dcbeb87210 */ /* 0x080fe20007f3e0ff */
[C---:B------:R-:W-:Y:S01]  /*6ff0*/  IMAD R88, R152.reuse, 0x6e, RZ ;  /* 0x0000006e98587824 */ /* 0x040fe200078e02ff */
[-C--:B------:R-:W-:Y:S01]  /*7000*/  IADD3 R206, P6, R195, R220.reuse, RZ ;  /* 0x000000dcc3ce7210 */ /* 0x080fe20007fde0ff */
[C---:B-1----:R-:W-:Y:S01]  /*7010*/  IMAD R107, R152.reuse, 0x6f, RZ ;  /* 0x0000006f986b7824 */ /* 0x042fe200078e02ff */
[-C--:B------:R-:W-:Y:S01]  /*7020*/  LEA.HI.X.SX32 R149, R95, R221.reuse, 0x2, P5 ;  /* 0x000000dd5f957211 */ /* 0x080fe200028f16ff */
[C---:B------:R-:W-:Y:S01]  /*7030*/  IMAD R106, R152.reuse, 0x71, RZ ;  /* 0x00000071986a7824 */ /* 0x040fe200078e02ff */
[-C--:B------:R-:W-:Y:S01]  /*7040*/  IADD3 R200, P5, R249, R220.reuse, RZ ;  /* 0x000000dcf9c87210 */ /* 0x080fe20007fbe0ff */
[----:B------:R-:W-:Y:S01]  /*7050*/  IMAD R245, R152, 0x75, RZ ;  /* 0x0000007598f57824 */ /* 0x000fe200078e02ff */
[-C--:B------:R-:W-:Y:S01]  /*7060*/  LEA.HI.X.SX32 R185, R96, R221.reuse, 0x2, P1 ;  /* 0x000000dd60b97211 */ /* 0x080fe200008f16ff */
[C---:B------:R-:W-:Y:S01]  /*7070*/  IMAD R244, R152.reuse, 0x1dc, RZ ;  /* 0x000001dc98f47824 */ /* 0x040fe200078e02ff */
[-C--:B------:R-:W-:Y:S01]  /*7080*/  LEA.HI.X.SX32 R207, R117, R221.reuse, 0x2, P6 ;  /* 0x000000dd75cf7211 */ /* 0x080fe200030f16ff */
[----:B------:R-:W-:Y:S01]  /*7090*/  IMAD R10, R152, 0x1f8, RZ ;  /* 0x000001f8980a7824 */ /* 0x000fe200078e02ff */
[-C--:B------:R-:W-:Y:S01]  /*70a0*/  IADD3 R216, P1, R236, R220.reuse, RZ ;  /* 0x000000dcecd87210 */ /* 0x080fe20007f3e0ff */
[C---:B------:R-:W-:Y:S01]  /*70b0*/  IMAD R7, R152.reuse, 0x7f, RZ ;  /* 0x0000007f98077824 */ /* 0x040fe200078e02ff */
[-C--:B------:R-:W-:Y:S01]  /*70c0*/  IADD3 R204, P6, R13, R220.reuse, RZ ;  /* 0x000000dc0dcc7210 */ /* 0x080fe20007fde0ff */
[C---:B------:R-:W-:Y:S01]  /*70d0*/  IMAD R9, R152.reuse, 0x7d, RZ ;  /* 0x0000007d98097824 */ /* 0x040fe200078e02ff */
[-C--:B------:R-:W-:Y:S01]  /*70e0*/  LEA.HI.X.SX32 R201, R97, R221.reuse, 0x2, P5 ;  /* 0x000000dd61c97211 */ /* 0x080fe200028f16ff */
[----:B------:R-:W-:Y:S01]  /*70f0*/  IMAD R8, R152, 0x7e, RZ ;  /* 0x0000007e98087824 */ /* 0x000fe200078e02ff */
[-C--:B------:R-:W-:Y:S01]  /*7100*/  IADD3 R112, P5, R112, R220.reuse, RZ ;  /* 0x000000dc70707210 */ /* 0x080fe20007fbe0ff */
[----:B------:R-:W-:Y:S01]  /*7110*/  VIADD R6, R4, 0xffffffee ;  /* 0xffffffee04067836 */ /* 0x000fe20000000000 */
[-C--:B------:R-:W-:Y:S01]  /*7120*/  LEA.HI.X.SX32 R217, R98, R221.reuse, 0x2, P1 ;  /* 0x000000dd62d97211 */ /* 0x080fe200008f16ff */
[----:B------:R-:W-:Y:S01]  /*7130*/  VIADD R5, R4, 0xffffffed ;  /* 0xffffffed04057836 */ /* 0x000fe20000000000 */
[----:B------:R-:W-:Y:S01]  /*7140*/  LEA.HI.X.SX32 R205, R99, R221, 0x2, P6 ;  /* 0x000000dd63cd7211 */ /* 0x000fe200030f16ff */
[----:B------:R-:W-:Y:S01]  /*7150*/  LDGSTS.E [R246+0x4008], desc[UR60][R86.64], !P4 ;  /* 0x0400800056f67fae */ /* 0x000fe2000e12187c */
[----:B------:R-:W-:-:S02]  /*7160*/  IADD3 R136, P1, R136, R220, RZ ;  /* 0x000000dc88887210 */ /* 0x000fc40007f3e0ff */
[-C--:B------:R-:W-:Y:S01]  /*7170*/  IADD3 R116, P6, R116, R220.reuse, RZ ;  /* 0x000000dc74747210 */ /* 0x080fe20007fde0ff */
[----:B------:R-:W-:Y:S01]  /*7180*/  LDGSTS.E [R246+0x400c], desc[UR60][R108.64], !P0 ;  /* 0x0400c0006cf67fae */ /* 0x000fe2000c12187c */
[-C--:B------:R-:W-:Y:S02]  /*7190*/  LEA.HI.X.SX32 R113, R137, R221.reuse, 0x2, P5 ;  /* 0x000000dd89717211 */ /* 0x080fe400028f16ff */
[-C--:B------:R-:W-:Y:S01]  /*71a0*/  IADD3 R138, P5, R138, R220.reuse, RZ ;  /* 0x000000dc8a8a7210 */ /* 0x080fe20007fbe0ff */
[----:B------:R-:W-:Y:S01]  /*71b0*/  LDGSTS.E [R246+0x8000], desc[UR60][R234.64], !P3 ;  /* 0x08000000eaf67fae */ /* 0x000fe2000d92187c */
[-C--:B------:R-:W-:Y:S02]  /*71c0*/  LEA.HI.X.SX32 R137, R100, R221.reuse, 0x2, P1 ;  /* 0x000000dd64897211 */ /* 0x080fe400008f16ff */
[----:B------:R-:W-:Y:S02]  /*71d0*/  LEA.HI.X.SX32 R117, R101, R221, 0x2, P6 ;  /* 0x000000dd65757211 */ /* 0x000fe400030f16ff */
[----:B------:R-:W-:-:S02]  /*71e0*/  IADD3 R142, P1, R142, R220, RZ ;  /* 0x000000dc8e8e7210 */ /* 0x000fc40007f3e0ff */
[-C--:B------:R-:W-:Y:S02]  /*71f0*/  IADD3 R170, P6, R170, R220.reuse, RZ ;  /* 0x000000dcaaaa7210 */ /* 0x080fe40007fde0ff */
[-C--:B------:R-:W-:Y:S02]  /*7200*/  LEA.HI.X.SX32 R139, R102, R221.reuse, 0x2, P5 ;  /* 0x000000dd668b7211 */ /* 0x080fe400028f16ff */
[-C--:B------:R-:W-:Y:S02]  /*7210*/  IADD3 R146, P5, R146, R220.reuse, RZ ;  /* 0x000000dc92927210 */ /* 0x080fe40007fbe0ff */
        /* <DEDUP_REMOVED lines=45> */
[-C--:B------:R-:W-:Y:S02]  /*74f0*/  LEA.HI.X.SX32 R187, R160, R221.reuse, 0x2, P5 ;  /* 0x000000dda0bb7211 */ /* 0x080fe400028f16ff */
[-C--:B------:R-:W-:Y:S02]  /*7500*/  IADD3 R188, P5, R188, R220.reuse, RZ ;  /* 0x000000dcbcbc7210 */ /* 0x080fe40007fbe0ff */
[-C--:B------:R-:W-:Y:S02]  /*7510*/  LEA.HI.X.SX32 R229, R189, R221.reuse, 0x2, P1 ;  /* 0x000000ddbde57211 */ /* 0x080fe400008f16ff */
[----:B------:R-:W-:Y:S02]  /*7520*/  LEA.HI.X.SX32 R189, R193, R221, 0x2, P5 ;  /* 0x000000ddc1bd7211 */ /* 0x000fe400028f16ff */
[-C--:B------:R-:W-:Y:S02]  /*7530*/  IADD3 R218, P1, R218, R220.reuse, RZ ;  /* 0x000000dcdada7210 */ /* 0x080fe40007f3e0ff */
[----:B------:R-:W-:-:S02]  /*7540*/  IADD3 R22, P5, R192, R220, RZ ;  /* 0x000000dcc0167210 */ /* 0x000fc40007fbe0ff */
[-C--:B------:R-:W-:Y:S02]  /*7550*/  IADD3 R222, P6, R222, R220.reuse, RZ ;  /* 0x000000dcdede7210 */ /* 0x080fe40007fde0ff */
[-C--:B------:R-:W-:Y:S02]  /*7560*/  LEA.HI.X.SX32 R219, R166, R221.reuse, 0x2, P1 ;  /* 0x000000dda6db7211 */ /* 0x080fe400008f16ff */
[-C--:B------:R-:W-:Y:S02]  /*7570*/  LEA.HI.X.SX32 R23, R241, R221.reuse, 0x2, P5 ;  /* 0x000000ddf1177211 */ /* 0x080fe400028f16ff */
[-C--:B------:R-:W-:Y:S01]  /*7580*/  IADD3 R20, P1, R194, R220.reuse, RZ ;  /* 0x000000dcc2147210 */ /* 0x080fe20007f3e0ff */
[----:B------:R-:W1:Y:S01]  /*7590*/  LDC R241, c[0x0][0x230] ;  /* 0x00008c00fff17b82 */ /* 0x000e620000000800 */
[----:B------:R-:W-:Y:S01]  /*75a0*/  IADD3 R98, P5, R240, R220, RZ ;  /* 0x000000dcf0627210 */ /* 0x000fe20007fbe0ff */
[----:B------:R-:W-:Y:S01]  /*75b0*/  STL.64 [R1+0x68], R22 ;  /* 0x0000681601007387 */ /* 0x000fe20000100a00 */
[----:B------:R-:W-:-:S02]  /*75c0*/  LEA.HI.X.SX32 R223, R191, R221, 0x2, P6 ;  /* 0x000000ddbfdf7211 */ /* 0x000fc400030f16ff */
[-C--:B------:R-:W-:Y:S02]  /*75d0*/  IADD3 R214, P6, R214, R220.reuse, RZ ;  /* 0x000000dcd6d67210 */ /* 0x080fe40007fde0ff */
[-C--:B------:R-:W-:Y:S01]  /*75e0*/  LEA.HI.X.SX32 R21, R247, R221.reuse, 0x2, P1 ;  /* 0x000000ddf7157211 */ /* 0x080fe200008f16ff */
[----:B------:R-:W3:Y:S01]  /*75f0*/  LDC R240, c[0x0][0x230] ;  /* 0x00008c00fff07b82 */ /* 0x000ee20000000800 */
[-C--:B------:R-:W-:Y:S01]  /*7600*/  LEA.HI.X.SX32 R99, R89, R221.reuse, 0x2, P5 ;  /* 0x000000dd59637211 */ /* 0x080fe200028f16ff */
[----:B------:R-:W-:Y:S01]  /*7610*/  IMAD R89, R152, 0x1c4, RZ ;  /* 0x000001c498597824 */ /* 0x000fe200078e02ff */
[-C--:B------:R-:W-:Y:S01]  /*7620*/  IADD3 R100, P1, R242, R220.reuse, RZ ;  /* 0x000000dcf2647210 */ /* 0x080fe20007f3e0ff */
[----:B------:R-:W-:Y:S01]  /*7630*/  STL.64 [R1+0x60], R20 ;  /* 0x0000601401007387 */ /* 0x000fe20000100a00 */
[-C--:B------:R-:W-:Y:S02]  /*7640*/  LEA.HI.X.SX32 R215, R197, R221.reuse, 0x2, P6 ;  /* 0x000000ddc5d77211 */ /* 0x080fe400030f16ff */
[-C--:B------:R-:W-:Y:S01]  /*7650*/  IADD3 R96, P6, R196, R220.reuse, RZ ;  /* 0x000000dcc4607210 */ /* 0x080fe20007fde0ff */
[----:B------:R-:W4:Y:S01]  /*7660*/  LDC R242, c[0x0][0x230] ;  /* 0x00008c00fff27b82 */ /* 0x000f220000000800 */
[-C--:B------:R-:W-:Y:S01]  /*7670*/  LEA.HI.X.SX32 R101, R88, R221.reuse, 0x2, P1 ;  /* 0x000000dd58657211 */ /* 0x080fe200008f16ff */
[C---:B------:R-:W-:Y:S01]  /*7680*/  IMAD R88, R152.reuse, 0x1c8, RZ ;  /* 0x000001c898587824 */ /* 0x040fe200078e02ff */
[----:B------:R-:W-:Y:S01]  /*7690*/  IADD3 R128, P1, R89, R220, RZ ;  /* 0x000000dc59807210 */ /* 0x000fe20007f3e0ff */
[----:B------:R-:W-:Y:S01]  /*76a0*/  IMAD R89, R152, 0x1cc, RZ ;  /* 0x000001cc98597824 */ /* 0x000fe200078e02ff */
[----:B------:R-:W-:-:S02]  /*76b0*/  LEA.HI.X.SX32 R97, R190, R221, 0x2, P6 ;  /* 0x000000ddbe617211 */ /* 0x000fc400030f16ff */
[-C--:B------:R-:W-:Y:S02]  /*76c0*/  IADD3 R126, P5, R252, R220.reuse, RZ ;  /* 0x000000dcfc7e7210 */ /* 0x080fe40007fbe0ff */
[-C--:B------:R-:W-:Y:S01]  /*76d0*/  IADD3 R102, P6, R248, R220.reuse, RZ ;  /* 0x000000dcf8667210 */ /* 0x080fe20007fde0ff */
[----:B------:R-:W4:Y:S01]  /*76e0*/  LDC R252, c[0x0][0x230] ;  /* 0x00008c00fffc7b82 */ /* 0x000f220000000800 */
[-C--:B------:R-:W-:Y:S02]  /*76f0*/  LEA.HI.X.SX32 R127, R195, R221.reuse, 0x2, P5 ;  /* 0x000000ddc37f7211 */ /* 0x080fe400028f16ff */
[-C--:B------:R-:W-:Y:S01]  /*7700*/  LEA.HI.X.SX32 R103, R107, R221.reuse, 0x2, P6 ;  /* 0x000000dd6b677211 */ /* 0x080fe200030f16ff */
[C---:B------:R-:W-:Y:S01]  /*7710*/  IMAD R107, R152.reuse, 0x1d0, RZ ;  /* 0x000001d0986b7824 */ /* 0x040fe200078e02ff */
[-C--:B------:R-:W-:Y:S01]  /*7720*/  IADD3 R132, P5, R89, R220.reuse, RZ ;  /* 0x000000dc59847210 */ /* 0x080fe20007fbe0ff */
[----:B------:R-:W-:Y:S01]  /*7730*/  IMAD R89, R152, 0x1d4, RZ ;  /* 0x000001d498597824 */ /* 0x000fe200078e02ff */
[-C--:B------:R-:W-:Y:S01]  /*7740*/  IADD3 R130, P6, R88, R220.reuse, RZ ;  /* 0x000000dc58827210 */ /* 0x080fe20007fde0ff */
[----:B------:R-:W-:Y:S01]  /*7750*/  IMAD R88, R152, 0x72, RZ ;  /* 0x0000007298587824 */ /* 0x000fe200078e02ff */
[----:B------:R-:W-:Y:S01]  /*7760*/  LEA.HI.X.SX32 R133, R110, R221, 0x2, P5 ;  /* 0x000000dd6e857211 */ /* 0x000fe200028f16ff */
[----:B------:R-:W4:Y:S01]  /*7770*/  LDC R248, c[0x0][0x230] ;  /* 0x00008c00fff87b82 */ /* 0x000f220000000800 */
[----:B------:R-:W-:-:S02]  /*7780*/  IADD3 R164, P5, R111, R220, RZ ;  /* 0x000000dc6fa47210 */ /* 0x000fc40007fbe0ff */
[-C--:B------:R-:W-:Y:S02]  /*7790*/  LEA.HI.X.SX32 R129, R106, R221.reuse, 0x2, P1 ;  /* 0x000000dd6a817211 */ /* 0x080fe400008f16ff */
[-C--:B------:R-:W-:Y:S02]  /*77a0*/  IADD3 R160, P1, R107, R220.reuse, RZ ;  /* 0x000000dc6ba07210 */ /* 0x080fe40007f3e0ff */
[-C--:B------:R-:W-:Y:S01]  /*77b0*/  LEA.HI.X.SX32 R131, R88, R221.reuse, 0x2, P6 ;  /* 0x000000dd58837211 */ /* 0x080fe200030f16ff */
[----:B------:R-:W-:Y:S01]  /*77c0*/  VIADD R88, R4, 0x7f ;  /* 0x0000007f04587836 */ /* 0x000fe20000000000 */
[-C--:B------:R-:W-:Y:S01]  /*77d0*/  IADD3 R162, P6, R89, R220.reuse, RZ ;  /* 0x000000dc59a27210 */ /* 0x080fe20007fde0ff */
[----:B------:R-:W-:Y:S01]  /*77e0*/  IMAD.SHL.U32 R152, R152, 0x80, RZ ;  /* 0x0000008098987824 */ /* 0x000fe200078e00ff */
[----:B------:R-:W-:Y:S01]  /*77f0*/  LEA.HI.X.SX32 R165, R250, R221, 0x2, P5 ;  /* 0x000000ddfaa57211 */ /* 0x000fe200028f16ff */
[----:B------:R-:W4:Y:S01]  /*7800*/  LDC R89, c[0x0][0x230] ;  /* 0x00008c00ff597b82 */ /* 0x000f220000000800 */
[----:B------:R-:W-:-:S02]  /*7810*/  IADD3 R192, P5, R239, R220, RZ ;  /* 0x000000dcefc07210 */ /* 0x000fc40007fbe0ff */
[-C--:B------:R-:W-:Y:S02]  /*7820*/  LEA.HI.X.SX32 R161, R249, R221.reuse, 0x2, P1 ;  /* 0x000000ddf9a17211 */ /* 0x080fe400008f16ff */
[-C--:B------:R-:W-:Y:S02]  /*7830*/  IADD3 R166, P1, R244, R220.reuse, RZ ;  /* 0x000000dcf4a67210 */ /* 0x080fe40007f3e0ff */
[-C--:B------:R-:W-:Y:S01]  /*7840*/  LEA.HI.X.SX32 R163, R245, R221.reuse, 0x2, P6 ;  /* 0x000000ddf5a37211 */ /* 0x080fe200030f16ff */
[----:B------:R-:W4:Y:S01]  /*7850*/  LDC R249, c[0x0][0x230] ;  /* 0x00008c00fff97b82 */ /* 0x000f220000000800 */
[-C--:B------:R-:W-:Y:S02]  /*7860*/  IADD3 R190, P6, R251, R220.reuse, RZ ;  /* 0x000000dcfbbe7210 */ /* 0x080fe40007fde0ff */
[----:B------:R-:W-:Y:S02]  /*7870*/  LEA.HI.X.SX32 R193, R19, R221, 0x2, P5 ;  /* 0x000000dd13c17211 */ /* 0x000fe400028f16ff */
[----:B------:R-:W-:-:S02]  /*7880*/  IADD3 R18, P5, R18, R220, RZ ;  /* 0x000000dc12127210 */ /* 0x000fc40007fbe0ff */
[-C--:B------:R-:W-:Y:S01]  /*7890*/  LEA.HI.X.SX32 R167, R238, R221.reuse, 0x2, P1 ;  /* 0x000000ddeea77211 */ /* 0x080fe200008f16ff */
[----:B------:R-:W4:Y:S01]  /*78a0*/  LDC R106, c[0x0][0x230] ;  /* 0x00008c00ff6a7b82 */ /* 0x000f220000000800 */
[-C--:B------:R-:W-:Y:S02]  /*78b0*/  IADD3 R194, P1, R237, R220.reuse, RZ ;  /* 0x000000dcedc27210 */ /* 0x080fe40007f3e0ff */
[-C--:B------:R-:W-:Y:S02]  /*78c0*/  LEA.HI.X.SX32 R191, R236, R221.reuse, 0x2, P6 ;  /* 0x000000ddecbf7211 */ /* 0x080fe400030f16ff */
[-C--:B------:R-:W-:Y:S02]  /*78d0*/  IADD3 R196, P6, R156, R220.reuse, RZ ;  /* 0x000000dc9cc47210 */ /* 0x080fe40007fde0ff */
[----:B------:R-:W-:Y:S02]  /*78e0*/  LEA.HI.X.SX32 R19, R13, R221, 0x2, P5 ;  /* 0x000000dd0d137211 */ /* 0x000fe400028f16ff */
[----:B------:R-:W-:-:S02]  /*78f0*/  IADD3 R12, P5, R12, R220, RZ ;  /* 0x000000dc0c0c7210 */ /* 0x000fc40007fbe0ff */
[-C--:B------:R-:W-:Y:S01]  /*7900*/  LEA.HI.X.SX32 R195, R17, R221.reuse, 0x2, P1 ;  /* 0x000000dd11c37211 */ /* 0x080fe200008f16ff */
[----:B------:R-:W-:Y:S01]  /*7910*/  STL.64 [R1+0x58], R18 ;  /* 0x0000581201007387 */ /* 0x000fe20000100a00 */
[-C--:B------:R-:W-:Y:S02]  /*7920*/  IADD3 R16, P1, R16, R220.reuse, RZ ;  /* 0x000000dc10107210 */ /* 0x080fe40007f3e0ff */
[-C--:B------:R-:W-:Y:S02]  /*7930*/  LEA.HI.X.SX32 R197, R11, R221.reuse, 0x2, P6 ;  /* 0x000000dd0bc57211 */ /* 0x080fe400030f16ff */
[----:B------:R-:W-:Y:S02]  /*7940*/  IADD3 R10, P6, R10, R220, RZ ;  /* 0x000000dc0a0a7210 */ /* 0x000fe40007fde0ff */
[-C--:B------:R-:W-:Y:S02]  /*7950*/  LEA.HI.X.SX32 R13, R7, R221.reuse, 0x2, P5 ;  /* 0x000000dd070d7211 */ /* 0x080fe400028f16ff */
[----:B------:R-:W4:Y:S01]  /*7960*/  LDC R7, c[0x0][0x230] ;  /* 0x00008c00ff077b82 */ /* 0x000f220000000800 */
[----:B------:R-:W-:-:S02]  /*7970*/  LEA.HI.X.SX32 R17, R9, R221, 0x2, P1 ;  /* 0x000000dd09117211 */ /* 0x000fc400008f16ff */
[----:B------:R-:W-:Y:S01]  /*7980*/  ISETP.GE.U32.AND P1, PT, R6, 0x7fffff6f, PT ;  /* 0x7fffff6f0600780c */ /* 0x000fe20003f26070 */
[----:B--2---:R-:W-:Y:S01]  /*7990*/  VIADD R6, R93, 0xffffffb2 ;  /* 0xffffffb25d067836 */ /* 0x004fe20000000000 */
[----:B------:R-:W-:Y:S01]  /*79a0*/  LEA.HI.X.SX32 R11, R8, R221, 0x2, P6 ;  /* 0x000000dd080b7211 */ /* 0x000fe200030f16ff */
[----:B------:R-:W-:Y:S01]  /*79b0*/  STL.64 [R1+0x50], R16 ;  /* 0x0000501001007387 */ /* 0x000fe20000100a00 */
[----:B------:R-:W-:Y:S01]  /*79c0*/  ISETP.GE.U32.AND P6, PT, R5, 0x7fffff6e, PT ;  /* 0x7fffff6e0500780c */ /* 0x000fe20003fc6070 */
[----:B------:R-:W-:Y:S01]  /*79d0*/  VIADD R5, R92, 0xffffffb1 ;  /* 0xffffffb15c057836 */ /* 0x000fe20000000000 */
[----:B------:R-:W-:Y:S01]  /*79e0*/  ISETP.GE.U32.AND P4, PT, R6, 0x7fffff33, PT ;  /* 0x7fffff330600780c */ /* 0x000fe20003f86070 */
[----:B------:R-:W-:Y:S01]  /*79f0*/  VIADD R6, R15, 0xffffffb0 ;  /* 0xffffffb00f067836 */ /* 0x000fe20000000000 */
[----:B------:R-:W2:Y:S01]  /*7a00*/  LDC R9, c[0x0][0x230] ;  /* 0x00008c00ff097b82 */ /* 0x000ea20000000800 */
[----:B------:R-:W-:Y:S01]  /*7a10*/  STL.64 [R1+0x48], R10 ;  /* 0x0000480a01007387 */ /* 0x000fe20000100a00 */
[----:B------:R-:W-:Y:S01]  /*7a20*/  ISETP.GE.U32.AND P0, PT, R5, 0x7fffff32, PT ;  /* 0x7fffff320500780c */ /* 0x000fe20003f06070 */
[----:B------:R-:W-:Y:S01]  /*7a30*/  VIADD R5, R14, 0xffffff93 ;  /* 0xffffff930e057836 */ /* 0x000fe20000000000 */
[----:B------:R-:W-:Y:S01]  /*7a40*/  ISETP.GE.U32.AND P3, PT, R6, 0x7fffff31, PT ;  /* 0x7fffff310600780c */ /* 0x000fe20003f66070 */
[----:B---3--:R-:W-:Y:S01]  /*7a50*/  VIADD R6, R240, 0xffffff92 ;  /* 0xffffff92f0067836 */ /* 0x008fe20000000000 */
[----:B------:R-:W-:Y:S01]  /*7a60*/  LOP3.LUT R14, R3, 0x40, RZ, 0x3c, !PT ;  /* 0x00000040030e7812 */ /* 0x000fe200078e3cff */
[----:B------:R-:W-:Y:S01]  /*7a70*/  STL.64 [R1+0x40], R12 ;  /* 0x0000400c01007387 */ /* 0x000fe20000100a00 */
[----:B------:R-:W-:Y:S01]  /*7a80*/  ISETP.GE.U32.AND P5, PT, R5, 0x7fffff14, PT ;  /* 0x7fffff140500780c */ /* 0x000fe20003fa6070 */
[----:B-1----:R-:W-:Y:S01]  /*7a90*/  VIADD R5, R241, 0xffffff91 ;  /* 0xffffff91f1057836 */ /* 0x002fe20000000000 */
[----:B------:R-:W1:Y:S01]  /*7aa0*/  LDC R8, c[0x0][0x230] ;  /* 0x00008c00ff087b82 */ /* 0x000e620000000800 */
[----:B------:R-:W-:Y:S01]  /*7ab0*/  LDGSTS.E [R246+0x8004], desc[UR60][R90.64], !P4 ;  /* 0x080040005af67fae */ /* 0x000fe2000e12187c */
[----:B------:R-:W-:Y:S01]  /*7ac0*/  ISETP.GE.U32.AND P4, PT, R6, 0x7fffff13, PT ;  /* 0x7fffff130600780c */ /* 0x000fe20003f86070 */
[----:B----4-:R-:W-:-:S02]  /*7ad0*/  VIADD R6, R7, 0xffffff90 ;  /* 0xffffff9007067836 */ /* 0x010fc40000000000 */
[----:B------:R-:W-:Y:S01]  /*7ae0*/  LDGSTS.E [R246+0x8008], desc[UR60][R122.64], !P0 ;  /* 0x080080007af67fae */ /* 0x000fe2000c12187c */
[----:B------:R-:W-:Y:S01]  /*7af0*/  ISETP.GE.U32.AND P0, PT, R5, 0x7fffff12, PT ;  /* 0x7fffff120500780c */ /* 0x000fe20003f06070 */
[----:B------:R-:W-:Y:S01]  /*7b00*/  VIADD R5, R4, 0xffffffec ;  /* 0xffffffec04057836 */ /* 0x000fe20000000000 */
[----:B------:R-:W3:Y:S01]  /*7b10*/  LDC R7, c[0x0][0x230] ;  /* 0x00008c00ff077b82 */ /* 0x000ee20000000800 */
[----:B------:R-:W-:Y:S01]  /*7b20*/  LDGSTS.E [R246+0x800c], desc[UR60][R94.64], !P3 ;  /* 0x0800c0005ef67fae */ /* 0x000fe2000d92187c */
[----:B------:R-:W-:Y:S02]  /*7b30*/  VIADD R247, R14, UR7 ;  /* 0x000000070ef77c36 */ /* 0x000fe40008000000 */
[----:B------:R-:W-:Y:S01]  /*7b40*/  ISETP.GE.U32.AND P3, PT, R5, 0x7fffff6d, PT ;  /* 0x7fffff6d0500780c */ /* 0x000fe20003f66070 */
[----:B------:R-:W-:Y:S01]  /*7b50*/  LDGSTS.E [R246+0xc000], desc[UR60][R96.64], !P5 ;  /* 0x0c00000060f67fae */ /* 0x000fe2000e92187c */
[----:B------:R-:W-:Y:S01]  /*7b60*/  ISETP.GE.U32.AND P5, PT, R6, 0x7fffff11, PT ;  /* 0x7fffff110600780c */ /* 0x000fe20003fa6070 */
[C---:B------:R-:W-:Y:S01]  /*7b70*/  VIADD R6, R4.reuse, 0xffffffcf ;  /* 0xffffffcf04067836 */ /* 0x040fe20000000000 */
[----:B------:R-:W-:Y:S01]  /*7b80*/  IADD3 R5, R4, -0x32, RZ ;  /* 0xffffffce04057810 */ /* 0x000fe20007ffe0ff */
[----:B------:R-:W-:Y:S01]  /*7b90*/  LDGSTS.E [R246+0xc004], desc[UR60][R98.64], !P4 ;  /* 0x0c00400062f67fae */ /* 0x000fe2000e12187c */
[----:B------:R-:W4:Y:S02]  /*7ba0*/  LDC R241, c[0x0][0x230] ;  /* 0x00008c00fff17b82 */ /* 0x000f240000000800 */
[----:B------:R-:W-:Y:S01]  /*7bb0*/  ISETP.GE.U32.AND P4, PT, R6, 0x7fffff50, PT ;  /* 0x7fffff500600780c */ /* 0x000fe20003f86070 */
[----:B------:R-:W-:Y:S01]  /*7bc0*/  LDGSTS.E [R246+0xc008], desc[UR60][R100.64], !P0 ;  /* 0x0c00800064f67fae */ /* 0x000fe2000c12187c */
[----:B------:R-:W-:Y:S01]  /*7bd0*/  ISETP.GE.U32.AND P0, PT, R5, 0x7fffff4f, PT ;  /* 0x7fffff4f0500780c */ /* 0x000fe20003f06070 */
[----:B------:R-:W-:-:S02]  /*7be0*/  VIADD R5, R4, 0xffffffcd ;  /* 0xffffffcd04057836 */ /* 0x000fc40000000000 */
[C---:B------:R-:W-:Y:S01]  /*7bf0*/  VIADD R6, R4.reuse, 0xffffffeb ;  /* 0xffffffeb04067836 */ /* 0x040fe20000000000 */
[----:B------:R-:W4:Y:S01]  /*7c00*/  LDC R240, c[0x0][0x230] ;  /* 0x00008c00fff07b82 */ /* 0x000f220000000800 */
[----:B------:R-:W-:Y:S01]  /*7c10*/  LDGSTS.E [R246+0xc00c], desc[UR60][R102.64], !P5 ;  /* 0x0c00c00066f67fae */ /* 0x000fe2000e92187c */
[----:B------:R-:W-:Y:S01]  /*7c20*/  ISETP.GE.U32.AND P5, PT, R5, 0x7fffff4e, PT ;  /* 0x7fffff4e0500780c */ /* 0x000fe20003fa6070 */
[C---:B------:R-:W-:Y:S02]  /*7c30*/  VIADD R5, R4.reuse, 0xffffffcc ;  /* 0xffffffcc04057836 */ /* 0x040fe40000000000 */
[----:B------:R-:W-:Y:S03]  /*7c40*/  LDGSTS.E [R247], desc[UR60][R104.64], !P2 ;  /* 0x0000000068f77fae */ /* 0x000fe6000d12187c */
[----:B------:R-:W-:Y:S01]  /*7c50*/  ISETP.GE.U32.AND P2, PT, R5, 0x7fffff4d, PT ;  /* 0x7fffff4d0500780c */ /* 0x000fe20003f46070 */
[----:B------:R-:W-:Y:S01]  /*7c60*/  VIADD R5, R4, 0xffffffea ;  /* 0xffffffea04057836 */ /* 0x000fe20000000000 */
[----:B------:R-:W-:Y:S01]  /*7c70*/  LDGSTS.E [R247+0x4], desc[UR60][R114.64], !P1 ;  /* 0x0000400072f77fae */ /* 0x000fe2000c92187c */
[----:B------:R-:W-:Y:S01]  /*7c80*/  ISETP.GE.U32.AND P1, PT, R6, 0x7fffff6c, PT ;  /* 0x7fffff6c0600780c */ /* 0x000fe20003f26070 */
[----:B--2---:R-:W-:Y:S01]  /*7c90*/  VIADD R6, R9, 0xffffffaf ;  /* 0xffffffaf09067836 */ /* 0x004fe20000000000 */
[----:B------:R-:W2:Y:S01]  /*7ca0*/  LDC R15, c[0x0][0x230] ;  /* 0x00008c00ff0f7b82 */ /* 0x000ea20000000800 */
[----:B------:R-:W-:Y:S01]  /*7cb0*/  LDGSTS.E [R247+0x8], desc[UR60][R140.64], !P6 ;  /* 0x000080008cf77fae */ /* 0x000fe2000f12187c */
[----:B------:R-:W-:Y:S01]  /*7cc0*/  ISETP.GE.U32.AND P6, PT, R5, 0x7fffff6b, PT ;  /* 0x7fffff6b0500780c */ /* 0x000fe20003fc6070 */
[----:B------:R-:W-:-:S02]  /*7cd0*/  VIADD R5, R4, 0xffffffe9 ;  /* 0xffffffe904057836 */ /* 0x000fc40000000000 */
[----:B------:R-:W-:Y:S03]  /*7ce0*/  LDGSTS.E [R247+0xc], desc[UR60][R118.64], !P3 ;  /* 0x0000c00076f77fae */ /* 0x000fe6000d92187c */
[----:B------:R-:W2:Y:S01]  /*7cf0*/  LDC R9, c[0x0][0x230] ;  /* 0x00008c00ff097b82 */ /* 0x000ea20000000800 */
[----:B------:R-:W-:Y:S01]  /*7d00*/  LDGSTS.E [R247+0x4000], desc[UR60][R112.64], !P4 ;  /* 0x0400000070f77fae */ /* 0x000fe2000e12187c */
[----:B------:R-:W-:Y:S01]  /*7d10*/  ISETP.GE.U32.AND P4, PT, R6, 0x7fffff30, PT ;  /* 0x7fffff300600780c */ /* 0x000fe20003f86070 */
[----:B-1----:R-:W-:Y:S01]  /*7d20*/  VIADD R6, R8, 0xffffffae ;  /* 0xffffffae08067836 */ /* 0x002fe20000000000 */
[----:B------:R-:W-:Y:S01]  /*7d30*/  ISETP.GE.U32.AND P3, PT, R5, 0x7fffff6a, PT ;  /* 0x7fffff6a0500780c */ /* 0x000fe20003f66070 */
[----:B------:R-:W-:Y:S01]  /*7d40*/  VIADD R5, R242, 0xffffffad ;  /* 0xffffffadf2057836 */ /* 0x000fe20000000000 */
[----:B------:R-:W-:Y:S02]  /*7d50*/  LDGSTS.E [R247+0x4004], desc[UR60][R136.64], !P0 ;  /* 0x0400400088f77fae */ /* 0x000fe4000c12187c */
[----:B------:R-:W-:Y:S01]  /*7d60*/  ISETP.GE.U32.AND P0, PT, R6, 0x7fffff2f, PT ;  /* 0x7fffff2f0600780c */ /* 0x000fe20003f06070 */
[----:B---3--:R-:W-:Y:S01]  /*7d70*/  VIADD R6, R7, 0xffffffac ;  /* 0xffffffac07067836 */ /* 0x008fe20000000000 */
        /* <DEDUP_REMOVED lines=9> */
[----:B------:R-:W-:Y:S01]  /*7e10*/  VIADD R5, R248, 0xffffff8d ;  /* 0xffffff8df8057836 */ /* 0x000fe20000000000 */
[----:B------:R-:W3:Y:S01]  /*7e20*/  LDC R242, c[0x0][0x230] ;  /* 0x00008c00fff27b82 */ /* 0x000ee20000000800 */
[----:B------:R-:W-:Y:S01]  /*7e30*/  LDGSTS.E [R247+0x8004], desc[UR60][R120.64], !P0 ;  /* 0x0800400078f77fae */ /* 0x000fe2000c12187c */
[----:B------:R-:W-:Y:S01]  /*7e40*/  ISETP.GE.U32.AND P0, PT, R6, 0x7fffff0f, PT ;  /* 0x7fffff0f0600780c */ /* 0x000fe20003f06070 */
[----:B--2---:R-:W-:Y:S02]  /*7e50*/  VIADD R6, R9, 0xffffff8c ;  /* 0xffffff8c09067836 */ /* 0x004fe40000000000 */
[----:B------:R-:W-:Y:S01]  /*7e60*/  LDGSTS.E [R247+0x8008], desc[UR60][R154.64], !P5 ;  /* 0x080080009af77fae */ /* 0x000fe2000e92187c */
[----:B------:R-:W-:Y:S01]  /*7e70*/  ISETP.GE.U32.AND P5, PT, R5, 0x7fffff0e, PT ;  /* 0x7fffff0e0500780c */ /* 0x000fe20003fa6070 */
[C---:B------:R-:W-:Y:S01]  /*7e80*/  VIADD R5, R4.reuse, 0xffffffe8 ;  /* 0xffffffe804057836 */ /* 0x040fe20000000000 */
[----:B------:R-:W2:Y:S01]  /*7e90*/  LDC R9, c[0x0][0x230] ;  /* 0x00008c00ff097b82 */ /* 0x000ea20000000800 */
[----:B------:R-:W-:Y:S03]  /*7ea0*/  LDGSTS.E [R247+0x800c], desc[UR60][R124.64], !P2 ;  /* 0x0800c0007cf77fae */ /* 0x000fe6000d12187c */
[----:B------:R-:W-:Y:S01]  /*7eb0*/  ISETP.GE.U32.AND P2, PT, R5, 0x7fffff69, PT ;  /* 0x7fffff690500780c */ /* 0x000fe20003f46070 */
[----:B------:R-:W-:Y:S01]  /*7ec0*/  STL.64 [R1+0x7f0], R108 ;  /* 0x0007f06c01007387 */ /* 0x000fe20000100a00 */
[----:B------:R-:W-:-:S02]  /*7ed0*/  IADD3 R5, R4, -0x36, RZ ;  /* 0xffffffca04057810 */ /* 0x000fc40007ffe0ff */
[----:B------:R-:W4:Y:S01]  /*7ee0*/  LDC R7, c[0x0][0x230] ;  /* 0x00008c00ff077b82 */ /* 0x000f220000000800 */
[----:B------:R-:W-:Y:S01]  /*7ef0*/  LDGSTS.E [R247+0xc000], desc[UR60][R126.64], !P4 ;  /* 0x0c0000007ef77fae */ /* 0x000fe2000e12187c */
[----:B------:R-:W-:Y:S01]  /*7f00*/  ISETP.GE.U32.AND P4, PT, R6, 0x7fffff0d, PT ;  /* 0x7fffff0d0600780c */ /* 0x000fe20003f86070 */
[----:B------:R-:W-:Y:S02]  /*7f10*/  VIADD R6, R4, 0xffffffcb ;  /* 0xffffffcb04067836 */ /* 0x000fe40000000000 */
[----:B------:R-:W-:Y:S03]  /*7f20*/  STL.64 [R1+0x7f8], R234 ;  /* 0x0007f8ea01007387 */ /* 0x000fe60000100a00 */
[----:B------:R-:W4:Y:S01]  /*7f30*/  LDC R241, c[0x0][0x230] ;  /* 0x00008c00fff17b82 */ /* 0x000f220000000800 */
[----:B------:R-:W-:Y:S04]  /*7f40*/  STL.64 [R1+0x800], R90 ;  /* 0x0008005a01007387 */ /* 0x000fe80000100a00 */
[----:B------:R-:W-:Y:S03]  /*7f50*/  STL.64 [R1+0x808], R122 ;  /* 0x0008087a01007387 */ /* 0x000fe60000100a00 */
[----:B------:R-:W4:Y:S01]  /*7f60*/  LDC R240, c[0x0][0x230] ;  /* 0x00008c00fff07b82 */ /* 0x000f220000000800 */
[----:B------:R-:W-:Y:S04]  /*7f70*/  STL.64 [R1+0x810], R94 ;  /* 0x0008105e01007387 */ /* 0x000fe80000100a00 */
[----:B------:R-:W-:Y:S04]  /*7f80*/  STL.64 [R1+0x818], R96 ;  /* 0x0008186001007387 */ /* 0x000fe80000100a00 */
[----:B------:R-:W-:Y:S04]  /*7f90*/  STL.64 [R1+0x820], R98 ;  /* 0x0008206201007387 */ /* 0x000fe80000100a00 */
[----:B------:R-:W-:Y:S04]  /*7fa0*/  STL.64 [R1+0x828], R100 ;  /* 0x0008286401007387 */ /* 0x000fe80000100a00 */
[----:B------:R-:W-:Y:S01]  /*7fb0*/  LDGSTS.E [R247+0xc004], desc[UR60][R128.64], !P0 ;  /* 0x0c00400080f77fae */ /* 0x000fe2000c12187c */
[----:B------:R-:W-:Y:S01]  /*7fc0*/  ISETP.GE.U32.AND P0, PT, R6, 0x7fffff4c, PT ;  /* 0x7fffff4c0600780c */ /* 0x000fe20003f06070 */
[----:B------:R-:W-:-:S02]  /*7fd0*/  VIADD R6, R4, 0xffffffe7 ;  /* 0xffffffe704067836 */ /* 0x000fc40000000000 */
[----:B------:R-:W-:Y:S04]  /*7fe0*/  STL.64 [R1+0x830], R102 ;  /* 0x0008306601007387 */ /* 0x000fe80000100a00 */
[----:B------:R-:W-:Y:S01]  /*7ff0*/  LDGSTS.E [R247+0xc008], desc[UR60][R130.64], !P5 ;  /* 0x0c00800082f77fae */ /* 0x000fe2000e92187c */
[----:B------:R-:W-:Y:S01]  /*8000*/  ISETP.GE.U32.AND P5, PT, R5, 0x7fffff4b, PT ;  /* 0x7fffff4b0500780c */ /* 0x000fe20003fa6070 */
[C---:B------:R-:W-:Y:S02]  /*8010*/  VIADD R5, R4.reuse, 0xffffffc9 ;  /* 0xffffffc904057836 */ /* 0x040fe40000000000 */
[----:B------:R1:W-:Y:S04]  /*8020*/  STL [R1+0x748], R14 ;  /* 0x0007480e01007387 */ /* 0x0003e80000100800 */
[----:B------:R-:W-:Y:S01]  /*8030*/  LDGSTS.E [R247+0xc00c], desc[UR60][R132.64], !P4 ;  /* 0x0c00c00084f77fae */ /* 0x000fe2000e12187c */
[----:B------:R-:W-:Y:S01]  /*8040*/  ISETP.GE.U32.AND P4, PT, R5, 0x7fffff4a, PT ;  /* 0x7fffff4a0500780c */ /* 0x000fe20003f86070 */
[----:B------:R-:W-:-:S02]  /*8050*/  VIADD R5, R4, 0xffffffc8 ;  /* 0xffffffc804057836 */ /* 0x000fc40000000000 */
[----:B------:R-:W-:Y:S01]  /*8060*/  STL.64 [R1+0x838], R104 ;  /* 0x0008386801007387 */ /* 0x000fe20000100a00 */
[----:B-1----:R-:W-:-:S03]  /*8070*/  LOP3.LUT R14, R3, 0x50, RZ, 0x3c, !PT ;  /* 0x00000050030e7812 */ /* 0x002fc600078e3cff */
[----:B------:R-:W-:Y:S02]  /*8080*/  STL.64 [R1+0x840], R114 ;  /* 0x0008407201007387 */ /* 0x000fe40000100a00 */
[----:B------:R-:W-:Y:S02]  /*8090*/  VIADD R248, R14, UR7 ;  /* 0x000000070ef87c36 */ /* 0x000fe40008000000 */
[----:B------:R-:W-:Y:S04]  /*80a0*/  STL.64 [R1+0x848], R140 ;  /* 0x0008488c01007387 */ /* 0x000fe80000100a00 */
[----:B------:R-:W-:Y:S01]  /*80b0*/  LDGSTS.E [R248], desc[UR60][R134.64], !P1 ;  /* 0x0000000086f87fae */ /* 0x000fe2000c92187c */
[----:B------:R-:W-:Y:S01]  /*80c0*/  ISETP.GE.U32.AND P1, PT, R5, 0x7fffff49, PT ;  /* 0x7fffff490500780c */ /* 0x000fe20003f26070 */
[----:B------:R-:W-:-:S02]  /*80d0*/  VIADD R5, R4, 0xffffffe6 ;  /* 0xffffffe604057836 */ /* 0x000fc40000000000 */
[----:B------:R-:W-:Y:S01]  /*80e0*/  LDGSTS.E [R248+0x4], desc[UR60][R144.64], !P6 ;  /* 0x0000400090f87fae */ /* 0x000fe2000f12187c */
[----:B------:R-:W-:Y:S01]  /*80f0*/  ISETP.GE.U32.AND P6, PT, R6, 0x7fffff68, PT ;  /* 0x7fffff680600780c */ /* 0x000fe20003fc6070 */
[----:B--2---:R-:W-:Y:S02]  /*8100*/  VIADD R6, R9, 0xffffffab ;  /* 0xffffffab09067836 */ /* 0x004fe40000000000 */
[----:B------:R-:W-:Y:S01]  /*8110*/  LDGSTS.E [R248+0x8], desc[UR60][R180.64], !P3 ;  /* 0x00008000b4f87fae */ /* 0x000fe2000d92187c */
[----:B------:R-:W-:Y:S01]  /*8120*/  ISETP.GE.U32.AND P3, PT, R5, 0x7fffff67, PT ;  /* 0x7fffff670500780c */ /* 0x000fe20003f66070 */
[----:B------:R-:W-:Y:S01]  /*8130*/  VIADD R5, R4, 0xffffffe5 ;  /* 0xffffffe504057836 */ /* 0x000fe20000000000 */
[----:B------:R-:W1:Y:S01]  /*8140*/  LDC R9, c[0x0][0x230] ;  /* 0x00008c00ff097b82 */ /* 0x000e620000000800 */
[----:B------:R-:W-:Y:S03]  /*8150*/  LDGSTS.E [R248+0xc], desc[UR60][R148.64], !P2 ;  /* 0x0000c00094f87fae */ /* 0x000fe6000d12187c */
[----:B------:R-:W-:Y:S01]  /*8160*/  ISETP.GE.U32.AND P2, PT, R5, 0x7fffff66, PT ;  /* 0x7fffff660500780c */ /* 0x000fe20003f46070 */
[----:B------:R-:W-:Y:S01]  /*8170*/  LDGSTS.E [R248+0x4000], desc[UR60][R142.64], !P0 ;  /* 0x040000008ef87fae */ /* 0x000fe2000c12187c */
[----:B------:R-:W-:Y:S01]  /*8180*/  ISETP.GE.U32.AND P0, PT, R6, 0x7fffff2c, PT ;  /* 0x7fffff2c0600780c */ /* 0x000fe20003f06070 */
[----:B------:R-:W-:-:S02]  /*8190*/  VIADD R6, R8, 0xffffffaa ;  /* 0xffffffaa08067836 */ /* 0x000fc40000000000 */
[----:B---3--:R-:W-:Y:S01]  /*81a0*/  VIADD R5, R242, 0xffffffa9 ;  /* 0xffffffa9f2057836 */ /* 0x008fe20000000000 */
[----:B------:R-:W-:Y:S01]  /*81b0*/  LDGSTS.E [R248+0x4004], desc[UR60][R170.64], !P5 ;  /* 0x04004000aaf87fae */ /* 0x000fe2000e92187c */
[----:B------:R-:W2:Y:S01]  /*81c0*/  LDC R8, c[0x0][0x230] ;  /* 0x00008c00ff087b82 */ /* 0x000ea20000000800 */
[----:B------:R-:W-:Y:S01]  /*81d0*/  ISETP.GE.U32.AND P5, PT, R6, 0x7fffff2b, PT ;  /* 0x7fffff2b0600780c */ /* 0x000fe20003fa6070 */
[----:B----4-:R-:W-:Y:S01]  /*81e0*/  VIADD R6, R7, 0xffffffa8 ;  /* 0xffffffa807067836 */ /* 0x010fe20000000000 */
[----:B------:R-:W-:Y:S01]  /*81f0*/  LDGSTS.E [R248+0x4008], desc[UR60][R146.64], !P4 ;  /* 0x0400800092f87fae */ /* 0x000fe2000e12187c */
[----:B------:R-:W-:Y:S01]  /*8200*/  ISETP.GE.U32.AND P4, PT, R5, 0x7fffff2a, PT ;  /* 0x7fffff2a0500780c */ /* 0x000fe20003f86070 */
[----:B------:R-:W-:Y:S02]  /*8210*/  VIADD R5, R241, 0xffffff8b ;  /* 0xffffff8bf1057836 */ /* 0x000fe40000000000 */
        /* <DEDUP_REMOVED lines=9> */
[----:B-1----:R-:W-:Y:S01]  /*82b0*/  VIADD R6, R9, 0xffffff88 ;  /* 0xffffff8809067836 */ /* 0x002fe20000000000 */
[----:B------:R-:W1:Y:S01]  /*82c0*/  LDC R241, c[0x0][0x230] ;  /* 0x00008c00fff17b82 */ /* 0x000e620000000800 */
[----:B------:R-:W-:Y:S01]  /*82d0*/  LDGSTS.E [R248+0x8008], desc[UR60][R226.64], !P4 ;  /* 0x08008000e2f87fae */ /* 0x000fe2000e12187c */
[----:B------:R-:W-:Y:S01]  /*82e0*/  ISETP.GE.U32.AND P4, PT, R5, 0x7fffff0a, PT ;  /* 0x7fffff0a0500780c */ /* 0x000fe20003f86070 */
[----:B------:R-:W-:Y:S02]  /*82f0*/  VIADD R5, R4, 0xffffffe4 ;  /* 0xffffffe404057836 */ /* 0x000fe40000000000 */
[----:B------:R-:W-:Y:S03]  /*8300*/  LDGSTS.E [R248+0x800c], desc[UR60][R158.64], !P1 ;  /* 0x0800c0009ef87fae */ /* 0x000fe6000c92187c */
[----:B------:R-:W-:Y:S01]  /*8310*/  ISETP.GE.U32.AND P1, PT, R5, 0x7fffff65, PT ;  /* 0x7fffff650500780c */ /* 0x000fe20003f26070 */
[----:B------:R-:W-:Y:S01]  /*8320*/  LDGSTS.E [R248+0xc000], desc[UR60][R160.64], !P0 ;  /* 0x0c000000a0f87fae */ /* 0x000fe2000c12187c */
[----:B------:R-:W-:Y:S01]  /*8330*/  ISETP.GE.U32.AND P0, PT, R6, 0x7fffff09, PT ;  /* 0x7fffff090600780c */ /* 0x000fe20003f06070 */
[----:B------:R-:W4:Y:S01]  /*8340*/  LDC R9, c[0x0][0x230] ;  /* 0x00008c00ff097b82 */ /* 0x000f220000000800 */
[C---:B------:R-:W-:Y:S01]  /*8350*/  IADD3 R5, R4.reuse, -0x3a, RZ ;  /* 0xffffffc604057810 */ /* 0x040fe20007ffe0ff */
[----:B------:R-:W-:Y:S01]  /*8360*/  STL.64 [R1+0x850], R118 ;  /* 0x0008507601007387 */ /* 0x000fe20000100a00 */
[----:B------:R-:W-:-:S03]  /*8370*/  VIADD R6, R4, 0xffffffc7 ;  /* 0xffffffc704067836 */ /* 0x000fc60000000000 */
[----:B------:R-:W-:Y:S02]  /*8380*/  STL.64 [R1+0x858], R112 ;  /* 0x0008587001007387 */ /* 0x000fe40000100a00 */
[----:B------:R-:W1:Y:S02]  /*8390*/  LDC R240, c[0x0][0x230] ;  /* 0x00008c00fff07b82 */ /* 0x000e640000000800 */
[----:B------:R-:W-:Y:S04]  /*83a0*/  STL.64 [R1+0x860], R136 ;  /* 0x0008608801007387 */ /* 0x000fe80000100a00 */
[----:B------:R2:W-:Y:S02]  /*83b0*/  STL [R1+0x744], R14 ;  /* 0x0007440e01007387 */ /* 0x0005e40000100800 */
[----:B------:R-:W1:Y:S02]  /*83c0*/  LDC R242, c[0x0][0x230] ;  /* 0x00008c00fff27b82 */ /* 0x000e640000000800 */
[----:B------:R-:W-:Y:S01]  /*83d0*/  LDGSTS.E [R248+0xc004], desc[UR60][R162.64], !P5 ;  /* 0x0c004000a2f87fae */ /* 0x000fe2000e92187c */
[----:B------:R-:W-:Y:S01]  /*83e0*/  ISETP.GE.U32.AND P5, PT, R6, 0x7fffff48, PT ;  /* 0x7fffff480600780c */ /* 0x000fe20003fa6070 */
[----:B------:R-:W-:-:S02]  /*83f0*/  VIADD R6, R4, 0xffffffc5 ;  /* 0xffffffc504067836 */ /* 0x000fc40000000000 */
[----:B------:R-:W-:Y:S01]  /*8400*/  LDGSTS.E [R248+0xc008], desc[UR60][R164.64], !P4 ;  /* 0x0c008000a4f87fae */ /* 0x000fe2000e12187c */
[----:B------:R-:W-:Y:S01]  /*8410*/  ISETP.GE.U32.AND P4, PT, R5, 0x7fffff47, PT ;  /* 0x7fffff470500780c */ /* 0x000fe20003f86070 */
[----:B------:R-:W-:Y:S01]  /*8420*/  VIADD R5, R4, 0xffffffc4 ;  /* 0xffffffc404057836 */ /* 0x000fe20000000000 */
[----:B--2---:R-:W-:Y:S01]  /*8430*/  LOP3.LUT R14, R3, 0x60, RZ, 0x3c, !PT ;  /* 0x00000060030e7812 */ /* 0x004fe200078e3cff */
[----:B------:R-:W-:Y:S01]  /*8440*/  LDGSTS.E [R248+0xc00c], desc[UR60][R166.64], !P0 ;  /* 0x0c00c000a6f87fae */ /* 0x000fe2000c12187c */
[----:B------:R-:W-:Y:S01]  /*8450*/  ISETP.GE.U32.AND P0, PT, R6, 0x7fffff46, PT ;  /* 0x7fffff460600780c */ /* 0x000fe20003f06070 */
[----:B------:R-:W-:Y:S02]  /*8460*/  VIADD R6, R4, 0xffffffe2 ;  /* 0xffffffe204067836 */ /* 0x000fe40000000000 */
[----:B------:R-:W-:Y:S01]  /*8470*/  VIADD R249, R14, UR7 ;  /* 0x000000070ef97c36 */ /* 0x000fe20008000000 */
[----:B------:R2:W-:Y:S04]  /*8480*/  STL [R1+0x740], R14 ;  /* 0x0007400e01007387 */ /* 0x0005e80000100800 */
[----:B------:R-:W-:Y:S01]  /*8490*/  LDGSTS.E [R249], desc[UR60][R198.64], !P6 ;  /* 0x00000000c6f97fae */ /* 0x000fe2000f12187c */
[----:B------:R-:W-:Y:S01]  /*84a0*/  ISETP.GE.U32.AND P6, PT, R5, 0x7fffff45, PT ;  /* 0x7fffff450500780c */ /* 0x000fe20003fc6070 */
[----:B------:R-:W-:-:S02]  /*84b0*/  VIADD R5, R4, 0xffffffe3 ;  /* 0xffffffe304057836 */ /* 0x000fc40000000000 */
[----:B------:R-:W-:Y:S01]  /*84c0*/  LDGSTS.E [R249+0x4], desc[UR60][R172.64], !P3 ;  /* 0x00004000acf97fae */ /* 0x000fe2000d92187c */
[----:B--2---:R-:W-:Y:S02]  /*84d0*/  LOP3.LUT R14, R3, 0x70, RZ, 0x3c, !PT ;  /* 0x00000070030e7812 */ /* 0x004fe400078e3cff */
[----:B------:R-:W-:Y:S01]  /*84e0*/  ISETP.GE.U32.AND P3, PT, R5, 0x7fffff64, PT ;  /* 0x7fffff640500780c */ /* 0x000fe20003f66070 */
[----:B------:R-:W-:Y:S01]  /*84f0*/  VIADD R5, R4, 0xffffffe1 ;  /* 0xffffffe104057836 */ /* 0x000fe20000000000 */
[----:B------:R-:W-:Y:S01]  /*8500*/  LDGSTS.E [R249+0x8], desc[UR60][R168.64], !P2 ;  /* 0x00008000a8f97fae */ /* 0x000fe2000d12187c */
[----:B------:R-:W-:Y:S01]  /*8510*/  ISETP.GE.U32.AND P2, PT, R6, 0x7fffff63, PT ;  /* 0x7fffff630600780c */ /* 0x000fe20003f46070 */
[----:B------:R-:W-:Y:S02]  /*8520*/  VIADD R6, R8, 0xffffffa7 ;  /* 0xffffffa708067836 */ /* 0x000fe40000000000 */
[----:B------:R-:W-:Y:S01]  /*8530*/  LDGSTS.E [R249+0xc], desc[UR60][R184.64], !P1 ;  /* 0x0000c000b8f97fae */ /* 0x000fe2000c92187c */
[----:B------:R-:W-:Y:S01]  /*8540*/  ISETP.GE.U32.AND P1, PT, R5, 0x7fffff62, PT ;  /* 0x7fffff620500780c */ /* 0x000fe20003f26070 */
[----:B----4-:R-:W-:Y:S01]  /*8550*/  VIADD R5, R9, 0xffffffa6 ;  /* 0xffffffa609057836 */ /* 0x010fe20000000000 */
[----:B------:R-:W2:Y:S01]  /*8560*/  LDC R8, c[0x0][0x230] ;  /* 0x00008c00ff087b82 */ /* 0x000ea20000000800 */
[----:B------:R-:W-:Y:S01]  /*8570*/  LDGSTS.E [R249+0x4000], desc[UR60][R176.64], !P5 ;  /* 0x04000000b0f97fae */ /* 0x000fe2000e92187c */
[----:B------:R-:W-:Y:S01]  /*8580*/  ISETP.GE.U32.AND P5, PT, R6, 0x7fffff28, PT ;  /* 0x7fffff280600780c */ /* 0x000fe20003fa6070 */
[----:B---3--:R-:W-:-:S02]  /*8590*/  VIADD R6, R7, 0xffffffa5 ;  /* 0xffffffa507067836 */ /* 0x008fc40000000000 */
[----:B------:R-:W-:Y:S01]  /*85a0*/  LDGSTS.E [R249+0x4004], desc[UR60][R202.64], !P4 ;  /* 0x04004000caf97fae */ /* 0x000fe2000e12187c */
[----:B------:R-:W-:Y:S01]  /*85b0*/  ISETP.GE.U32.AND P4, PT, R5, 0x7fffff27, PT ;  /* 0x7fffff270500780c */ /* 0x000fe20003f86070 */
[----:B-1----:R-:W-:Y:S01]  /*85c0*/  VIADD R5, R241, 0xffffffa4 ;  /* 0xffffffa4f1057836 */ /* 0x002fe20000000000 */
[----:B------:R-:W1:Y:S01]  /*85d0*/  LDC R7, c[0x0][0x230] ;  /* 0x00008c00ff077b82 */ /* 0x000e620000000800 */
        /* <DEDUP_REMOVED lines=15> */
[----:B------:R-:W-:Y:S02]  /*86d0*/  VIADD R242, R14, UR7 ;  /* 0x000000070ef27c36 */ /* 0x000fe40008000000 */
[----:B------:R-:W-:Y:S01]  /*86e0*/  ISETP.GE.U32.AND P0, PT, R5, 0x7fffff61, PT ;  /* 0x7fffff610500780c */ /* 0x000fe20003f06070 */
[----:B------:R-:W-:Y:S01]  /*86f0*/  LDGSTS.E [R249+0x800c], desc[UR60][R188.64], !P6 ;  /* 0x0800c000bcf97fae */ /* 0x000fe2000f12187c */
[----:B------:R-:W-:Y:S01]  /*8700*/  ISETP.GE.U32.AND P6, PT, R6, 0x7fffff06, PT ;  /* 0x7fffff060600780c */ /* 0x000fe20003fc6070 */
[----:B--2---:R-:W-:Y:S01]  /*8710*/  VIADD R6, R8, 0xffffff84 ;  /* 0xffffff8408067836 */ /* 0x004fe20000000000 */
[----:B------:R-:W2:Y:S01]  /*8720*/  LDC R9, c[0x0][0x230] ;  /* 0x00008c00ff097b82 */ /* 0x000ea20000000800 */
[----:B------:R-:W-:Y:S01]  /*8730*/  LDGSTS.E [R249+0xc000], desc[UR60][R190.64], !P5 ;  /* 0x0c000000bef97fae */ /* 0x000fe2000e92187c */
[----:B------:R-:W-:-:S03]  /*8740*/  VIADD R5, R4, 0xffffffc3 ;  /* 0xffffffc304057836 */ /* 0x000fc60000000000 */
[----:B------:R-:W-:Y:S01]  /*8750*/  LDGSTS.E [R249+0xc004], desc[UR60][R192.64], !P4 ;  /* 0x0c004000c0f97fae */ /* 0x000fe2000e12187c */
[----:B------:R-:W-:Y:S01]  /*8760*/  ISETP.GE.U32.AND P4, PT, R6, 0x7fffff05, PT ;  /* 0x7fffff050600780c */ /* 0x000fe20003f86070 */
[C---:B------:R-:W-:Y:S01]  /*8770*/  VIADD R6, R4.reuse, 0xffffffc1 ;  /* 0xffffffc104067836 */ /* 0x040fe20000000000 */
[----:B------:R-:W4:Y:S01]  /*8780*/  LDC R8, c[0x0][0x230] ;  /* 0x00008c00ff087b82 */ /* 0x000f220000000800 */
[----:B------:R-:W-:Y:S01]  /*8790*/  ISETP.GE.U32.AND P5, PT, R5, 0x7fffff44, PT ;  /* 0x7fffff440500780c */ /* 0x000fe20003fa6070 */
[----:B------:R3:W-:Y:S01]  /*87a0*/  STL [R1+0x73c], R14 ;  /* 0x00073c0e01007387 */ /* 0x0007e20000100800 */
[----:B------:R-:W-:-:S03]  /*87b0*/  IADD3 R5, R4, -0x3e, RZ ;  /* 0xffffffc204057810 */ /* 0x000fc60007ffe0ff */
[----:B------:R-:W-:Y:S01]  /*87c0*/  LDGSTS.E [R249+0xc008], desc[UR60][R194.64], !P6 ;  /* 0x0c008000c2f97fae */ /* 0x000fe2000f12187c */
[----:B------:R-:W-:Y:S01]  /*87d0*/  ISETP.GE.U32.AND P6, PT, R5, 0x7fffff43, PT ;  /* 0x7fffff430500780c */ /* 0x000fe20003fc6070 */
[----:B------:R-:W2:Y:S01]  /*87e0*/  LDC R252, c[0x0][0x230] ;  /* 0x00008c00fffc7b82 */ /* 0x000ea20000000800 */
[----:B------:R-:W-:Y:S01]  /*87f0*/  VIADD R5, R4, 0xffffffc0 ;  /* 0xffffffc004057836 */ /* 0x000fe20000000000 */
[----:B------:R-:W-:Y:S04]  /*8800*/  STL [R1+0x354], R88 ;  /* 0x0003545801007387 */ /* 0x000fe80000100800 */
[----:B------:R-:W-:Y:S01]  /*8810*/  LDGSTS.E [R249+0xc00c], desc[UR60][R196.64], !P4 ;  /* 0x0c00c000c4f97fae */ /* 0x000fe2000e12187c */
[----:B------:R-:W-:Y:S01]  /*8820*/  ISETP.GE.U32.AND P4, PT, R6, 0x7fffff42, PT ;  /* 0x7fffff420600780c */ /* 0x000fe20003f86070 */
[----:B-1----:R-:W-:Y:S01]  /*8830*/  VIADD R6, R7, 0xffffffa3 ;  /* 0xffffffa307067836 */ /* 0x002fe20000000000 */
[----:B---3--:R-:W1:Y:S01]  /*8840*/  LDC R14, c[0x0][0x230] ;  /* 0x00008c00ff0e7b82 */ /* 0x008e620000000800 */
[----:B------:R-:W-:Y:S01]  /*8850*/  LDGSTS.E [R242], desc[UR60][R206.64], !P3 ;  /* 0x00000000cef27fae */ /* 0x000fe2000d92187c */
[----:B------:R-:W-:Y:S01]  /*8860*/  ISETP.GE.U32.AND P3, PT, R5, 0x7fffff41, PT ;  /* 0x7fffff410500780c */ /* 0x000fe20003f66070 */
[----:B------:R-:W-:-:S02]  /*8870*/  VIADD R5, R240, 0xffffffa2 ;  /* 0xffffffa2f0057836 */ /* 0x000fc40000000000 */
[----:B------:R-:W-:Y:S01]  /*8880*/  LDGSTS.E [R242+0x4], desc[UR60][R200.64], !P2 ;  /* 0x00004000c8f27fae */ /* 0x000fe2000d12187c */
[----:B------:R-:W-:Y:S01]  /*8890*/  ISETP.GE.U32.AND P2, PT, R6, 0x7fffff24, PT ;  /* 0x7fffff240600780c */ /* 0x000fe20003f46070 */
[----:B----4-:R-:W-:Y:S01]  /*88a0*/  VIADD R6, R8, 0xffffffa1 ;  /* 0xffffffa108067836 */ /* 0x010fe20000000000 */
[----:B------:R-:W3:Y:S01]  /*88b0*/  LDC R7, c[0x0][0x230] ;  /* 0x00008c00ff077b82 */ /* 0x000ee20000000800 */
[----:B------:R-:W-:Y:S01]  /*88c0*/  LDGSTS.E [R242+0x8], desc[UR60][R216.64], !P1 ;  /* 0x00008000d8f27fae */ /* 0x000fe2000c92187c */
[----:B------:R-:W-:Y:S01]  /*88d0*/  ISETP.GE.U32.AND P1, PT, R5, 0x7fffff23, PT ;  /* 0x7fffff230500780c */ /* 0x000fe20003f26070 */
[----:B--2---:R-:W-:Y:S02]  /*88e0*/  VIADD R5, R9, 0xffffffa0 ;  /* 0xffffffa009057836 */ /* 0x004fe40000000000 */
[----:B------:R-:W-:Y:S01]  /*88f0*/  LDGSTS.E [R242+0xc], desc[UR60][R204.64], !P0 ;  /* 0x0000c000ccf27fae */ /* 0x000fe2000c12187c */
[----:B------:R-:W-:Y:S01]  /*8900*/  ISETP.GE.U32.AND P0, PT, R6, 0x7fffff22, PT ;  /* 0x7fffff220600780c */ /* 0x000fe20003f06070 */
[----:B------:R-:W-:Y:S01]  /*8910*/  VIADD R6, R241, 0xffffff83 ;  /* 0xffffff83f1067836 */ /* 0x000fe20000000000 */
[----:B------:R-:W2:Y:S01]  /*8920*/  LDC R8, c[0x0][0x230] ;  /* 0x00008c00ff087b82 */ /* 0x000ea20000000800 */
[----:B------:R-:W-:Y:S01]  /*8930*/  LDGSTS.E [R242+0x4000], desc[UR60][R212.64], !P5 ;  /* 0x04000000d4f27fae */ /* 0x000fe2000e92187c */
[----:B------:R-:W-:Y:S01]  /*8940*/  ISETP.GE.U32.AND P5, PT, R5, 0x7fffff21, PT ;  /* 0x7fffff210500780c */ /* 0x000fe20003fa6070 */
[----:B------:R-:W-:-:S02]  /*8950*/  VIADD R5, R252, 0xffffff82 ;  /* 0xffffff82fc057836 */ /* 0x000fc40000000000 */
[----:B------:R-:W-:Y:S01]  /*8960*/  LDGSTS.E [R242+0x4004], desc[UR60][R210.64], !P6 ;  /* 0x04004000d2f27fae */ /* 0x000fe2000f12187c */
[----:B------:R-:W-:Y:S02]  /*8970*/  ISETP.GE.U32.AND P6, PT, R6, 0x7fffff04, PT ;  /* 0x7fffff040600780c */ /* 0x000fe40003fc6070 */
[----:B------:R-:W4:Y:S01]  /*8980*/  LDC R9, c[0x0][0x230] ;  /* 0x00008c00ff097b82 */ /* 0x000f220000000800 */
[----:B------:R-:W-:Y:S01]  /*8990*/  LDGSTS.E [R242+0x4008], desc[UR60][R208.64], !P4 ;  /* 0x04008000d0f27fae */ /* 0x000fe2000e12187c */
[----:B------:R-:W-:-:S03]  /*89a0*/  ISETP.GE.U32.AND P4, PT, R5, 0x7fffff03, PT ;  /* 0x7fffff030500780c */ /* 0x000fc60003f86070 */
[----:B------:R-:W-:Y:S01]  /*89b0*/  LDGSTS.E [R242+0x400c], desc[UR60][R224.64], !P3 ;  /* 0x0400c000e0f27fae */ /* 0x000fe2000d92187c */
[----:B------:R-:W-:Y:S01]  /*89c0*/  ISETP.GT.AND P3, PT, R88, 0x7f, PT ;  /* 0x0000007f5800780c */ /* 0x000fe20003f64270 */
[----:B---3--:R-:W-:Y:S02]  /*89d0*/  VIADD R6, R7, 0xffffff80 ;  /* 0xffffff8007067836 */ /* 0x008fe40000000000 */
[----:B------:R-:W-:Y:S01]  /*89e0*/  LDGSTS.E [R242+0x8000], desc[UR60][R218.64], !P2 ;  /* 0x08000000daf27fae */ /* 0x000fe2000d12187c */
[C---:B------:R-:W-:Y:S01]  /*89f0*/  ISETP.GE.AND P2, PT, R157.reuse, R7, PT ;  /* 0x000000079d00720c */ /* 0x040fe20003f46270 */
[----:B------:R-:W3:Y:S01]  /*8a00*/  LDC R240, c[0x0][0x230] ;  /* 0x00008c00fff07b82 */ /* 0x000ee20000000800 */
[----:B------:R-:W-:Y:S01]  /*8a10*/  SEL R4, RZ, 0x4, !P3 ;  /* 0x00000004ff047807 */ /* 0x000fe20005800000 */
[----:B------:R-:W-:Y:S01]  /*8a20*/  LDGSTS.E [R242+0x8004], desc[UR60][R214.64], !P1 ;  /* 0x08004000d6f27fae */ /* 0x000fe2000c92187c */
[----:B------:R-:W-:Y:S01]  /*8a30*/  ISETP.GE.AND P3, PT, R157, R6, PT ;  /* 0x000000069d00720c */ /* 0x000fe20003f66270 */
[----:B--2---:R-:W-:Y:S01]  /*8a40*/  VIADD R7, R8, 0xffffff81 ;  /* 0xffffff8108077836 */ /* 0x004fe20000000000 */
[----:B------:R-:W-:Y:S01]  /*8a50*/  SEL R5, R4, RZ, !P2 ;  /* 0x000000ff04057207 */ /* 0x000fe20005000000 */
[----:B------:R-:W-:Y:S01]  /*8a60*/  LDGSTS.E [R242+0x8008], desc[UR60][R22.64], !P0 ;  /* 0x0800800016f27fae */ /* 0x000fe2000c12187c */
[----:B------:R-:W-:Y:S01]  /*8a70*/  SEL R4, RZ, 0x4, P3 ;  /* 0x00000004ff047807 */ /* 0x000fe20001800000 */
[----:B------:R-:W2:Y:S01]  /*8a80*/  LDC R241, c[0x0][0x230] ;  /* 0x00008c00fff17b82 */ /* 0x000ea20000000800 */
[----:B------:R-:W-:Y:S01]  /*8a90*/  ISETP.GE.U32.AND P3, PT, R7, 0x7fffff02, PT ;  /* 0x7fffff020700780c */ /* 0x000fe20003f66070 */
[----:B------:R1:W-:Y:S01]  /*8aa0*/  LDGSTS.E [R242+0x800c], desc[UR60][R20.64], !P5 ;  /* 0x0800c00014f27fae */ /* 0x0003e2000e92187c */
[----:B------:R-:W-:-:S02]  /*8ab0*/  ISETP.GT.AND P2, PT, R88, 0xff, PT ;  /* 0x000000ff5800780c */ /* 0x000fc40003f44270 */
[----:B------:R-:W-:Y:S01]  /*8ac0*/  ISETP.GE.U32.AND P1, PT, R6, 0x7fffff01, PT ;  /* 0x7fffff010600780c */ /* 0x000fe20003f26070 */
[----:B------:R-:W-:Y:S01]  /*8ad0*/  LDGSTS.E [R242+0xc000], desc[UR60][R18.64], !P6 ;  /* 0x0c00000012f27fae */ /* 0x000fe2000f12187c */
[----:B------:R-:W-:Y:S01]  /*8ae0*/  SEL R4, R4, RZ, P2 ;  /* 0x000000ff04047207 */ /* 0x000fe20001000000 */
[----:B------:R-:W1:Y:S01]  /*8af0*/  LDC R252, c[0x0][0x230] ;  /* 0x00008c00fffc7b82 */ /* 0x000e620000000800 */
[----:B------:R-:W-:Y:S01]  /*8b00*/  ISETP.NE.U32.AND P2, PT, R5, RZ, PT ;  /* 0x000000ff0500720c */ /* 0x000fe20003f45070 */
[----:B------:R-:W-:Y:S01]  /*8b10*/  LDGSTS.E [R242+0xc004], desc[UR60][R16.64], !P4 ;  /* 0x0c00400010f27fae */ /* 0x000fe2000e12187c */
[----:B------:R-:W-:Y:S01]  /*8b20*/  ISETP.NE.U32.AND P0, PT, R4, RZ, PT ;  /* 0x000000ff0400720c */ /* 0x000fe20003f05070 */
[----:B----4-:R-:W-:Y:S02]  /*8b30*/  VIADD R4, R9, 0xffffff7f ;  /* 0xffffff7f09047836 */ /* 0x010fe40000000000 */
[----:B------:R-:W-:Y:S01]  /*8b40*/  LDGSTS.E [R242+0xc008], desc[UR60][R10.64], !P3 ;  /* 0x0c0080000af27fae */ /* 0x000fe2000d92187c */
[----:B---3--:R-:W-:-:S03]  /*8b50*/  VIADD R5, R240, 0xffffff7e ;  /* 0xffffff7ef0057836 */ /* 0x008fc60000000000 */
[----:B------:R-:W3:Y:S01]  /*8b60*/  LDL.64 R156, [R1+0x228] ;  /* 0x00022800019c7983 */ /* 0x000ee20000100a00 */
[----:B------:R-:W-:Y:S01]  /*8b70*/  ISETP.GE.U32.AND P5, PT, R4, 0x7fffff00, PT ;  /* 0x7fffff000400780c */ /* 0x000fe20003fa6070 */
[----:B------:R-:W-:Y:S01]  /*8b80*/  VIADD R4, R15, 0xffffff7d ;  /* 0xffffff7d0f047836 */ /* 0x000fe20000000000 */
[----:B------:R-:W-:Y:S01]  /*8b90*/  ISETP.GE.U32.AND P6, PT, R5, 0x7ffffeff, PT ;  /* 0x7ffffeff0500780c */ /* 0x000fe20003fc6070 */
[----:B------:R-:W-:Y:S01]  /*8ba0*/  LDGSTS.E [R242+0xc00c], desc[UR60][R12.64], !P1 ;  /* 0x0c00c0000cf27fae */ /* 0x000fe2000c92187c */
[----:B------:R-:W-:Y:S01]  /*8bb0*/  LOP3.LUT R7, R2, 0x30, RZ, 0x3c, !PT ;  /* 0x0000003002077812 */ /* 0x000fe200078e3cff */
[----:B--2---:R-:W-:Y:S01]  /*8bc0*/  VIADD R5, R241, 0xffffff7c ;  /* 0xffffff7cf1057836 */ /* 0x004fe20000000000 */
[----:B------:R-:W-:Y:S01]  /*8bd0*/  ISETP.GE.U32.AND P4, PT, R4, 0x7ffffefe, PT ;  /* 0x7ffffefe0400780c */ /* 0x000fe20003f86070 */
[----:B------:R-:W2:Y:S01]  /*8be0*/  LDL.64 R10, [R1+0x268] ;  /* 0x00026800010a7983 */ /* 0x000ea20000100a00 */
[----:B-1----:R-:W-:Y:S01]  /*8bf0*/  IADD3 R4, R14, -0x85, RZ ;  /* 0xffffff7b0e047810 */ /* 0x002fe20007ffe0ff */
[----:B------:R-:W1:Y:S01]  /*8c00*/  LDC R21, c[0x0][0x230] ;  /* 0x00008c00ff157b82 */ /* 0x000e620000000800 */
[C---:B------:R-:W-:Y:S01]  /*8c10*/  LOP3.LUT R15, R2.reuse, 0x60, RZ, 0x3c, !PT ;  /* 0x00000060020f7812 */ /* 0x040fe200078e3cff */
[----:B------:R-:W0:Y:S01]  /*8c20*/  LDGDEPBAR ;  /* 0x00000000000079af */ /* 0x000e220000000000 */
[----:B------:R-:W-:-:S02]  /*8c30*/  LOP3.LUT R14, R2, 0x70, RZ, 0x3c, !PT ;  /* 0x00000070020e7812 */ /* 0x000fc400078e3cff */
[----:B------:R-:W-:Y:S01]  /*8c40*/  ISETP.GE.U32.AND P3, PT, R5, 0x7ffffefd, PT ;  /* 0x7ffffefd0500780c */ /* 0x000fe20003f66070 */
[----:B------:R4:W-:Y:S01]  /*8c50*/  STL.64 [R1+0x768], R2 ;  /* 0x0007680201007387 */ /* 0x0009e20000100a00 */
[----:B------:R-:W-:Y:S01]  /*8c60*/  ISETP.GE.U32.AND P1, PT, R4, 0x7ffffefc, PT ;  /* 0x7ffffefc0400780c */ /* 0x000fe20003f26070 */
[C---:B------:R-:W-:Y:S01]  /*8c70*/  VIADD R4, R2.reuse, UR7 ;  /* 0x0000000702047c36 */ /* 0x040fe20008000000 */
[C---:B------:R-:W-:Y:S01]  /*8c80*/  LOP3.LUT R5, R2.reuse, 0x10, RZ, 0x3c, !PT ;  /* 0x0000001002057812 */ /* 0x040fe200078e3cff */
[----:B------:R-:W3:Y:S01]  /*8c90*/  LDL.64 R12, [R1+0x1e8] ;  /* 0x0001e800010c7983 */ /* 0x000ee20000100a00 */
[C---:B------:R-:W-:Y:S01]  /*8ca0*/  LOP3.LUT R6, R2.reuse, 0x20, RZ, 0x3c, !PT ;  /* 0x0000002002067812 */ /* 0x040fe200078e3cff */
[----:B------:R-:W-:Y:S01]  /*8cb0*/  VIADD R240, R15, UR7 ;  /* 0x000000070ff07c36 */ /* 0x000fe20008000000 */
[----:B------:R-:W-:Y:S01]  /*8cc0*/  LOP3.LUT R8, R2, 0x40, RZ, 0x3c, !PT ;  /* 0x0000004002087812 */ /* 0x000fe200078e3cff */
[----:B------:R-:W-:Y:S01]  /*8cd0*/  VIADD R241, R14, UR7 ;  /* 0x000000070ef17c36 */ /* 0x000fe20008000000 */
[----:B------:R-:W-:Y:S01]  /*8ce0*/  LOP3.LUT R9, R2, 0x50, RZ, 0x3c, !PT ;  /* 0x0000005002097812 */ /* 0x000fe200078e3cff */
[----:B------:R-:W-:Y:S01]  /*8cf0*/  IMAD.WIDE R14, R152, 0x4, R220 ;  /* 0x00000004980e7825 */ /* 0x000fe200078e02dc */
[----:B------:R-:W1:Y:S01]  /*8d00*/  LDC R20, c[0x0][0x230] ;  /* 0x00008c00ff147b82 */ /* 0x000e620000000800 */
[----:B----4-:R-:W4:Y:S04]  /*8d10*/  LDL.LU.64 R2, [R1+0xb0] ;  /* 0x0000b00001027983 */ /* 0x010f280000300a00 */
[----:B------:R-:W4:Y:S03]  /*8d20*/  LDL.64 R220, [R1+0x1a8] ;  /* 0x0001a80001dc7983 */ /* 0x000f260000100a00 */
[----:B------:R-:W1:Y:S01]  /*8d30*/  LDC R88, c[0x0][0x230] ;  /* 0x00008c00ff587b82 */ /* 0x000e620000000800 */
[----:B------:R-:W4:Y:S04]  /*8d40*/  LDL.64 R136, [R1+0x168] ;  /* 0x0001680001887983 */ /* 0x000f280000100a00 */
        /* <DEDUP_REMOVED lines=14> */
[----:B--2---:R-:W-:Y:S04]  /*8e30*/  LDGSTS.E [R4+0x30000], desc[UR60][R10.64], P2 ;  /* 0x300000000a047fae */ /* 0x004fe8000912187c */
[----:B---3--:R-:W-:Y:S04]  /*8e40*/  LDGSTS.E [R4+0x30400], desc[UR60][R156.64], P2 ;  /* 0x304000009c047fae */ /* 0x008fe8000912187c */
[----:B------:R-:W2:Y:S04]  /*8e50*/  LDL.64 R10, [R1+0x160] ;  /* 0x00016000010a7983 */ /* 0x000ea80000100a00 */
[----:B------:R-:W3:Y:S01]  /*8e60*/  LDL.64 R156, [R1+0x158] ;  /* 0x00015800019c7983 */ /* 0x000ee20000100a00 */
[----:B------:R-:W-:-:S03]  /*8e70*/  VIADD R5, R5, UR7 ;  /* 0x0000000705057c36 */ /* 0x000fc60008000000 */
[----:B------:R1:W-:Y:S04]  /*8e80*/  STL.64 [R1+0x270], R14 ;  /* 0x0002700e01007387 */ /* 0x0003e80000100a00 */
[----:B------:R-:W-:Y:S04]  /*8e90*/  LDGSTS.E [R4+0x30800], desc[UR60][R12.64], P2 ;  /* 0x308000000c047fae */ /* 0x000fe8000912187c */
[----:B------:R-:W3:Y:S04]  /*8ea0*/  LDL.64 R108, [R1+0x118] ;  /* 0x00011800016c7983 */ /* 0x000ee80000100a00 */
[----:B----4-:R-:W-:Y:S04]  /*8eb0*/  LDGSTS.E [R4+0x30c00], desc[UR60][R220.64], P2 ;  /* 0x30c00000dc047fae */ /* 0x010fe8000912187c */
[----:B------:R-:W4:Y:S04]  /*8ec0*/  LDL.64 R110, [R1+0xd8] ;  /* 0x0000d800016e7983 */ /* 0x000f280000100a00 */
[----:B------:R-:W-:Y:S04]  /*8ed0*/  LDGSTS.E [R4+0x31000], desc[UR60][R136.64], P2 ;  /* 0x3100000088047fae */ /* 0x000fe8000912187c */
        /* <DEDUP_REMOVED lines=14> */
[----:B------:R-:W4:Y:S01]  /*8fc0*/  LDL.64 R12, [R1+0xd0] ;  /* 0x0000d000010c7983 */ /* 0x000f220000100a00 */
[----:B------:R-:W-:-:S02]  /*8fd0*/  VIADD R6, R6, UR7 ;  /* 0x0000000706067c36 */ /* 0x000fc40008000000 */
[----:B------:R-:W-:Y:S01]  /*8fe0*/  VIADD R7, R7, UR7 ;  /* 0x0000000707077c36 */ /* 0x000fe20008000000 */
[----:B------:R-:W4:Y:S04]  /*8ff0*/  LDL.64 R136, [R1+0x1c8] ;  /* 0x0001c80001887983 */ /* 0x000f280000100a00 */
[----:B------:R-:W4:Y:S04]  /*9000*/  LDL.64 R112, [R1+0x188] ;  /* 0x0001880001707983 */ /* 0x000f280000100a00 */
[----:B------:R-:W4:Y:S04]  /*9010*/  LDL.64 R118, [R1+0x148] ;  /* 0x0001480001767983 */ /* 0x000f280000100a00 */
[----:B------:R-:W4:Y:S04]  /*9020*/  LDL.64 R140, [R1+0x108] ;  /* 0x00010800018c7983 */ /* 0x000f280000100a00 */
[----:B------:R-:W4:Y:S04]  /*9030*/  LDL.64 R114, [R1+0xc8] ;  /* 0x0000c80001727983 */ /* 0x000f280000100a00 */
[----:B------:R-:W4:Y:S04]  /*9040*/  LDL.64 R104, [R1+0x88] ;  /* 0x0000880001687983 */ /* 0x000f280000100a00 */
[----:B------:R-:W4:Y:S04]  /*9050*/  LDL.64 R102, [R1+0x240] ;  /* 0x0002400001667983 */ /* 0x000f280000100a00 */
[----:B------:R-:W4:Y:S01]  /*9060*/  LDL.64 R100, [R1+0x200] ;  /* 0x0002000001647983 */ /* 0x000f220000100a00 */
[----:B------:R-:W-:-:S02]  /*9070*/  VIADD R8, R8, UR7 ;  /* 0x0000000708087c36 */ /* 0x000fc40008000000 */
[----:B------:R-:W-:Y:S01]  /*9080*/  VIADD R9, R9, UR7 ;  /* 0x0000000709097c36 */ /* 0x000fe20008000000 */
[----:B------:R-:W4:Y:S04]  /*9090*/  LDL.64 R220, [R1+0xf0] ;  /* 0x0000f00001dc7983 */ /* 0x000f280000100a00 */
[----:B--2---:R-:W-:Y:S04]  /*90a0*/  LDGSTS.E [R5+0x31080], desc[UR60][R10.64], P2 ;  /* 0x310800000a057fae */ /* 0x004fe8000912187c */
[----:B------:R-:W-:Y:S04]  /*90b0*/  LDGSTS.E [R5+0x31480], desc[UR60][R16.64], P2 ;  /* 0x3148000010057fae */ /* 0x000fe8000912187c */
[----:B------:R-:W-:Y:S04]  /*90c0*/  LDGSTS.E [R5+0x31880], desc[UR60][R98.64], P2 ;  /* 0x3188000062057fae */ /* 0x000fe8000912187c */
[----:B------:R-:W2:Y:S04]  /*90d0*/  LDL.64 R10, [R1+0x90] ;  /* 0x00009000010a7983 */ /* 0x000ea80000100a00 */
[----:B------:R-:W-:Y:S04]  /*90e0*/  LDGSTS.E [R5+0x31c80], desc[UR60][R96.64], P2 ;  /* 0x31c8000060057fae */ /* 0x000fe8000912187c */
[----:B------:R-:W-:Y:S04]  /*90f0*/  LDGSTS.E [R6+0x30100], desc[UR60][R94.64], P2 ;  /* 0x301000005e067fae */ /* 0x000fe8000912187c */
[----:B------:R-:W-:Y:S04]  /*9100*/  LDGSTS.E [R6+0x30500], desc[UR60][R122.64], P2 ;  /* 0x305000007a067fae */ /* 0x000fe8000912187c */
[----:B------:R-:W-:Y:S04]  /*9110*/  LDGSTS.E [R6+0x30900], desc[UR60][R90.64], P2 ;  /* 0x309000005a067fae */ /* 0x000fe8000912187c */
[----:B------:R-:W-:Y:S04]  /*9120*/  LDGSTS.E [R6+0x30d00], desc[UR60][R234.64], P2 ;  /* 0x30d00000ea067fae */ /* 0x000fe8000912187c */
[----:B------:R-:W2:Y:S04]  /*9130*/  LDL.64 R16, [R1+0x248] ;  /* 0x0002480001107983 */ /* 0x000ea80000100a00 */
[----:B---3--:R-:W-:Y:S04]  /*9140*/  LDGSTS.E [R6+0x31100], desc[UR60][R156.64], P2 ;  /* 0x311000009c067fae */ /* 0x008fe8000912187c */
[----:B------:R-:W-:Y:S04]  /*9150*/  LDGSTS.E [R6+0x31500], desc[UR60][R108.64], P2 ;  /* 0x315000006c067fae */ /* 0x000fe8000912187c */
[----:B----4-:R-:W-:Y:S04]  /*9160*/  LDGSTS.E [R6+0x31900], desc[UR60][R110.64], P2 ;  /* 0x319000006e067fae */ /* 0x010fe8000912187c */
[----:B------:R-:W3:Y:S04]  /*9170*/  LDL.64 R156, [R1+0x208] ;  /* 0x00020800019c7983 */ /* 0x000ee80000100a00 */
[----:B------:R-:W-:Y:S04]  /*9180*/  LDGSTS.E [R6+0x31d00], desc[UR60][R244.64], P2 ;  /* 0x31d00000f4067fae */ /* 0x000fe8000912187c */
[----:B------:R-:W-:Y:S04]  /*9190*/  LDGSTS.E [R7+0x30180], desc[UR60][R92.64], P2 ;  /* 0x301800005c077fae */ /* 0x000fe8000912187c */
[----:B------:R-:W-:Y:S04]  /*91a0*/  LDGSTS.E [R7+0x30580], desc[UR60][R236.64], P2 ;  /* 0x30580000ec077fae */ /* 0x000fe8000912187c */
[----:B------:R-:W-:Y:S04]  /*91b0*/  LDGSTS.E [R7+0x30980], desc[UR60][R250.64], P2 ;  /* 0x30980000fa077fae */ /* 0x000fe8000912187c */
[----:B------:R-:W-:Y:S04]  /*91c0*/  LDGSTS.E [R7+0x30d80], desc[UR60][R238.64], P2 ;  /* 0x30d80000ee077fae */ /* 0x000fe8000912187c */
[----:B------:R-:W-:Y:S04]  /*91d0*/  LDGSTS.E [R7+0x31180], desc[UR60][R22.64], P2 ;  /* 0x3118000016077fae */ /* 0x000fe8000912187c */
[----:B------:R-:W-:Y:S04]  /*91e0*/  LDGSTS.E [R7+0x31580], desc[UR60][R18.64], P2 ;  /* 0x3158000012077fae */ /* 0x000fe8000912187c */
[----:B------:R-:W4:Y:S04]  /*91f0*/  LDL.64 R98, [R1+0x1c0] ;  /* 0x0001c00001627983 */ /* 0x000f280000100a00 */
[----:B------:R-:W-:Y:S04]  /*9200*/  LDGSTS.E [R7+0x31980], desc[UR60][R12.64], P2 ;  /* 0x319800000c077fae */ /* 0x000fe8000912187c */
        /* <DEDUP_REMOVED lines=16> */
[----:B------:R-:W2:Y:S04]  /*9310*/  LDL.64 R10, [R1+0x140] ;  /* 0x00014000010a7983 */ /* 0x000ea80000100a00 */
[----:B------:R-:W-:Y:S04]  /*9320*/  LDGSTS.E [R8+0x30200], desc[UR60][R16.64], P2 ;  /* 0x3020000010087fae */ /* 0x000fe8000912187c */
[----:B------:R-:W2:Y:S04]  /*9330*/  LDL.64 R16, [R1+0x170] ;  /* 0x0001700001107983 */ /* 0x000ea80000100a00 */
[----:B---3--:R-:W-:Y:S04]  /*9340*/  LDGSTS.E [R8+0x30600], desc[UR60][R156.64], P2 ;  /* 0x306000009c087fae */ /* 0x008fe8000912187c */
[----:B------:R-:W-:Y:S04]  /*9350*/  LDGSTS.E [R8+0x30a00], desc[UR60][R136.64], P2 ;  /* 0x30a0000088087fae */ /* 0x000fe8000912187c */
[----:B------:R-:W-:Y:S04]  /*9360*/  LDGSTS.E [R8+0x30e00], desc[UR60][R112.64], P2 ;  /* 0x30e0000070087fae */ /* 0x000fe8000912187c */
[----:B------:R-:W3:Y:S04]  /*9370*/  LDL.64 R156, [R1+0x130] ;  /* 0x00013000019c7983 */ /* 0x000ee80000100a00 */
[----:B------:R-:W3:Y:S04]  /*9380*/  LDL.LU.64 R136, [R1+0x860] ;  /* 0x0008600001887983 */ /* 0x000ee80000300a00 */
[----:B------:R-:W3:Y:S04]  /*9390*/  LDL.LU.64 R112, [R1+0x858] ;  /* 0x0008580001707983 */ /* 0x000ee80000300a00 */
[----:B------:R-:W-:Y:S04]  /*93a0*/  LDGSTS.E [R8+0x31200], desc[UR60][R118.64], P2 ;  /* 0x3120000076087fae */ /* 0x000fe8000912187c */
[----:B------:R-:W-:Y:S04]  /*93b0*/  LDGSTS.E [R8+0x31600], desc[UR60][R140.64], P2 ;  /* 0x316000008c087fae */ /* 0x000fe8000912187c */
[----:B------:R-:W-:Y:S04]  /*93c0*/  LDGSTS.E [R8+0x31a00], desc[UR60][R114.64], P2 ;  /* 0x31a0000072087fae */ /* 0x000fe8000912187c */
[----:B------:R-:W3:Y:S04]  /*93d0*/  LDL.LU.64 R118, [R1+0x850] ;  /* 0x0008500001767983 */ /* 0x000ee80000300a00 */
        /* <DEDUP_REMOVED lines=8> */
[----:B----4-:R-:W-:Y:S04]  /*9460*/  LDGSTS.E [R9+0x30a80], desc[UR60][R98.64], P2 ;  /* 0x30a8000062097fae */ /* 0x010fe8000912187c */
[----:B------:R4:W-:Y:S04]  /*9470*/  LDGSTS.E [R9+0x30e80], desc[UR60][R12.64], P2 ;  /* 0x30e800000c097fae */ /* 0x0009e8000912187c */
[----:B------:R-:W4:Y:S04]  /*9480*/  LDL.LU.64 R98, [R1+0x820] ;  /* 0x0008200001627983 */ /* 0x000f280000300a00 */
[----:B------:R-:W4:Y:S04]  /*9490*/  LDL.LU.64 R12, [R1+0x38] ;  /* 0x00003800010c7983 */ /* 0x000f280000300a00 */
[----:B--2---:R2:W-:Y:S04]  /*94a0*/  LDGSTS.E [R9+0x31280], desc[UR60][R10.64], P2 ;  /* 0x312800000a097fae */ /* 0x0045e8000912187c */
[----:B------:R-:W-:Y:S04]  /*94b0*/  LDGSTS.E [R9+0x31680], desc[UR60][R96.64], P2 ;  /* 0x3168000060097fae */ /* 0x000fe8000912187c */
[----:B------:R-:W-:Y:S04]  /*94c0*/  LDGSTS.E [R9+0x31a80], desc[UR60][R94.64], P2 ;  /* 0x31a800005e097fae */ /* 0x000fe8000912187c */
[----:B------:R-:W2:Y:S04]  /*94d0*/  LDL.LU.64 R10, [R1+0x30] ;  /* 0x00003000010a7983 */ /* 0x000ea80000300a00 */
[----:B------:R-:W2:Y:S04]  /*94e0*/  LDL.LU.64 R96, [R1+0x818] ;  /* 0x0008180001607983 */ /* 0x000ea80000300a00 */
[----:B------:R-:W2:Y:S04]  /*94f0*/  LDL.LU.64 R94, [R1+0x810] ;  /* 0x00081000015e7983 */ /* 0x000ea80000300a00 */
[----:B------:R-:W-:Y:S04]  /*9500*/  LDGSTS.E [R9+0x31e80], desc[UR60][R122.64], P2 ;  /* 0x31e800007a097fae */ /* 0x000fe8000912187c */
        /* <DEDUP_REMOVED lines=24> */
[----:B---3--:R-:W-:Y:S04]  /*9690*/  LDGSTS.E [R241+0x31380], desc[UR60][R156.64], P2 ;  /* 0x313800009cf17fae */ /* 0x008fe8000912187c */
[----:B------:R3:W-:Y:S04]  /*96a0*/  LDGSTS.E [R241+0x31780], desc[UR60][R220.64], P2 ;  /* 0x31780000dcf17fae */ /* 0x0007e8000912187c */
[----:B------:R-:W3:Y:S04]  /*96b0*/  LDL.LU.64 R16, [R1+0x7b0] ;  /* 0x0007b00001107983 */ /* 0x000ee80000300a00 */
[----:B------:R-:W3:Y:S04]  /*96c0*/  LDL.LU.64 R156, [R1+0x7a8] ;  /* 0x0007a800019c7983 */ /* 0x000ee80000300a00 */
[----:B------:R-:W-:Y:S01]  /*96d0*/  LDGSTS.E [R241+0x31b80], desc[UR60][R2.64], P2 ;  /* 0x31b8000002f17fae */ /* 0x000fe2000912187c */
[----:B----4-:R-:W-:-:S04]  /*96e0*/  IMAD.WIDE R12, R152, 0x4, R12 ;  /* 0x00000004980c7825 */ /* 0x010fc800078e020c */
[----:B--2---:R-:W-:Y:S01]  /*96f0*/  IMAD.WIDE R10, R152, 0x4, R10 ;  /* 0x00000004980a7825 */ /* 0x004fe200078e020a */
[----:B---3--:R-:W-:Y:S04]  /*9700*/  LDGSTS.E [R241+0x31f80], desc[UR60][R156.64], P2 ;  /* 0x31f800009cf17fae */ /* 0x008fe8000912187c */
[----:B------:R-:W0:Y:S01]  /*9710*/  LDGDEPBAR ;  /* 0x00000000000079af */ /* 0x000e220000000000 */
[----:B------:R-:W-:Y:S06]  /*9720*/  BAR.SYNC.DEFER_BLOCKING 0x0 ;  /* 0x0000000000007b1d */ /* 0x000fec0000010000 */
[----:B------:R-:W-:Y:S01]  /*9730*/  @!PT LDS RZ, [RZ] ;  /* 0x00000000fffff984 */ /* 0x000fe20000000800 */
[----:B------:R-:W-:Y:S01]  /*9740*/  @!PT LDS RZ, [RZ] ;  /* 0x00000000fffff984 */ /* 0x000fe20000000800 */
[----:B------:R-:W-:Y:S01]  /*9750*/  @!PT LDS RZ, [RZ] ;  /* 0x00000000fffff984 */ /* 0x000fe20000000800 */
[----:B------:R2:W-:Y:S04]  /*9760*/  LDGSTS.E [R243+0x10000], desc[UR60][R14.64], !P5 ;  /* 0x100000000ef37fae */ /* 0x0005e8000e92187c */
[----:B------:R3:W-:Y:S04]  /*9770*/  LDGSTS.E [R243+0x10004], desc[UR60][R12.64], !P6 ;  /* 0x100040000cf37fae */ /* 0x0007e8000f12187c */
[----:B------:R4:W-:Y:S04]  /*9780*/  LDGSTS.E [R243+0x10008], desc[UR60][R10.64], !P4 ;  /* 0x100080000af37fae */ /* 0x0009e8000e12187c */
[----:B-1----:R-:W2:Y:S04]  /*9790*/  LDL.LU.64 R14, [R1+0x7a0] ;  /* 0x0007a000010e7983 */ /* 0x002ea80000300a00 */
[----:B------:R1:W-:Y:S04]  /*97a0*/  STL.64 [R1+0x38], R12 ;  /* 0x0000380c01007387 */ /* 0x0003e80000100a00 */
[----:B-1----:R-:W3:Y:S04]  /*97b0*/  LDL.LU.64 R12, [R1+0x798] ;  /* 0x00079800010c7983 */ /* 0x002ee80000300a00 */
[----:B------:R1:W-:Y:S04]  /*97c0*/  STL.64 [R1+0x30], R10 ;  /* 0x0000300a01007387 */ /* 0x0003e80000100a00 */
[----:B-1----:R-:W4:Y:S01]  /*97d0*/  LDL.LU.64 R10, [R1+0x790] ;  /* 0x00079000010a7983 */ /* 0x002f220000300a00 */
[----:B------:R-:W-:-:S02]  /*97e0*/  VIADD R252, R252, 0xffffff7a ;  /* 0xffffff7afcfc7836 */ /* 0x000fc40000000000 */
[----:B------:R-:W-:Y:S02]  /*97f0*/  VIADD R220, R21, 0xffffff5f ;  /* 0xffffff5f15dc7836 */ /* 0x000fe40000000000 */
[----:B------:R-:W1:Y:S01]  /*9800*/  LDC R21, c[0x0][0x230] ;  /* 0x00008c00ff157b82 */ /* 0x000e620000000800 */
[----:B------:R-:W-:Y:S01]  /*9810*/  ISETP.GE.U32.AND P2, PT, R252, 0x7ffffefb, PT ;  /* 0x7ffffefbfc00780c */ /* 0x000fe20003f46070 */
[----:B------:R-:W-:Y:S01]  /*9820*/  VIADD R221, R20, 0xffffff5e ;  /* 0xffffff5e14dd7836 */ /* 0x000fe20000000000 */
[----:B------:R-:W-:-:S05]  /*9830*/  ISETP.GE.U32.AND P5, PT, R220, 0x7ffffee0, PT ;  /* 0x7ffffee0dc00780c */ /* 0x000fca0003fa6070 */
[----:B------:R-:W1:Y:S01]  /*9840*/  LDC R252, c[0x0][0x230] ;  /* 0x00008c00fffc7b82 */ /* 0x000e620000000800 */
[----:B------:R-:W-:Y:S02]  /*9850*/  VIADD R220, R89, 0xffffff5d ;  /* 0xffffff5d59dc7836 */ /* 0x000fe40000000000 */
[----:B------:R-:W-:-:S05]  /*9860*/  IMAD.WIDE R110, R152, 0x4, R110 ;  /* 0x00000004986e7825 */ /* 0x000fca00078e026e */
[----:B------:R-:W1:Y:S01]  /*9870*/  LDC R20, c[0x0][0x230] ;  /* 0x00008c00ff147b82 */ /* 0x000e620000000800 */
[----:B------:R-:W-:Y:S01]  /*9880*/  ISETP.GE.U32.AND P4, PT, R220, 0x7ffffede, PT ;  /* 0x7ffffededc00780c */ /* 0x000fe20003f86070 */
[----:B------:R-:W-:Y:S01]  /*9890*/  VIADD R220, R106, 0xffffff5c ;  /* 0xffffff5c6adc7836 */ /* 0x000fe20000000000 */
[----:B------:R-:W-:Y:S01]  /*98a0*/  ISETP.GE.U32.AND P6, PT, R221, 0x7ffffedf, PT ;  /* 0x7ffffedfdd00780c */ /* 0x000fe20003fc6070 */
[----:B------:R-:W-:Y:S04]  /*98b0*/  LDGSTS.E [R243+0x1000c], desc[UR60][R110.64], !P3 ;  /* 0x1000c0006ef37fae */ /* 0x000fe8000d92187c */
[----:B------:R-:W1:Y:S01]  /*98c0*/  LDC R89, c[0x0][0x230] ;  /* 0x00008c00ff597b82 */ /* 0x000e620000000800 */
[----:B------:R-:W-:Y:S01]  /*98d0*/  ISETP.GE.U32.AND P3, PT, R220, 0x7ffffedd, PT ;  /* 0x7ffffedddc00780c */ /* 0x000fe20003f66070 */
[----:B------:R-:W-:Y:S06]  /*98e0*/  STL.64 [R1+0x28], R110 ;  /* 0x0000286e01007387 */ /* 0x000fec0000100a00 */
[----:B------:R-:W1:Y:S08]  /*98f0*/  LDC R221, c[0x0][0x230] ;  /* 0x00008c00ffdd7b82 */ /* 0x000e700000000800 */
[----:B------:R-:W1:Y:S01]  /*9900*/  LDC R220, c[0x0][0x230] ;  /* 0x00008c00ffdc7b82 */ /* 0x000e620000000800 */
[----:B------:R-:W-:-:S04]  /*9910*/  IMAD.WIDE R16, R152, 0x4, R16 ;  /* 0x0000000498107825 */ /* 0x000fc800078e0210 */
[----:B------:R-:W-:-:S04]  /*9920*/  IMAD.WIDE R18, R152, 0x4, R18 ;  /* 0x0000000498127825 */ /* 0x000fc800078e0212 */
[----:B--2---:R-:W-:-:S04]  /*9930*/  IMAD.WIDE R14, R152, 0x4, R14 ;  /* 0x00000004980e7825 */ /* 0x004fc800078e020e */
[----:B---3--:R-:W-:-:S04]  /*9940*/  IMAD.WIDE R12, R152, 0x4, R12 ;  /* 0x00000004980c7825 */ /* 0x008fc800078e020c */
[----:B----4-:R-:W-:-:S04]  /*9950*/  IMAD.WIDE R106, R152, 0x4, R10 ;  /* 0x00000004986a7825 */ /* 0x010fc800078e020a */
[----:B------:R-:W-:Y:S01]  /*9960*/  VIADD R10, R88, 0xffffff3f ;  /* 0xffffff3f580a7836 */ /* 0x000fe20000000000 */
[----:B------:R2:W-:Y:S01]  /*9970*/  STL.64 [R1+0x2e8], R106 ;  /* 0x0002e86a01007387 */ /* 0x0005e20000100a00 */
[----:B------:R-:W3:Y:S03]  /*9980*/  LDC R88, c[0x0][0x230] ;  /* 0x00008c00ff587b82 */ /* 0x000ee60000000800 */
[----:B------:R2:W-:Y:S01]  /*9990*/  LDGSTS.E [R243+0x14000], desc[UR60][R106.64], !P5 ;  /* 0x140000006af37fae */ /* 0x0005e2000e92187c */
[----:B------:R-:W-:Y:S01]  /*99a0*/  ISETP.GE.U32.AND P5, PT, R10, 0x7ffffec0, PT ;  /* 0x7ffffec00a00780c */ /* 0x000fe20003fa6070 */
[----:B-1----:R-:W-:Y:S01]  /*99b0*/  VIADD R10, R252, 0xffffff3e ;  /* 0xffffff3efc0a7836 */ /* 0x002fe20000000000 */
[----:B------:R-:W-:Y:S01]  /*99c0*/  IADD3 R11, R21, -0xc3, RZ ;  /* 0xffffff3d150b7810 */ /* 0x000fe20007ffe0ff */
[----:B--2---:R-:W-:Y:S02]  /*99d0*/  IMAD.WIDE R106, R152, 0x4, R24 ;  /* 0x00000004986a7825 */ /* 0x004fe400078e0218 */
[----:B------:R-:W1:Y:S03]  /*99e0*/  LDC R24, c[0x0][0x230] ;  /* 0x00008c00ff187b82 */ /* 0x000e660000000800 */
[----:B------:R-:W-:Y:S01]  /*99f0*/  LDGSTS.E [R243+0x14004], desc[UR60][R106.64], !P6 ;  /* 0x140040006af37fae */ /* 0x000fe2000f12187c */
[----:B------:R-:W-:Y:S01]  /*9a00*/  ISETP.GE.U32.AND P6, PT, R10, 0x7ffffebf, PT ;  /* 0x7ffffebf0a00780c */ /* 0x000fe20003fc6070 */
[----:B------:R-:W-:-:S02]  /*9a10*/  VIADD R10, R20, 0xffffff3c ;  /* 0xffffff3c140a7836 */ /* 0x000fc40000000000 */
[----:B------:R2:W-:Y:S01]  /*9a20*/  LDGSTS.E [R243+0x14008], desc[UR60][R12.64], !P4 ;  /* 0x140080000cf37fae */ /* 0x0005e2000e12187c */
[----:B------:R-:W-:Y:S01]  /*9a30*/  ISETP.GE.U32.AND P4, PT, R11, 0x7ffffebe, PT ;  /* 0x7ffffebe0b00780c */ /* 0x000fe20003f86070 */
[----:B------:R-:W-:Y:S01]  /*9a40*/  IMAD.WIDE R20, R152, 0x4, R28 ;  /* 0x0000000498147825 */ /* 0x000fe200078e021c */
[----:B------:R-:W4:Y:S01]  /*9a50*/  LDC R25, c[0x0][0x230] ;  /* 0x00008c00ff197b82 */ /* 0x000f220000000800 */
[----:B------:R-:W-:Y:S02]  /*9a60*/  STL.64 [R1+0x2f0], R106 ;  /* 0x0002f06a01007387 */ /* 0x000fe40000100a00 */
[----:B------:R-:W-:Y:S02]  /*9a70*/  VIADD R11, R89, 0xffffff1f ;  /* 0xffffff1f590b7836 */ /* 0x000fe40000000000 */
[----:B------:R-:W-:Y:S01]  /*9a80*/  LDGSTS.E [R243+0x1400c], desc[UR60][R14.64], !P3 ;  /* 0x1400c0000ef37fae */ /* 0x000fe2000d92187c */
[----:B------:R-:W-:Y:S01]  /*9a90*/  ISETP.GE.U32.AND P3, PT, R10, 0x7ffffebd, PT ;  /* 0x7ffffebd0a00780c */ /* 0x000fe20003f66070 */
[C---:B------:R-:W-:Y:S01]  /*9aa0*/  IMAD.WIDE R22, R152.reuse, 0x4, R22 ;  /* 0x0000000498167825 */ /* 0x040fe200078e0216 */
[----:B------:R-:W4:Y:S01]  /*9ab0*/  LDC R28, c[0x0][0x230] ;  /* 0x00008c00ff1c7b82 */ /* 0x000f220000000800 */
[----:B------:R2:W-:Y:S04]  /*9ac0*/  STL.64 [R1+0x2f8], R12 ;  /* 0x0002f80c01007387 */ /* 0x0005e80000100a00 */
[----:B------:R3:W-:Y:S01]  /*9ad0*/  LDGSTS.E [R243+0x18000], desc[UR60][R20.64], !P5 ;  /* 0x1800000014f37fae */ /* 0x0007e2000e92187c */
[----:B------:R-:W-:Y:S01]  /*9ae0*/  ISETP.GE.U32.AND P5, PT, R11, 0x7ffffea0, PT ;  /* 0x7ffffea00b00780c */ /* 0x000fe20003fa6070 */
[----:B------:R-:W-:Y:S01]  /*9af0*/  IMAD.WIDE R250, R152, 0x4, R250 ;  /* 0x0000000498fa7825 */ /* 0x000fe200078e02fa */
[----:B------:R-:W4:Y:S01]  /*9b00*/  LDC R29, c[0x0][0x230] ;  /* 0x00008c00ff1d7b82 */ /* 0x000f220000000800 */
[----:B------:R-:W-:Y:S04]  /*9b10*/  STL.64 [R1+0x300], R14 ;  /* 0x0003000e01007387 */ /* 0x000fe80000100a00 */
[----:B------:R3:W-:Y:S01]  /*9b20*/  STL.64 [R1+0x3f0], R20 ;  /* 0x0003f01401007387 */ /* 0x0007e20000100a00 */
[----:B------:R-:W-:-:S02]  /*9b30*/  VIADD R10, R221, 0xffffff1e ;  /* 0xffffff1edd0a7836 */ /* 0x000fc40000000000 */
[----:B------:R-:W-:Y:S01]  /*9b40*/  VIADD R11, R220, 0xffffff1d ;  /* 0xffffff1ddc0b7836 */ /* 0x000fe20000000000 */
[----:B------:R1:W-:Y:S01]  /*9b50*/  STL.64 [R1+0x3f8], R16 ;  /* 0x0003f81001007387 */ /* 0x0003e20000100a00 */
[----:B--2---:R-:W2:Y:S03]  /*9b60*/  LDC R12, c[0x0][0x230] ;  /* 0x00008c00ff0c7b82 */ /* 0x004ea60000000800 */
[----:B------:R1:W-:Y:S01]  /*9b70*/  LDGSTS.E [R243+0x18004], desc[UR60][R16.64], !P6 ;  /* 0x1800400010f37fae */ /* 0x0003e2000f12187c */
[----:B---3--:R-:W-:-:S03]  /*9b80*/  IMAD.WIDE R20, R152, 0x4, R38 ;  /* 0x0000000498147825 */ /* 0x008fc600078e0226 */
[----:B------:R-:W3:Y:S01]  /*9b90*/  LDL.LU.64 R220, [R1+0x20] ;  /* 0x0000200001dc7983 */ /* 0x000ee20000300a00 */
[----:B------:R-:W-:Y:S01]  /*9ba0*/  ISETP.GE.U32.AND P6, PT, R10, 0x7ffffe9f, PT ;  /* 0x7ffffe9f0a00780c */ /* 0x000fe20003fc6070 */
[----:B------:R-:W4:Y:S02]  /*9bb0*/  LDC R14, c[0x0][0x230] ;  /* 0x00008c00ff0e7b82 */ /* 0x000f240000000800 */
[----:B------:R1:W-:Y:S01]  /*9bc0*/  STL.64 [R1+0x400], R20 ;  /* 0x0004001401007387 */ /* 0x0003e20000100a00 */
[----:B------:R-:W-:-:S03]  /*9bd0*/  VIADD R10, R88, 0xffffff1c ;  /* 0xffffff1c580a7836 */ /* 0x000fc60000000000 */
[----:B------:R1:W-:Y:S02]  /*9be0*/  LDGSTS.E [R243+0x18008], desc[UR60][R20.64], !P4 ;  /* 0x1800800014f37fae */ /* 0x0003e4000e12187c */
[----:B------:R-:W2:Y:S02]  /*9bf0*/  LDC R13, c[0x0][0x230] ;  /* 0x00008c00ff0d7b82 */ /* 0x000ea40000000800 */
[----:B------:R1:W-:Y:S04]  /*9c00*/  STL.64 [R1+0x408], R18 ;  /* 0x0004081201007387 */ /* 0x0003e80000100a00 */
[----:B------:R-:W3:Y:S02]  /*9c10*/  LDL.LU.64 R106, [R1+0x18] ;  /* 0x00001800016a7983 */ /* 0x000ee40000300a00 */
[----:B-1----:R-:W1:Y:S01]  /*9c20*/  LDC R16, c[0x0][0x230] ;  /* 0x00008c00ff107b82 */ /* 0x002e620000000800 */
[----:B------:R-:W-:Y:S01]  /*9c30*/  IMAD.WIDE R20, R152, 0x4, R42 ;  /* 0x0000000498147825 */ /* 0x000fe200078e022a */
[----:B------:R-:W3:Y:S04]  /*9c40*/  LDL.LU.64 R88, [R1+0x10] ;  /* 0x0000100001587983 */ /* 0x000ee80000300a00 */
[----:B------:R4:W-:Y:S02]  /*9c50*/  LDGSTS.E [R243+0x1800c], desc[UR60][R18.64], !P3 ;  /* 0x1800c00012f37fae */ /* 0x0009e4000d92187c */
[----:B------:R-:W3:Y:S02]  /*9c60*/  LDC R15, c[0x0][0x230] ;  /* 0x00008c00ff0f7b82 */ /* 0x000ee40000000800 */
[----:B------:R-:W3:Y:S04]  /*9c70*/  LDL.LU.64 R110, [R1+0x8] ;  /* 0x00000800016e7983 */ /* 0x000ee80000300a00 */
[----:B------:R4:W-:Y:S02]  /*9c80*/  STL.64 [R1+0x590], R20 ;  /* 0x0005901401007387 */ /* 0x0009e40000100a00 */
[----:B------:R-:W3:Y:S02]  /*9c90*/  LDC R17, c[0x0][0x230] ;  /* 0x00008c00ff117b82 */ /* 0x000ee40000000800 */
[----:B------:R-:W-:Y:S01]  /*9ca0*/  LDGSTS.E [R243+0x1c000], desc[UR60][R20.64], !P5 ;  /* 0x1c00000014f37fae */ /* 0x000fe2000e92187c */
[----:B------:R-:W-:-:S05]  /*9cb0*/  ISETP.GE.U32.AND P4, PT, R11, 0x7ffffe9e, PT ;  /* 0x7ffffe9e0b00780c */ /* 0x000fca0003f86070 */
[----:B----4-:R-:W4:Y:S01]  /*9cc0*/  LDC R18, c[0x0][0x230] ;  /* 0x00008c00ff127b82 */ /* 0x010f220000000800 */
[----:B------:R-:W-:Y:S01]  /*9cd0*/  ISETP.GE.U32.AND P3, PT, R10, 0x7ffffe9d, PT ;  /* 0x7ffffe9d0a00780c */ /* 0x000fe20003f66070 */
[----:B------:R-:W4:Y:S01]  /*9ce0*/  LDL.LU.64 R20, [R1+0x788] ;  /* 0x0007880001147983 */ /* 0x000f220000300a00 */
[----:B------:R-:W-:-:S03]  /*9cf0*/  VIADD R10, R14, 0xffffff78 ;  /* 0xffffff780e0a7836 */ /* 0x000fc60000000000 */
[----:B------:R1:W-:Y:S04]  /*9d00*/  STL.64 [R1+0x5a0], R22 ;  /* 0x0005a01601007387 */ /* 0x0003e80000100a00 */
[----:B------:R1:W-:Y:S01]  /*9d10*/  LDGSTS.E [R243+0x1c004], desc[UR60][R22.64], !P6 ;  /* 0x1c00400016f37fae */ /* 0x0003e2000f12187c */
[----:B------:R-:W-:Y:S01]  /*9d20*/  ISETP.GE.U32.AND P6, PT, R10, 0x7ffffef9, PT ;  /* 0x7ffffef90a00780c */ /* 0x000fe20003fc6070 */
[----:B--2---:R-:W-:Y:S02]  /*9d30*/  VIADD R11, R12, 0xffffff79 ;  /* 0xffffff790c0b7836 */ /* 0x004fe40000000000 */
[----:B------:R-:W-:Y:S01]  /*9d40*/  VIADD R10, R13, 0xffffff77 ;  /* 0xffffff770d0a7836 */ /* 0x000fe20000000000 */
[----:B-1----:R-:W1:Y:S02]  /*9d50*/  LDC R23, c[0x0][0x230] ;  /* 0x00008c00ff177b82 */ /* 0x002e640000000800 */
[----:B------:R-:W-:Y:S01]  /*9d60*/  ISETP.GE.U32.AND P5, PT, R11, 0x7ffffefa, PT ;  /* 0x7ffffefa0b00780c */ /* 0x000fe20003fa6070 */
[----:B------:R-:W-:-:S05]  /*9d70*/  VIADD R11, R16, 0xffffff76 ;  /* 0xffffff76100b7836 */ /* 0x000fca0000000000 */
[----:B------:R-:W2:Y:S01]  /*9d80*/  LDC R22, c[0x0][0x230] ;  /* 0x00008c00ff167b82 */ /* 0x000ea20000000800 */
[----:B----4-:R-:W-:-:S04]  /*9d90*/  IMAD.WIDE R20, R152, 0x4, R20 ;  /* 0x0000000498147825 */ /* 0x010fc800078e0214 */
[----:B------:R-:W-:Y:S02]  /*9da0*/  IMAD.MOV.U32 R12, RZ, RZ, R20 ;  /* 0x000000ffff0c7224 */ /* 0x000fe400078e0014 */
[----:B------:R-:W-:Y:S01]  /*9db0*/  IMAD.MOV.U32 R13, RZ, RZ, R21 ;  /* 0x000000ffff0d7224 */ /* 0x000fe200078e0015 */
[----:B------:R4:W-:Y:S04]  /*9dc0*/  STL.64 [R1+0x5b0], R20 ;  /* 0x0005b01401007387 */ /* 0x0009e80000100a00 */
[----:B------:R1:W-:Y:S01]  /*9dd0*/  LDGSTS.E [R243+0x1c008], desc[UR60][R12.64], !P4 ;  /* 0x1c0080000cf37fae */ /* 0x0003e2000e12187c */
[----:B------:R-:W-:Y:S01]  /*9de0*/  ISETP.GE.U32.AND P4, PT, R10, 0x7ffffef8, PT ;  /* 0x7ffffef80a00780c */ /* 0x000fe20003f86070 */
[----:B---3--:R-:W-:Y:S02]  /*9df0*/  VIADD R10, R15, 0xffffff5b ;  /* 0xffffff5b0f0a7836 */ /* 0x008fe40000000000 */
[----:B----4-:R-:W-:-:S02]  /*9e00*/  IMAD.WIDE R20, R152, 0x4, R30 ;  /* 0x0000000498147825 */ /* 0x010fc400078e021e */
[----:B------:R-:W3:Y:S02]  /*9e10*/  LDC R30, c[0x0][0x230] ;  /* 0x00008c00ff1e7b82 */ /* 0x000ee40000000800 */
[C---:B-1----:R-:W-:Y:S01]  /*9e20*/  IMAD.WIDE R12, R152.reuse, 0x4, R220 ;  /* 0x00000004980c7825 */ /* 0x042fe200078e02dc */
[----:B------:R1:W-:Y:S01]  /*9e30*/  LDGSTS.E [R243+0x1c00c], desc[UR60][R20.64], !P3 ;  /* 0x1c00c00014f37fae */ /* 0x0003e2000d92187c */
[----:B------:R-:W-:Y:S02]  /*9e40*/  ISETP.GE.U32.AND P3, PT, R11, 0x7ffffef7, PT ;  /* 0x7ffffef70b00780c */ /* 0x000fe40003f66070 */
[----:B------:R-:W-:Y:S01]  /*9e50*/  IMAD.WIDE R14, R152, 0x4, R106 ;  /* 0x00000004980e7825 */ /* 0x000fe200078e026a */
[----:B------:R-:W-:Y:S01]  /*9e60*/  LDGSTS.E [R244+0x10000], desc[UR60][R12.64], !P1 ;  /* 0x100000000cf47fae */ /* 0x000fe2000c92187c */
[----:B------:R-:W-:Y:S01]  /*9e70*/  ISETP.GE.U32.AND P1, PT, R10, 0x7ffffedc, PT ;  /* 0x7ffffedc0a00780c */ /* 0x000fe20003f26070 */
[----:B------:R-:W4:Y:S01]  /*9e80*/  LDC R31, c[0x0][0x230] ;  /* 0x00008c00ff1f7b82 */ /* 0x000f220000000800 */
[----:B------:R-:W-:Y:S01]  /*9e90*/  VIADD R11, R17, 0xffffff5a ;  /* 0xffffff5a110b7836 */ /* 0x000fe20000000000 */
[----:B------:R-:W-:Y:S01]  /*9ea0*/  LDGSTS.E [R244+0x10004], desc[UR60][R14.64], !P2 ;  /* 0x100040000ef47fae */ /* 0x000fe2000d12187c */
[----:B------:R-:W-:-:S04]  /*9eb0*/  IMAD.WIDE R16, R152, 0x4, R88 ;  /* 0x0000000498107825 */ /* 0x000fc800078e0258 */
[----:B------:R-:W-:Y:S01]  /*9ec0*/  VIADD R10, R18, 0xffffff59 ;  /* 0xffffff59120a7836 */ /* 0x000fe20000000000 */
[----:B------:R-:W-:Y:S01]  /*9ed0*/  ISETP.GE.U32.AND P2, PT, R11, 0x7ffffedb, PT ;  /* 0x7ffffedb0b00780c */ /* 0x000fe20003f46070 */
[----:B------:R-:W-:Y:S01]  /*9ee0*/  LDGSTS.E [R244+0x10008], desc[UR60][R16.64], !P5 ;  /* 0x1000800010f47fae */ /* 0x000fe2000e92187c */
[----:B------:R-:W-:Y:S02]  /*9ef0*/  IMAD.WIDE R18, R152, 0x4, R110 ;  /* 0x0000000498127825 */ /* 0x000fe400078e026e */
[----:B------:R-:W-:Y:S02]  /*9f00*/  ISETP.GE.U32.AND P5, PT, R10, 0x7ffffeda, PT ;  /* 0x7ffffeda0a00780c */ /* 0x000fe40003fa6070 */
[----:B------:R-:W-:Y:S01]  /*9f10*/  VIADD R11, R23, 0xffffff58 ;  /* 0xffffff58170b7836 */ /* 0x000fe20000000000 */
[----:B------:R-:W-:Y:S01]  /*9f20*/  LDGSTS.E [R244+0x1000c], desc[UR60][R18.64], !P6 ;  /* 0x1000c00012f47fae */ /* 0x000fe2000f12187c */
[C---:B------:R-:W-:Y:S01]  /*9f30*/  IMAD.WIDE R88, R152.reuse, 0x4, R32 ;  /* 0x0000000498587825 */ /* 0x040fe200078e0220 */
[----:B------:R-:W3:Y:S02]  /*9f40*/  LDC R23, c[0x0][0x230] ;  /* 0x00008c00ff177b82 */ /* 0x000ee40000000800 */
[----:B------:R1:W-:Y:S01]  /*9f50*/  STL.64 [R1+0x5b8], R20 ;  /* 0x0005b81401007387 */ /* 0x0003e20000100a00 */
[----:B------:R-:W-:Y:S01]  /*9f60*/  ISETP.GE.U32.AND P6, PT, R11, 0x7ffffed9, PT ;  /* 0x7ffffed90b00780c */ /* 0x000fe20003fc6070 */
[----:B------:R-:W-:-:S02]  /*9f70*/  IMAD.WIDE R106, R152, 0x4, R62 ;  /* 0x00000004986a7825 */ /* 0x000fc400078e023e */
[----:B------:R2:W-:Y:S02]  /*9f80*/  STL.64 [R1+0x2b8], R88 ;  /* 0x0002b85801007387 */ /* 0x0005e40000100a00 */
[----:B------:R-:W-:Y:S01]  /*9f90*/  VIADD R10, R24, 0xffffff3b ;  /* 0xffffff3b180a7836 */ /* 0x000fe20000000000 */
[----:B------:R-:W4:Y:S01]  /*9fa0*/  LDC R32, c[0x0][0x230] ;  /* 0x00008c00ff207b82 */ /* 0x000f220000000800 */
[----:B------:R2:W-:Y:S04]  /*9fb0*/  LDGSTS.E [R244+0x14000], desc[UR60][R88.64], !P1 ;  /* 0x1400000058f47fae */ /* 0x0005e8000c92187c */
[----:B------:R2:W-:Y:S03]  /*9fc0*/  STL.64 [R1+0x2c0], R106 ;  /* 0x0002c06a01007387 */ /* 0x0005e60000100a00 */
[----:B-1----:R-:W1:Y:S01]  /*9fd0*/  LDC R21, c[0x0][0x230] ;  /* 0x00008c00ff157b82 */ /* 0x002e620000000800 */
[----:B------:R2:W-:Y:S02]  /*9fe0*/  LDGSTS.E [R244+0x14004], desc[UR60][R106.64], !P2 ;  /* 0x140040006af47fae */ /* 0x0005e4000d12187c */
[----:B--2---:R-:W-:-:S05]  /*9ff0*/  IMAD.WIDE R88, R152, 0x4, R34 ;  /* 0x0000000498587825 */ /* 0x004fca00078e0222 */
[----:B------:R-:W2:Y:S01]  /*a000*/  LDC R20, c[0x0][0x230] ;  /* 0x00008c00ff147b82 */ /* 0x000ea20000000800 */
[----:B------:R3:W-:Y:S04]  /*a010*/  STL.64 [R1+0x2c8], R88 ;  /* 0x0002c85801007387 */ /* 0x0007e80000100a00 */
[----:B------:R3:W-:Y:S01]  /*a020*/  LDGSTS.E [R244+0x14008], desc[UR60][R88.64], !P5 ;  /* 0x1400800058f47fae */ /* 0x0007e2000e92187c */
[----:B------:R-:W-:Y:S01]  /*a030*/  IMAD.WIDE R106, R152, 0x4, R44 ;  /* 0x00000004986a7825 */ /* 0x000fe200078e022c */
[----:B------:R-:W-:Y:S01]  /*a040*/  IADD3 R11, R22, -0xc6, RZ ;  /* 0xffffff3a160b7810 */ /* 0x000fe20007ffe0ff */
[----:B------:R-:W4:Y:S01]  /*a050*/  LDC R24, c[0x0][0x230] ;  /* 0x00008c00ff187b82 */ /* 0x000f220000000800 */
[----:B------:R-:W-:-:S07]  /*a060*/  ISETP.GE.U32.AND P1, PT, R10, 0x7ffffebc, PT ;  /* 0x7ffffebc0a00780c */ /* 0x000fce0003f26070 */
[----:B------:R-:W4:Y:S01]  /*a070*/  LDC R22, c[0x0][0x230] ;  /* 0x00008c00ff167b82 */ /* 0x000f220000000800 */
[----:B---3--:R-:W-:-:S05]  /*a080*/  IMAD.WIDE R88, R152, 0x4, R26 ;  /* 0x0000000498587825 */ /* 0x008fca00078e021a */
[----:B------:R3:W-:Y:S01]  /*a090*/  STL.64 [R1+0x2d0], R88 ;  /* 0x0002d05801007387 */ /* 0x0007e20000100a00 */
[----:B-1----:R-:W-:Y:S01]  /*a0a0*/  VIADD R10, R21, 0xffffff39 ;  /* 0xffffff39150a7836 */ /* 0x002fe20000000000 */
[----:B------:R-:W-:Y:S01]  /*a0b0*/  ISETP.GE.U32.AND P2, PT, R11, 0x7ffffebb, PT ;  /* 0x7ffffebb0b00780c */ /* 0x000fe20003f46070 */
[----:B------:R-:W1:Y:S01]  /*a0c0*/  LDC R26, c[0x0][0x230] ;  /* 0x00008c00ff1a7b82 */ /* 0x000e620000000800 */
[----:B------:R3:W-:Y:S04]  /*a0d0*/  LDGSTS.E [R244+0x1400c], desc[UR60][R88.64], !P6 ;  /* 0x1400c00058f47fae */ /* 0x0007e8000f12187c */
[----:B------:R4:W-:Y:S01]  /*a0e0*/  STL.64 [R1+0x3b0], R106 ;  /* 0x0003b06a01007387 */ /* 0x0009e20000100a00 */
[----:B------:R-:W-:Y:S02]  /*a0f0*/  ISETP.GE.U32.AND P5, PT, R10, 0x7ffffeba, PT ;  /* 0x7ffffeba0a00780c */ /* 0x000fe40003fa6070 */
[----:B------:R-:W1:Y:S01]  /*a100*/  LDC R21, c[0x0][0x230] ;  /* 0x00008c00ff157b82 */ /* 0x000e620000000800 */
[----:B---3--:R-:W-:Y:S01]  /*a110*/  IMAD.WIDE R88, R152, 0x4, R46 ;  /* 0x0000000498587825 */ /* 0x008fe200078e022e */
[----:B------:R4:W-:Y:S06]  /*a120*/  LDGSTS.E [R244+0x18000], desc[UR60][R106.64], !P1 ;  /* 0x180000006af47fae */ /* 0x0009ec000c92187c */
[----:B------:R-:W3:Y:S01]  /*a130*/  LDC R27, c[0x0][0x230] ;  /* 0x00008c00ff1b7b82 */ /* 0x000ee20000000800 */
[----:B------:R4:W-:Y:S04]  /*a140*/  STL.64 [R1+0x3b8], R88 ;  /* 0x0003b85801007387 */ /* 0x0009e80000100a00 */
[----:B------:R-:W3:Y:S01]  /*a150*/  LDL.LU.64 R110, [R1] ;  /* 0x00000000016e7983 */ /* 0x000ee20000300a00 */
[----:B--2---:R-:W-:-:S02]  /*a160*/  VIADD R10, R20, 0xffffff38 ;  /* 0xffffff38140a7836 */ /* 0x004fc40000000000 */
[----:B------:R-:W2:Y:S01]  /*a170*/  LDC R20, c[0x0][0x230] ;  /* 0x00008c00ff147b82 */ /* 0x000ea20000000800 */
[----:B------:R-:W-:Y:S01]  /*a180*/  VIADD R11, R28, 0xffffff1b ;  /* 0xffffff1b1c0b7836 */ /* 0x000fe20000000000 */
[----:B------:R4:W-:Y:S01]  /*a190*/  LDGSTS.E [R244+0x18004], desc[UR60][R88.64], !P2 ;  /* 0x1800400058f47fae */ /* 0x0009e2000d12187c */
[----:B------:R-:W-:Y:S01]  /*a1a0*/  ISETP.GE.U32.AND P6, PT, R10, 0x7ffffeb9, PT ;  /* 0x7ffffeb90a00780c */ /* 0x000fe20003fc6070 */
[----:B------:R-:W-:Y:S02]  /*a1b0*/  VIADD R10, R23, 0xffffff1a ;  /* 0xffffff1a170a7836 */ /* 0x000fe40000000000 */
[----:B------:R-:W-:Y:S01]  /*a1c0*/  ISETP.GE.U32.AND P1, PT, R11, 0x7ffffe9c, PT ;  /* 0x7ffffe9c0b00780c */ /* 0x000fe20003f26070 */
[----:B----4-:R-:W-:Y:S01]  /*a1d0*/  IMAD.WIDE R106, R152, 0x4, R36 ;  /* 0x00000004986a7825 */ /* 0x010fe200078e0224 */
[----:B------:R-:W4:Y:S01]  /*a1e0*/  LDC R23, c[0x0][0x230] ;  /* 0x00008c00ff177b82 */ /* 0x000f220000000800 */
[----:B------:R-:W-:Y:S02]  /*a1f0*/  ISETP.GE.U32.AND P2, PT, R10, 0x7ffffe9b, PT ;  /* 0x7ffffe9b0a00780c */ /* 0x000fe40003f46070 */
[----:B------:R-:W-:Y:S01]  /*a200*/  VIADD R10, R22, 0xffffff18 ;  /* 0xffffff18160a7836 */ /* 0x000fe20000000000 */
[----:B------:R1:W-:Y:S01]  /*a210*/  LDGSTS.E [R244+0x18008], desc[UR60][R106.64], !P5 ;  /* 0x180080006af47fae */ /* 0x0003e2000e92187c */
[----:B------:R-:W-:-:S03]  /*a220*/  VIADD R11, R25, 0xffffff19 ;  /* 0xffffff19190b7836 */ /* 0x000fc60000000000 */
[----:B------:R-:W4:Y:S01]  /*a230*/  LDC R22, c[0x0][0x230] ;  /* 0x00008c00ff167b82 */ /* 0x000f220000000800 */
[----:B------:R-:W-:Y:S01]  /*a240*/  IMAD.WIDE R88, R152, 0x4, R238 ;  /* 0x0000000498587825 */ /* 0x000fe200078e02ee */
[----:B------:R-:W-:Y:S01]  /*a250*/  ISETP.GE.U32.AND P5, PT, R11, 0x7ffffe9a, PT ;  /* 0x7ffffe9a0b00780c */ /* 0x000fe20003fa6070 */
[----:B------:R1:W-:Y:S04]  /*a260*/  STL.64 [R1+0x3c0], R106 ;  /* 0x0003c06a01007387 */ /* 0x0003e80000100a00 */
[----:B------:R2:W-:Y:S01]  /*a270*/  LDGSTS.E [R244+0x1800c], desc[UR60][R88.64], !P6 ;  /* 0x1800c00058f47fae */ /* 0x0005e2000f12187c */
[----:B------:R-:W-:Y:S01]  /*a280*/  ISETP.GE.U32.AND P6, PT, R10, 0x7ffffe99, PT ;  /* 0x7ffffe990a00780c */ /* 0x000fe20003fc6070 */
[----:B-1----:R-:W-:Y:S01]  /*a290*/  VIADD R10, R26, 0xffffff74 ;  /* 0xffffff741a0a7836 */ /* 0x002fe20000000000 */
[----:B------:R-:W1:Y:S01]  /*a2a0*/  LDC R28, c[0x0][0x230] ;  /* 0x00008c00ff1c7b82 */ /* 0x000e620000000800 */
[----:B------:R2:W-:Y:S01]  /*a2b0*/  STL.64 [R1+0x3c8], R88 ;  /* 0x0003c85801007387 */ /* 0x0005e20000100a00 */
[----:B------:R-:W-:-:S06]  /*a2c0*/  IMAD.WIDE R106, R152, 0x4, R40 ;  /* 0x00000004986a7825 */ /* 0x000fcc00078e0228 */
[----:B------:R-:W1:Y:S01]  /*a2d0*/  LDC R26, c[0x0][0x230] ;  /* 0x00008c00ff1a7b82 */ /* 0x000e620000000800 */
[----:B------:R-:W-:Y:S02]  /*a2e0*/  VIADD R11, R24, 0xffffff75 ;  /* 0xffffff75180b7836 */ /* 0x000fe40000000000 */
[----:B--2---:R-:W-:Y:S01]  /*a2f0*/  IMAD.WIDE R88, R152, 0x4, R50 ;  /* 0x0000000498587825 */ /* 0x004fe200078e0232 */
[----:B------:R2:W-:Y:S04]  /*a300*/  STL.64 [R1+0x540], R106 ;  /* 0x0005406a01007387 */ /* 0x0005e80000100a00 */
[----:B------:R-:W3:Y:S01]  /*a310*/  LDC R24, c[0x0][0x230] ;  /* 0x00008c00ff187b82 */ /* 0x000ee20000000800 */
[----:B------:R2:W-:Y:S04]  /*a320*/  LDGSTS.E [R244+0x1c000], desc[UR60][R106.64], !P1 ;  /* 0x1c0000006af47fae */ /* 0x0005e8000c92187c */
[----:B------:R4:W-:Y:S03]  /*a330*/  STL.64 [R1+0x550], R88 ;  /* 0x0005505801007387 */ /* 0x0009e60000100a00 */
[----:B------:R-:W3:Y:S01]  /*a340*/  LDC R25, c[0x0][0x230] ;  /* 0x00008c00ff197b82 */ /* 0x000ee20000000800 */
[----:B------:R4:W-:Y:S01]  /*a350*/  LDGSTS.E [R244+0x1c004], desc[UR60][R88.64], !P2 ;  /* 0x1c00400058f47fae */ /* 0x0009e2000d12187c */
[----:B------:R-:W-:Y:S01]  /*a360*/  ISETP.GE.U32.AND P2, PT, R10, 0x7ffffef5, PT ;  /* 0x7ffffef50a00780c */ /* 0x000fe20003f46070 */
[----:B------:R-:W-:-:S02]  /*a370*/  VIADD R10, R20, 0xffffff56 ;  /* 0xffffff56140a7836 */ /* 0x000fc40000000000 */
[----:B--2---:R-:W-:Y:S01]  /*a380*/  IMAD.WIDE R106, R152, 0x4, R52 ;  /* 0x00000004986a7825 */ /* 0x004fe200078e0234 */
[----:B------:R-:W-:-:S04]  /*a390*/  ISETP.GE.U32.AND P1, PT, R11, 0x7ffffef6, PT ;  /* 0x7ffffef60b00780c */ /* 0x000fc80003f26070 */
[----:B------:R2:W-:Y:S01]  /*a3a0*/  LDGSTS.E [R244+0x1c008], desc[UR60][R106.64], !P5 ;  /* 0x1c0080006af47fae */ /* 0x0005e2000e92187c */
[----:B----4-:R-:W-:-:S05]  /*a3b0*/  IMAD.WIDE R88, R152, 0x4, R48 ;  /* 0x0000000498587825 */ /* 0x010fca00078e0230 */
[----:B------:R4:W-:Y:S01]  /*a3c0*/  LDGSTS.E [R244+0x1c00c], desc[UR60][R88.64], !P6 ;  /* 0x1c00c00058f47fae */ /* 0x0009e2000f12187c */
[----:B------:R-:W-:Y:S01]  /*a3d0*/  ISETP.GE.U32.AND P6, PT, R10, 0x7ffffed7, PT ;  /* 0x7ffffed70a00780c */ /* 0x000fe20003fc6070 */
[----:B------:R-:W-:Y:S02]  /*a3e0*/  VIADD R10, R22, 0xffffff55 ;  /* 0xffffff55160a7836 */ /* 0x000fe40000000000 */
[----:B------:R-:W-:Y:S01]  /*a3f0*/  VIADD R11, R21, 0xffffff57 ;  /* 0xffffff57150b7836 */ /* 0x000fe20000000000 */
[----:B------:R-:W3:Y:S04]  /*a400*/  LDC R22, c[0x0][0x230] ;  /* 0x00008c00ff167b82 */ /* 0x000ee80000000800 */
[----:B------:R-:W-:Y:S01]  /*a410*/  ISETP.GE.U32.AND P5, PT, R11, 0x7ffffed8, PT ;  /* 0x7ffffed80b00780c */ /* 0x000fe20003fa6070 */
[----:B------:R2:W-:Y:S01]  /*a420*/  STL.64 [R1+0x560], R106 ;  /* 0x0005606a01007387 */ /* 0x0005e20000100a00 */
[----:B------:R-:W-:-:S03]  /*a430*/  IMAD.WIDE R238, R152, 0x4, R80 ;  /* 0x0000000498ee7825 */ /* 0x000fc600078e0250 */
[----:B------:R4:W-:Y:S01]  /*a440*/  STL.64 [R1+0x570], R88 ;  /* 0x0005705801007387 */ /* 0x0009e20000100a00 */
[----:B-1----:R-:W-:Y:S02]  /*a450*/  VIADD R11, R26, 0xffffff36 ;  /* 0xffffff361a0b7836 */ /* 0x002fe40000000000 */
[----:B------:R-:W1:Y:S01]  /*a460*/  LDC R26, c[0x0][0x230] ;  /* 0x00008c00ff1a7b82 */ /* 0x000e620000000800 */
[----:B--2---:R-:W-:-:S04]  /*a470*/  IMAD.WIDE R106, R152, 0x4, R58 ;  /* 0x00000004986a7825 */ /* 0x004fc800078e023a */
[C---:B----4-:R-:W-:Y:S01]  /*a480*/  IMAD.WIDE R88, R152.reuse, 0x4, R54 ;  /* 0x0000000498587825 */ /* 0x050fe200078e0236 */
[----:B------:R2:W-:Y:S04]  /*a490*/  STL.64 [R1], R106 ;  /* 0x0000006a01007387 */ /* 0x0005e80000100a00 */
[----:B------:R4:W-:Y:S01]  /*a4a0*/  STL.64 [R1+0x298], R88 ;  /* 0x0002985801007387 */ /* 0x0009e20000100a00 */
[----:B---3--:R-:W-:-:S05]  /*a4b0*/  IMAD.WIDE R20, R152, 0x4, R110 ;  /* 0x0000000498147825 */ /* 0x008fca00078e026e */
[----:B------:R-:W-:Y:S01]  /*a4c0*/  LDGSTS.E [R245+0x10000], desc[UR60][R20.64], !P4 ;  /* 0x1000000014f57fae */ /* 0x000fe2000e12187c */
[----:B------:R-:W-:Y:S01]  /*a4d0*/  ISETP.GE.U32.AND P4, PT, R10, 0x7ffffed6, PT ;  /* 0x7ffffed60a00780c */ /* 0x000fe20003f86070 */
[----:B------:R-:W-:Y:S02]  /*a4e0*/  VIADD R10, R23, 0xffffff54 ;  /* 0xffffff54170a7836 */ /* 0x000fe40000000000 */
[----:B------:R-:W-:Y:S01]  /*a4f0*/  LDGSTS.E [R245+0x10004], desc[UR60][R250.64], !P3 ;  /* 0x10004000faf57fae */ /* 0x000fe2000d92187c */
[----:B------:R-:W-:Y:S01]  /*a500*/  IMAD.WIDE R110, R152, 0x4, R78 ;  /* 0x00000004986e7825 */ /* 0x000fe200078e024e */
[----:B------:R-:W3:Y:S01]  /*a510*/  LDC R23, c[0x0][0x230] ;  /* 0x00008c00ff177b82 */ /* 0x000ee20000000800 */
[----:B------:R-:W-:Y:S01]  /*a520*/  ISETP.GE.U32.AND P3, PT, R10, 0x7ffffed5, PT ;  /* 0x7ffffed50a00780c */ /* 0x000fe20003f66070 */
[----:B------:R-:W-:Y:S01]  /*a530*/  LDGSTS.E [R245+0x10008], desc[UR60][R238.64], !P1 ;  /* 0x10008000eef57fae */ /* 0x000fe2000c92187c */
[----:B------:R-:W-:-:S03]  /*a540*/  VIADD R10, R24, 0xffffff37 ;  /* 0xffffff37180a7836 */ /* 0x000fc60000000000 */
[----:B------:R2:W-:Y:S01]  /*a550*/  LDGSTS.E [R245+0x1000c], desc[UR60][R106.64], !P2 ;  /* 0x1000c0006af57fae */ /* 0x0005e2000d12187c */
[----:B------:R-:W-:Y:S01]  /*a560*/  ISETP.GE.U32.AND P2, PT, R11, 0x7ffffeb7, PT ;  /* 0x7ffffeb70b00780c */ /* 0x000fe20003f46070 */
[----:B------:R-:W1:Y:S01]  /*a570*/  LDC R24, c[0x0][0x230] ;  /* 0x00008c00ff187b82 */ /* 0x000e620000000800 */
[----:B------:R-:W-:Y:S01]  /*a580*/  ISETP.GE.U32.AND P1, PT, R10, 0x7ffffeb8, PT ;  /* 0x7ffffeb80a00780c */ /* 0x000fe20003f26070 */
[----:B------:R-:W-:Y:S01]  /*a590*/  VIADD R10, R28, 0xffffff35 ;  /* 0xffffff351c0a7836 */ /* 0x000fe20000000000 */
[----:B------:R4:W-:Y:S01]  /*a5a0*/  LDGSTS.E [R245+0x14000], desc[UR60][R88.64], !P5 ;  /* 0x1400000058f57fae */ /* 0x0009e2000e92187c */
[----:B------:R-:W-:Y:S02]  /*a5b0*/  VIADD R11, R22, 0xffffff34 ;  /* 0xffffff34160b7836 */ /* 0x000fe40000000000 */
[----:B--2---:R-:W-:Y:S01]  /*a5c0*/  IMAD.WIDE R106, R152, 0x4, R76 ;  /* 0x00000004986a7825 */ /* 0x004fe200078e024c */
[----:B------:R-:W-:Y:S01]  /*a5d0*/  ISETP.GE.U32.AND P5, PT, R10, 0x7ffffeb6, PT ;  /* 0x7ffffeb60a00780c */ /* 0x000fe20003fa6070 */
[----:B------:R-:W2:Y:S02]  /*a5e0*/  LDC R28, c[0x0][0x230] ;  /* 0x00008c00ff1c7b82 */ /* 0x000ea40000000800 */
[----:B----4-:R-:W-:Y:S01]  /*a5f0*/  IMAD.WIDE R88, R152, 0x4, R56 ;  /* 0x0000000498587825 */ /* 0x010fe200078e0238 */
[----:B------:R4:W-:Y:S01]  /*a600*/  STL.64 [R1+0x2a0], R106 ;  /* 0x0002a06a01007387 */ /* 0x0009e20000100a00 */
[----:B------:R-:W-:-:S03]  /*a610*/  IADD3 R10, R25, -0xe9, RZ ;  /* 0xffffff17190a7810 */ /* 0x000fc60007ffe0ff */
[----:B------:R4:W-:Y:S01]  /*a620*/  LDGSTS.E [R245+0x14004], desc[UR60][R106.64], !P6 ;  /* 0x140040006af57fae */ /* 0x0009e2000f12187c */
[----:B------:R-:W-:Y:S01]  /*a630*/  ISETP.GE.U32.AND P6, PT, R11, 0x7ffffeb5, PT ;  /* 0x7ffffeb50b00780c */ /* 0x000fe20003fc6070 */
[----:B------:R-:W3:Y:S02]  /*a640*/  LDC R25, c[0x0][0x230] ;  /* 0x00008c00ff197b82 */ /* 0x000ee40000000800 */
[----:B------:R4:W-:Y:S04]  /*a650*/  STL.64 [R1+0x2a8], R88 ;  /* 0x0002a85801007387 */ /* 0x0009e80000100a00 */
[----:B------:R1:W-:Y:S01]  /*a660*/  LDGSTS.E [R245+0x14008], desc[UR60][R88.64], !P4 ;  /* 0x1400800058f57fae */ /* 0x0003e2000e12187c */
[----:B----4-:R-:W-:Y:S01]  /*a670*/  IMAD.WIDE R106, R152, 0x4, R236 ;  /* 0x00000004986a7825 */ /* 0x010fe200078e02ec */
[----:B------:R-:W-:-:S02]  /*a680*/  ISETP.GE.U32.AND P4, PT, R10, 0x7ffffe98, PT ;  /* 0x7ffffe980a00780c */ /* 0x000fc40003f86070 */
[----:B------:R4:W-:Y:S04]  /*a690*/  STL.64 [R1+0x2b0], R110 ;  /* 0x0002b06e01007387 */ /* 0x0009e80000100a00 */
[----:B------:R4:W-:Y:S01]  /*a6a0*/  LDGSTS.E [R245+0x1400c], desc[UR60][R110.64], !P3 ;  /* 0x1400c0006ef57fae */ /* 0x0009e2000d92187c */
[----:B-1----:R-:W-:-:S03]  /*a6b0*/  IMAD.WIDE R88, R152, 0x4, R60 ;  /* 0x0000000498587825 */ /* 0x002fc600078e023c */
[----:B------:R1:W-:Y:S04]  /*a6c0*/  STL.64 [R1+0x390], R106 ;  /* 0x0003906a01007387 */ /* 0x0003e80000100a00 */
[----:B------:R1:W-:Y:S04]  /*a6d0*/  LDGSTS.E [R245+0x18000], desc[UR60][R106.64], !P1 ;  /* 0x180000006af57fae */ /* 0x0003e8000c92187c */
[----:B------:R2:W-:Y:S01]  /*a6e0*/  STL.64 [R1+0x398], R88 ;  /* 0x0003985801007387 */ /* 0x0005e20000100a00 */
[----:B----4-:R-:W-:-:S03]  /*a6f0*/  IMAD.WIDE R110, R152, 0x4, R66 ;  /* 0x00000004986e7825 */ /* 0x010fc600078e0242 */
[----:B------:R2:W-:Y:S01]  /*a700*/  LDGSTS.E [R245+0x18004], desc[UR60][R88.64], !P2 ;  /* 0x1800400058f57fae */ /* 0x0005e2000d12187c */
[----:B-1----:R-:W-:-:S04]  /*a710*/  IMAD.WIDE R106, R152, 0x4, R92 ;  /* 0x00000004986a7825 */ /* 0x002fc800078e025c */
[----:B------:R-:W-:-:S04]  /*a720*/  IMAD.WIDE R92, R152, 0x4, R68 ;  /* 0x00000004985c7825 */ /* 0x000fc800078e0244 */
[C---:B--2---:R-:W-:Y:S01]  /*a730*/  IMAD.WIDE R88, R152.reuse, 0x4, R64 ;  /* 0x0000000498587825 */ /* 0x044fe200078e0240 */
[----:B------:R1:W-:Y:S03]  /*a740*/  STL.64 [R1+0x3a0], R106 ;  /* 0x0003a06a01007387 */ /* 0x0003e60000100a00 */
[----:B------:R-:W-:Y:S01]  /*a750*/  IMAD.WIDE R236, R152, 0x4, R70 ;  /* 0x0000000498ec7825 */ /* 0x000fe200078e0246 */
[----:B------:R2:W-:Y:S04]  /*a760*/  STL.64 [R1+0x3a8], R88 ;  /* 0x0003a85801007387 */ /* 0x0005e80000100a00 */
[----:B------:R4:W-:Y:S04]  /*a770*/  STL.64 [R1+0x500], R110 ;  /* 0x0005006e01007387 */ /* 0x0009e80000100a00 */
[----:B------:R-:W-:Y:S04]  /*a780*/  LDGSTS.E [R245+0x18008], desc[UR60][R106.64], !P5 ;  /* 0x180080006af57fae */ /* 0x000fe8000e92187c */
[----:B------:R-:W-:Y:S04]  /*a790*/  LDGSTS.E [R245+0x1800c], desc[UR60][R88.64], !P6 ;  /* 0x1800c00058f57fae */ /* 0x000fe8000f12187c */
[----:B------:R-:W-:Y:S04]  /*a7a0*/  LDGSTS.E [R245+0x1c000], desc[UR60][R110.64], !P4 ;  /* 0x1c0000006ef57fae */ /* 0x000fe8000e12187c */
[----:B-1----:R-:W3:Y:S04]  /*a7b0*/  LDL.LU.64 R106, [R1+0x780] ;  /* 0x00078000016a7983 */ /* 0x002ee80000300a00 */
[----:B------:R1:W-:Y:S04]  /*a7c0*/  STL.64 [R1+0x508], R92 ;  /* 0x0005085c01007387 */ /* 0x0003e80000100a00 */
[----:B--2---:R-:W2:Y:S04]  /*a7d0*/  LDL.LU.64 R88, [R1+0x778] ;  /* 0x0007780001587983 */ /* 0x004ea80000300a00 */
[----:B------:R-:W-:Y:S04]  /*a7e0*/  STL.64 [R1+0x518], R236 ;  /* 0x000518ec01007387 */ /* 0x000fe80000100a00 */
[----:B----4-:R-:W4:Y:S01]  /*a7f0*/  LDL.LU.64 R110, [R1+0x770] ;  /* 0x00077000016e7983 */ /* 0x010f220000300a00 */
[----:B------:R-:W-:-:S02]  /*a800*/  VIADD R10, R24, 0xffffff16 ;  /* 0xffffff16180a7836 */ /* 0x000fc40000000000 */
[----:B------:R-:W-:Y:S01]  /*a810*/  VIADD R11, R27, 0xffffff15 ;  /* 0xffffff151b0b7836 */ /* 0x000fe20000000000 */
[----:B------:R-:W1:Y:S02]  /*a820*/  LDC R24, c[0x0][0x230] ;  /* 0x00008c00ff187b82 */ /* 0x000e640000000800 */
[----:B------:R-:W-:Y:S01]  /*a830*/  ISETP.GE.U32.AND P3, PT, R10, 0x7ffffe97, PT ;  /* 0x7ffffe970a00780c */ /* 0x000fe20003f66070 */
[----:B------:R-:W-:Y:S01]  /*a840*/  VIADD R10, R26, 0xffffff14 ;  /* 0xffffff141a0a7836 */ /* 0x000fe20000000000 */
[----:B------:R-:W-:-:S04]  /*a850*/  ISETP.GE.U32.AND P1, PT, R11, 0x7ffffe96, PT ;  /* 0x7ffffe960b00780c */ /* 0x000fc80003f26070 */
[----:B------:R-:W1:Y:S01]  /*a860*/  LDC R26, c[0x0][0x230] ;  /* 0x00008c00ff1a7b82 */ /* 0x000e620000000800 */
[----:B------:R-:W-:-:S07]  /*a870*/  ISETP.GE.U32.AND P2, PT, R10, 0x7ffffe95, PT ;  /* 0x7ffffe950a00780c */ /* 0x000fce0003f46070 */
[----:B------:R-:W1:Y:S01]  /*a880*/  LDC R27, c[0x0][0x230] ;  /* 0x00008c00ff1b7b82 */ /* 0x000e620000000800 */
[----:B------:R-:W-:Y:S01]  /*a890*/  IMAD.WIDE R220, R152, 0x4, R72 ;  /* 0x0000000498dc7825 */ /* 0x000fe200078e0248 */
[----:B------:R1:W-:Y:S03]  /*a8a0*/  LDGSTS.E [R245+0x1c004], desc[UR60][R92.64], !P3 ;  /* 0x1c0040005cf57fae */ /* 0x0003e6000d92187c */
[----:B------:R-:W-:Y:S01]  /*a8b0*/  VIADD R22, R28, 0xffffff73 ;  /* 0xffffff731c167836 */ /* 0x000fe20000000000 */
[----:B------:R-:W-:Y:S01]  /*a8c0*/  LDGSTS.E [R245+0x1c008], desc[UR60][R236.64], !P1 ;  /* 0x1c008000ecf57fae */ /* 0x000fe2000c92187c */
[----:B---3--:R-:W-:Y:S01]  /*a8d0*/  VIADD R10, R23, 0xffffff71 ;  /* 0xffffff71170a7836 */ /* 0x008fe20000000000 */
[----:B------:R-:W3:Y:S02]  /*a8e0*/  LDC R28, c[0x0][0x230] ;  /* 0x00008c00ff1c7b82 */ /* 0x000ee40000000800 */
[----:B------:R1:W-:Y:S01]  /*a8f0*/  LDGSTS.E [R245+0x1c00c], desc[UR60][R220.64], !P2 ;  /* 0x1c00c000dcf57fae */ /* 0x0003e2000d12187c */
[----:B------:R-:W-:Y:S01]  /*a900*/  ISETP.GE.U32.AND P2, PT, R22, 0x7ffffef4, PT ;  /* 0x7ffffef41600780c */ /* 0x000fe20003f46070 */
[----:B------:R-:W-:Y:S01]  /*a910*/  VIADD R11, R29, 0xffffff72 ;  /* 0xffffff721d0b7836 */ /* 0x000fe20000000000 */
[----:B------:R-:W-:Y:S01]  /*a920*/  ISETP.GE.U32.AND P4, PT, R10, 0x7ffffef2, PT ;  /* 0x7ffffef20a00780c */ /* 0x000fe20003f86070 */
[----:B------:R-:W-:-:S02]  /*a930*/  VIADD R10, R25, 0xffffff53 ;  /* 0xffffff53190a7836 */ /* 0x000fc40000000000 */
[----:B------:R-:W1:Y:S01]  /*a940*/  LDC R23, c[0x0][0x230] ;  /* 0x00008c00ff177b82 */ /* 0x000e620000000800 */
[----:B------:R-:W-:Y:S01]  /*a950*/  ISETP.GE.U32.AND P3, PT, R11, 0x7ffffef3, PT ;  /* 0x7ffffef30b00780c */ /* 0x000fe20003f66070 */
[----:B-1----:R-:W-:Y:S01]  /*a960*/  VIADD R22, R26, 0xffffff52 ;  /* 0xffffff521a167836 */ /* 0x002fe20000000000 */
[----:B------:R-:W-:Y:S01]  /*a970*/  ISETP.GE.U32.AND P6, PT, R10, 0x7ffffed4, PT ;  /* 0x7ffffed40a00780c */ /* 0x000fe20003fc6070 */
[----:B------:R-:W-:-:S04]  /*a980*/  IMAD.WIDE R92, R152, 0x4, R74 ;  /* 0x00000004985c7825 */ /* 0x000fc800078e024a */
[----:B------:R-:W-:Y:S01]  /*a990*/  VIADD R10, R27, 0xffffff51 ;  /* 0xffffff511b0a7836 */ /* 0x000fe20000000000 */
[----:B------:R-:W1:Y:S01]  /*a9a0*/  LDC R26, c[0x0][0x230] ;  /* 0x00008c00ff1a7b82 */ /* 0x000e620000000800 */
[----:B------:R-:W-:Y:S01]  /*a9b0*/  VIADD R11, R24, 0xffffff70 ;  /* 0xffffff70180b7836 */ /* 0x000fe20000000000 */
[----:B------:R1:W-:Y:S01]  /*a9c0*/  STL.64 [R1+0x528], R220 ;  /* 0x000528dc01007387 */ /* 0x0003e20000100a00 */
[----:B------:R-:W-:-:S03]  /*a9d0*/  ISETP.GE.U32.AND P1, PT, R22, 0x7ffffed3, PT ;  /* 0x7ffffed31600780c */ /* 0x000fc60003f26070 */
[----:B------:R-:W-:Y:S01]  /*a9e0*/  LDGSTS.E [R246+0x10000], desc[UR60][R92.64], !P2 ;  /* 0x100000005cf67fae */ /* 0x000fe2000d12187c */
[----:B------:R-:W-:Y:S01]  /*a9f0*/  ISETP.GE.U32.AND P2, PT, R10, 0x7ffffed2, PT ;  /* 0x7ffffed20a00780c */ /* 0x000fe20003f46070 */
[----:B------:R-:W3:Y:S01]  /*aa00*/  LDC R22, c[0x0][0x230] ;  /* 0x00008c00ff167b82 */ /* 0x000ee20000000800 */
[----:B------:R-:W-:Y:S01]  /*aa10*/  VIADD R10, R30, 0xffffff50 ;  /* 0xffffff501e0a7836 */ /* 0x000fe20000000000 */
[----:B------:R-:W-:Y:S01]  /*aa20*/  ISETP.GE.U32.AND P5, PT, R11, 0x7ffffef1, PT ;  /* 0x7ffffef10b00780c */ /* 0x000fe20003fa6070 */
[----:B-1----:R-:W-:-:S05]  /*aa30*/  IMAD.WIDE R220, R152, 0x4, R84 ;  /* 0x0000000498dc7825 */ /* 0x002fca00078e0254 */
[----:B------:R-:W1:Y:S01]  /*aa40*/  LDC R25, c[0x0][0x230] ;  /* 0x00008c00ff197b82 */ /* 0x000e620000000800 */
[----:B------:R-:W-:Y:S01]  /*aa50*/  LDGSTS.E [R246+0x10004], desc[UR60][R220.64], !P3 ;  /* 0x10004000dcf67fae */ /* 0x000fe2000d92187c */
[----:B------:R-:W-:Y:S01]  /*aa60*/  ISETP.GE.U32.AND P3, PT, R10, 0x7ffffed1, PT ;  /* 0x7ffffed10a00780c */ /* 0x000fe20003f66070 */
[----:B------:R-:W-:-:S05]  /*aa70*/  VIADD R10, R31, 0xffffff33 ;  /* 0xffffff331f0a7836 */ /* 0x000fca0000000000 */
[----:B------:R-:W1:Y:S01]  /*aa80*/  LDC R27, c[0x0][0x230] ;  /* 0x00008c00ff1b7b82 */ /* 0x000e620000000800 */
[----:B------:R-:W-:-:S07]  /*aa90*/  IMAD.WIDE R244, R152, 0x4, R82 ;  /* 0x0000000498f47825 */ /* 0x000fce00078e0252 */
[----:B------:R-:W1:Y:S01]  /*aaa0*/  LDC R24, c[0x0][0x230] ;  /* 0x00008c00ff187b82 */ /* 0x000e620000000800 */
[----:B------:R-:W-:-:S07]  /*aab0*/  VIADD R11, R23, 0xffffff32 ;  /* 0xffffff32170b7836 */ /* 0x000fce0000000000 */
[----:B------:R-:W1:Y:S01]  /*aac0*/  LDC R23, c[0x0][0x230] ;  /* 0x00008c00ff177b82 */ /* 0x000e620000000800 */
[----:B------:R-:W-:Y:S01]  /*aad0*/  STL.64 [R1+0x278], R244 ;  /* 0x000278f401007387 */ /* 0x000fe20000100a00 */
[----:B------:R-:W-:-:S06]  /*aae0*/  IMAD.WIDE R108, R152, 0x4, R108 ;  /* 0x00000004986c7825 */ /* 0x000fcc00078e026c */
[----:B------:R-:W1:Y:S01]  /*aaf0*/  LDC R29, c[0x0][0x230] ;  /* 0x00008c00ff1d7b82 */ /* 0x000e620000000800 */
[----:B------:R-:W-:-:S04]  /*ab00*/  IMAD.WIDE R94, R152, 0x4, R94 ;  /* 0x00000004985e7825 */ /* 0x000fc800078e025e */
[----:B------:R-:W-:-:S03]  /*ab10*/  IMAD.WIDE R96, R152, 0x4, R96 ;  /* 0x0000000498607825 */ /* 0x000fc600078e0260 */
[----:B------:R-:W1:Y:S01]  /*ab20*/  LDC R30, c[0x0][0x230] ;  /* 0x00008c00ff1e7b82 */ /* 0x000e620000000800 */
[----:B------:R-:W-:-:S07]  /*ab30*/  IMAD.WIDE R98, R152, 0x4, R98 ;  /* 0x0000000498627825 */ /* 0x000fce00078e0262 */
[----:B------:R-:W1:Y:S01]  /*ab40*/  LDC R31, c[0x0][0x230] ;  /* 0x00008c00ff1f7b82 */ /* 0x000e620000000800 */
[----:B------:R-:W-:-:S04]  /*ab50*/  IMAD.WIDE R104, R152, 0x4, R104 ;  /* 0x0000000498687825 */ /* 0x000fc800078e0268 */
[----:B------:R-:W-:-:S04]  /*ab60*/  IMAD.WIDE R114, R152, 0x4, R114 ;  /* 0x0000000498727825 */ /* 0x000fc800078e0272 */
[----:B------:R-:W-:-:S04]  /*ab70*/  IMAD.WIDE R140, R152, 0x4, R140 ;  /* 0x00000004988c7825 */ /* 0x000fc800078e028c */
[----:B------:R-:W-:-:S04]  /*ab80*/  IMAD.WIDE R118, R152, 0x4, R118 ;  /* 0x0000000498767825 */ /* 0x000fc800078e0276 */
[----:B------:R-:W-:-:S04]  /*ab90*/  IMAD.WIDE R134, R152, 0x4, R134 ;  /* 0x0000000498867825 */ /* 0x000fc800078e0286 */
[----:B------:R-:W-:-:S04]  /*aba0*/  IMAD.WIDE R180, R152, 0x4, R180 ;  /* 0x0000000498b47825 */ /* 0x000fc800078e02b4 */
[----:B------:R-:W-:-:S04]  /*abb0*/  IMAD.WIDE R148, R152, 0x4, R148 ;  /* 0x0000000498947825 */ /* 0x000fc800078e0294 */
[----:B------:R-:W-:-:S04]  /*abc0*/  IMAD.WIDE R106, R152, 0x4, R106 ;  /* 0x00000004986a7825 */ /* 0x000fc800078e026a */
[----:B--2---:R-:W-:-:S04]  /*abd0*/  IMAD.WIDE R236, R152, 0x4, R88 ;  /* 0x0000000498ec7825 */ /* 0x004fc800078e0258 */
[----:B----4-:R-:W-:-:S05]  /*abe0*/  IMAD.WIDE R110, R152, 0x4, R110 ;  /* 0x00000004986e7825 */ /* 0x010fca00078e026e */
[----:B------:R-:W-:Y:S01]  /*abf0*/  LDGSTS.E [R246+0x10008], desc[UR60][R110.64], !P4 ;  /* 0x100080006ef67fae */ /* 0x000fe2000e12187c */
[----:B------:R-:W-:Y:S01]  /*ac00*/  ISETP.GE.U32.AND P4, PT, R10, 0x7ffffeb4, PT ;  /* 0x7ffffeb40a00780c */ /* 0x000fe20003f86070 */
[----:B---3--:R-:W-:Y:S02]  /*ac10*/  VIADD R10, R28, 0xffffff31 ;  /* 0xffffff311c0a7836 */ /* 0x008fe40000000000 */
[----:B------:R-:W-:Y:S01]  /*ac20*/  LDGSTS.E [R246+0x1000c], desc[UR60][R236.64], !P5 ;  /* 0x1000c000ecf67fae */ /* 0x000fe2000e92187c */
[----:B------:R-:W2:Y:S01]  /*ac30*/  LDC R28, c[0x0][0x230] ;  /* 0x00008c00ff1c7b82 */ /* 0x000ea20000000800 */
[----:B------:R-:W-:Y:S02]  /*ac40*/  IMAD.WIDE R88, R152, 0x4, R86 ;  /* 0x0000000498587825 */ /* 0x000fe400078e0256 */
[----:B------:R-:W-:Y:S01]  /*ac50*/  LDGSTS.E [R246+0x14000], desc[UR60][R244.64], !P6 ;  /* 0x14000000f4f67fae */ /* 0x000fe2000f12187c */
[----:B------:R-:W-:Y:S01]  /*ac60*/  ISETP.GE.U32.AND P6, PT, R10, 0x7ffffeb2, PT ;  /* 0x7ffffeb20a00780c */ /* 0x000fe20003fc6070 */
[----:B------:R-:W-:Y:S01]  /*ac70*/  VIADD R10, R26, 0xffffff13 ;  /* 0xffffff131a0a7836 */ /* 0x000fe20000000000 */
[----:B------:R-:W-:Y:S01]  /*ac80*/  ISETP.GE.U32.AND P5, PT, R11, 0x7ffffeb3, PT ;  /* 0x7ffffeb30b00780c */ /* 0x000fe20003fa6070 */
[----:B------:R3:W-:Y:S01]  /*ac90*/  LDGSTS.E [R246+0x14004], desc[UR60][R106.64], !P1 ;  /* 0x140040006af67fae */ /* 0x0007e2000c92187c */
[----:B------:R-:W-:Y:S01]  /*aca0*/  VIADD R11, R22, 0xffffff30 ;  /* 0xffffff30160b7836 */ /* 0x000fe20000000000 */
[----:B------:R-:W4:Y:S02]  /*acb0*/  LDC R26, c[0x0][0x230] ;  /* 0x00008c00ff1a7b82 */ /* 0x000f240000000800 */
[----:B------:R3:W-:Y:S01]  /*acc0*/  LDGSTS.E [R246+0x14008], desc[UR60][R88.64], !P2 ;  /* 0x1400800058f67fae */ /* 0x0007e2000d12187c */
[----:B------:R-:W-:-:S02]  /*acd0*/  ISETP.GE.U32.AND P2, PT, R10, 0x7ffffe94, PT ;  /* 0x7ffffe940a00780c */ /* 0x000fc40003f46070 */
[----:B-1----:R-:W-:Y:S01]  /*ace0*/  IADD3 R10, R25, -0xee, RZ ;  /* 0xffffff12190a7810 */ /* 0x002fe20007ffe0ff */
[----:B------:R3:W-:Y:S02]  /*acf0*/  STL.64 [R1+0x280], R106 ;  /* 0x0002806a01007387 */ /* 0x0007e40000100a00 */
[----:B------:R-:W1:Y:S01]  /*ad00*/  LDC R25, c[0x0][0x230] ;  /* 0x00008c00ff197b82 */ /* 0x000e620000000800 */
[----:B------:R-:W-:Y:S01]  /*ad10*/  ISETP.GE.U32.AND P1, PT, R11, 0x7ffffeb1, PT ;  /* 0x7ffffeb10b00780c */ /* 0x000fe20003f26070 */
[----:B------:R-:W-:Y:S01]  /*ad20*/  VIADD R11, R27, 0xffffff11 ;  /* 0xffffff111b0b7836 */ /* 0x000fe20000000000 */
[----:B------:R-:W-:Y:S01]  /*ad30*/  LDGSTS.E [R246+0x1400c], desc[UR60][R108.64], !P3 ;  /* 0x1400c0006cf67fae */ /* 0x000fe2000d92187c */
[----:B------:R-:W-:Y:S01]  /*ad40*/  ISETP.GE.U32.AND P3, PT, R10, 0x7ffffe93, PT ;  /* 0x7ffffe930a00780c */ /* 0x000fe20003f66070 */
[----:B------:R-:W-:-:S03]  /*ad50*/  VIADD R10, R24, 0xffffff10 ;  /* 0xffffff10180a7836 */ /* 0x000fc60000000000 */
[----:B------:R-:W4:Y:S01]  /*ad60*/  LDC R27, c[0x0][0x230] ;  /* 0x00008c00ff1b7b82 */ /* 0x000f220000000800 */
[C---:B---3--:R-:W-:Y:S01]  /*ad70*/  IMAD.WIDE R106, R152.reuse, 0x4, R234 ;  /* 0x00000004986a7825 */ /* 0x048fe200078e02ea */
[----:B------:R3:W-:Y:S04]  /*ad80*/  STL.64 [R1+0x288], R88 ;  /* 0x0002885801007387 */ /* 0x0007e80000100a00 */
[----:B------:R2:W-:Y:S01]  /*ad90*/  LDGSTS.E [R246+0x18000], desc[UR60][R106.64], !P4 ;  /* 0x180000006af67fae */ /* 0x0005e2000e12187c */
[----:B------:R-:W-:Y:S01]  /*ada0*/  ISETP.GE.U32.AND P4, PT, R11, 0x7ffffe92, PT ;  /* 0x7ffffe920b00780c */ /* 0x000fe20003f86070 */
[----:B------:R-:W4:Y:S02]  /*adb0*/  LDC R24, c[0x0][0x230] ;  /* 0x00008c00ff187b82 */ /* 0x000f240000000800 */
[----:B------:R-:W-:Y:S01]  /*adc0*/  STL.64 [R1+0x290], R108 ;  /* 0x0002906c01007387 */ /* 0x000fe20000100a00 */
[----:B---3--:R-:W-:-:S03]  /*add0*/  IMAD.WIDE R88, R152, 0x4, R90 ;  /* 0x0000000498587825 */ /* 0x008fc600078e025a */
[----:B------:R3:W-:Y:S01]  /*ade0*/  STL.64 [R1+0x370], R106 ;  /* 0x0003706a01007387 */ /* 0x0007e20000100a00 */
[----:B--2---:R-:W-:-:S03]  /*adf0*/  VIADD R22, R28, 0xffffff6f ;  /* 0xffffff6f1c167836 */ /* 0x004fc60000000000 */
[----:B------:R2:W-:Y:S01]  /*ae00*/  LDGSTS.E [R246+0x18004], desc[UR60][R88.64], !P5 ;  /* 0x1800400058f67fae */ /* 0x0005e2000e92187c */
[----:B------:R-:W-:Y:S01]  /*ae10*/  ISETP.GE.U32.AND P5, PT, R10, 0x7ffffe91, PT ;  /* 0x7ffffe910a00780c */ /* 0x000fe20003fa6070 */
[C---:B------:R-:W-:Y:S01]  /*ae20*/  IMAD.WIDE R90, R152.reuse, 0x4, R100 ;  /* 0x00000004985a7825 */ /* 0x040fe200078e0264 */
[----:B------:R-:W2:Y:S03]  /*ae30*/  LDC R28, c[0x0][0x230] ;  /* 0x00008c00ff1c7b82 */ /* 0x000ea60000000800 */
[----:B---3--:R-:W-:-:S04]  /*ae40*/  IMAD.WIDE R106, R152, 0x4, R122 ;  /* 0x00000004986a7825 */ /* 0x008fc800078e027a */
[----:B------:R-:W-:Y:S01]  /*ae50*/  VIADD R10, R23, 0xffffff6d ;  /* 0xffffff6d170a7836 */ /* 0x000fe20000000000 */
[----:B------:R-:W-:Y:S01]  /*ae60*/  LDGSTS.E [R246+0x18008], desc[UR60][R106.64], !P6 ;  /* 0x180080006af67fae */ /* 0x000fe2000f12187c */
[----:B------:R-:W-:Y:S01]  /*ae70*/  VIADD R11, R29, 0xffffff6e ;  /* 0xffffff6e1d0b7836 */ /* 0x000fe20000000000 */
[----:B------:R-:W3:Y:S02]  /*ae80*/  LDC R23, c[0x0][0x230] ;  /* 0x00008c00ff177b82 */ /* 0x000ee40000000800 */
[----:B------:R-:W-:Y:S04]  /*ae90*/  LDGSTS.E [R246+0x1800c], desc[UR60][R94.64], !P1 ;  /* 0x1800c0005ef67fae */ /* 0x000fe8000c92187c */
[----:B------:R-:W-:Y:S01]  /*aea0*/  LDGSTS.E [R246+0x1c000], desc[UR60][R96.64], !P2 ;  /* 0x1c00000060f67fae */ /* 0x000fe2000d12187c */
[----:B------:R-:W-:Y:S01]  /*aeb0*/  ISETP.GE.U32.AND P2, PT, R22, 0x7ffffef0, PT ;  /* 0x7ffffef01600780c */ /* 0x000fe20003f46070 */
[----:B------:R-:W3:Y:S02]  /*aec0*/  LDC R29, c[0x0][0x230] ;  /* 0x00008c00ff1d7b82 */ /* 0x000ee40000000800 */
[----:B------:R-:W-:Y:S04]  /*aed0*/  LDGSTS.E [R246+0x1c004], desc[UR60][R98.64], !P3 ;  /* 0x1c00400062f67fae */ /* 0x000fe8000d92187c */
[----:B------:R3:W-:Y:S01]  /*aee0*/  LDGSTS.E [R246+0x1c008], desc[UR60][R90.64], !P4 ;  /* 0x1c0080005af67fae */ /* 0x0007e2000e12187c */
[----:B------:R-:W-:Y:S01]  /*aef0*/  ISETP.GE.U32.AND P4, PT, R10, 0x7ffffeee, PT ;  /* 0x7ffffeee0a00780c */ /* 0x000fe20003f86070 */
[----:B-1----:R-:W-:Y:S01]  /*af00*/  VIADD R10, R25, 0xffffff4f ;  /* 0xffffff4f190a7836 */ /* 0x002fe20000000000 */
[----:B------:R-:W-:Y:S01]  /*af10*/  ISETP.GE.U32.AND P3, PT, R11, 0x7ffffeef, PT ;  /* 0x7ffffeef0b00780c */ /* 0x000fe20003f66070 */
[----:B------:R2:W-:Y:S01]  /*af20*/  STL.64 [R1+0x378], R88 ;  /* 0x0003785801007387 */ /* 0x0005e20000100a00 */
[----:B----4-:R-:W-:Y:S01]  /*af30*/  VIADD R22, R26, 0xffffff4e ;  /* 0xffffff4e1a167836 */ /* 0x010fe20000000000 */
[----:B------:R-:W1:Y:S01]  /*af40*/  LDC R25, c[0x0][0x230] ;  /* 0x00008c00ff197b82 */ /* 0x000e620000000800 */
[----:B------:R-:W-:Y:S01]  /*af50*/  ISETP.GE.U32.AND P6, PT, R10, 0x7ffffed0, PT ;  /* 0x7ffffed00a00780c */ /* 0x000fe20003fc6070 */
[----:B------:R-:W-:-:S02]  /*af60*/  VIADD R10, R27, 0xffffff4d ;  /* 0xffffff4d1b0a7836 */ /* 0x000fc40000000000 */
[----:B------:R-:W-:-:S04]  /*af70*/  VIADD R11, R24, 0xffffff6c ;  /* 0xffffff6c180b7836 */ /* 0x000fc80000000000 */
[----:B------:R-:W4:Y:S01]  /*af80*/  LDC R26, c[0x0][0x230] ;  /* 0x00008c00ff1a7b82 */ /* 0x000f220000000800 */
[----:B--2---:R-:W-:Y:S01]  /*af90*/  IMAD.WIDE R88, R152, 0x4, R102 ;  /* 0x0000000498587825 */ /* 0x004fe200078e0266 */
[----:B------:R-:W-:-:S04]  /*afa0*/  ISETP.GE.U32.AND P1, PT, R22, 0x7ffffecf, PT ;  /* 0x7ffffecf1600780c */ /* 0x000fc80003f26070 */
[----:B------:R2:W-:Y:S02]  /*afb0*/  LDGSTS.E [R246+0x1c00c], desc[UR60][R88.64], !P5 ;  /* 0x1c00c00058f67fae */ /* 0x0005e4000e92187c */
[----:B------:R-:W1:Y:S02]  /*afc0*/  LDC R22, c[0x0][0x230] ;  /* 0x00008c00ff167b82 */ /* 0x000e640000000800 */
[----:B------:R-:W-:Y:S01]  /*afd0*/  LDGSTS.E [R247+0x10000], desc[UR60][R104.64], !P2 ;  /* 0x1000000068f77fae */ /* 0x000fe2000d12187c */
[----:B------:R-:W-:Y:S01]  /*afe0*/  ISETP.GE.U32.AND P2, PT, R10, 0x7ffffece, PT ;  /* 0x7ffffece0a00780c */ /* 0x000fe20003f46070 */
[----:B------:R-:W-:Y:S01]  /*aff0*/  VIADD R10, R30, 0xffffff4c ;  /* 0xffffff4c1e0a7836 */ /* 0x000fe20000000000 */
[----:B------:R-:W-:Y:S01]  /*b000*/  ISETP.GE.U32.AND P5, PT, R11, 0x7ffffeed, PT ;  /* 0x7ffffeed0b00780c */ /* 0x000fe20003fa6070 */
[----:B------:R-:W-:Y:S02]  /*b010*/  LDGSTS.E [R247+0x10004], desc[UR60][R114.64], !P3 ;  /* 0x1000400072f77fae */ /* 0x000fe4000d92187c */
[----:B------:R-:W1:Y:S01]  /*b020*/  LDC R27, c[0x0][0x230] ;  /* 0x00008c00ff1b7b82 */ /* 0x000e620000000800 */
[----:B------:R-:W-:Y:S01]  /*b030*/  ISETP.GE.U32.AND P3, PT, R10, 0x7ffffecd, PT ;  /* 0x7ffffecd0a00780c */ /* 0x000fe20003f66070 */
[----:B------:R-:W-:Y:S01]  /*b040*/  STL.64 [R1+0x380], R106 ;  /* 0x0003806a01007387 */ /* 0x000fe20000100a00 */
[----:B------:R-:W-:-:S03]  /*b050*/  VIADD R10, R31, 0xffffff2f ;  /* 0xffffff2f1f0a7836 */ /* 0x000fc60000000000 */
[----:B------:R-:W-:Y:S02]  /*b060*/  STL.64 [R1+0x388], R94 ;  /* 0x0003885e01007387 */ /* 0x000fe40000100a00 */
[----:B------:R-:W1:Y:S02]  /*b070*/  LDC R24, c[0x0][0x230] ;  /* 0x00008c00ff187b82 */ /* 0x000e640000000800 */
[----:B------:R-:W-:Y:S04]  /*b080*/  STL.64 [R1+0x4c0], R96 ;  /* 0x0004c06001007387 */ /* 0x000fe80000100a00 */
[----:B------:R-:W-:Y:S01]  /*b090*/  STL.64 [R1+0x4c8], R98 ;  /* 0x0004c86201007387 */ /* 0x000fe20000100a00 */
[----:B---3--:R-:W-:Y:S01]  /*b0a0*/  VIADD R11, R23, 0xffffff2e ;  /* 0xffffff2e170b7836 */ /* 0x008fe20000000000 */
[----:B------:R-:W3:Y:S02]  /*b0b0*/  LDC R30, c[0x0][0x230] ;  /* 0x00008c00ff1e7b82 */ /* 0x000ee40000000800 */
[----:B------:R2:W-:Y:S04]  /*b0c0*/  STL.64 [R1+0x4d0], R90 ;  /* 0x0004d05a01007387 */ /* 0x0005e80000100a00 */
[----:B------:R4:W-:Y:S02]  /*b0d0*/  STL.64 [R1+0x4d8], R88 ;  /* 0x0004d85801007387 */ /* 0x0009e40000100a00 */
[----:B------:R-:W3:Y:S02]  /*b0e0*/  LDC R23, c[0x0][0x230] ;  /* 0x00008c00ff177b82 */ /* 0x000ee40000000800 */
[----:B------:R-:W-:Y:S01]  /*b0f0*/  LDGSTS.E [R247+0x10008], desc[UR60][R140.64], !P4 ;  /* 0x100080008cf77fae */ /* 0x000fe2000e12187c */
[----:B------:R-:W-:Y:S01]  /*b100*/  ISETP.GE.U32.AND P4, PT, R10, 0x7ffffeb0, PT ;  /* 0x7ffffeb00a00780c */ /* 0x000fe20003f86070 */
[----:B------:R-:W-:-:S02]  /*b110*/  VIADD R10, R28, 0xffffff2d ;  /* 0xffffff2d1c0a7836 */ /* 0x000fc40000000000 */
[----:B------:R-:W-:Y:S01]  /*b120*/  LDGSTS.E [R247+0x1000c], desc[UR60][R118.64], !P5 ;  /* 0x1000c00076f77fae */ /* 0x000fe2000e92187c */
[C---:B--2---:R-:W-:Y:S01]  /*b130*/  IMAD.WIDE R90, R152.reuse, 0x4, R136 ;  /* 0x00000004985a7825 */ /* 0x044fe200078e0288 */
[----:B------:R-:W2:Y:S03]  /*b140*/  LDC R28, c[0x0][0x230] ;  /* 0x00008c00ff1c7b82 */ /* 0x000ea60000000800 */
[----:B----4-:R-:W-:-:S05]  /*b150*/  IMAD.WIDE R88, R152, 0x4, R112 ;  /* 0x0000000498587825 */ /* 0x010fca00078e0270 */
[----:B------:R4:W-:Y:S01]  /*b160*/  STL.64 [R1+0x8], R88 ;  /* 0x0000085801007387 */ /* 0x0009e20000100a00 */
[----:B------:R-:W-:Y:S01]  /*b170*/  IMAD.WIDE R100, R152, 0x4, R154 ;  /* 0x0000000498647825 */ /* 0x000fe200078e029a */
[----:B------:R-:W3:Y:S02]  /*b180*/  LDC R31, c[0x0][0x230] ;  /* 0x00008c00ff1f7b82 */ /* 0x000ee40000000800 */
[----:B------:R4:W-:Y:S01]  /*b190*/  LDGSTS.E [R247+0x14000], desc[UR60][R88.64], !P6 ;  /* 0x1400000058f77fae */ /* 0x0009e2000f12187c */
[----:B------:R-:W-:Y:S01]  /*b1a0*/  ISETP.GE.U32.AND P6, PT, R10, 0x7ffffeae, PT ;  /* 0x7ffffeae0a00780c */ /* 0x000fe20003fc6070 */
[----:B------:R-:W-:Y:S01]  /*b1b0*/  VIADD R10, R26, 0xffffff0f ;  /* 0xffffff0f1a0a7836 */ /* 0x000fe20000000000 */
[----:B------:R-:W-:Y:S01]  /*b1c0*/  ISETP.GE.U32.AND P5, PT, R11, 0x7ffffeaf, PT ;  /* 0x7ffffeaf0b00780c */ /* 0x000fe20003fa6070 */
[----:B------:R2:W-:Y:S01]  /*b1d0*/  LDGSTS.E [R247+0x14004], desc[UR60][R90.64], !P1 ;  /* 0x140040005af77fae */ /* 0x0005e2000c92187c */
[----:B-1----:R-:W-:Y:S01]  /*b1e0*/  VIADD R11, R22, 0xffffff2c ;  /* 0xffffff2c160b7836 */ /* 0x002fe20000000000 */
[----:B------:R-:W1:Y:S01]  /*b1f0*/  LDC R26, c[0x0][0x230] ;  /* 0x00008c00ff1a7b82 */ /* 0x000e620000000800 */
[----:B----4-:R-:W-:-:S05]  /*b200*/  IMAD.WIDE R88, R152, 0x4, R116 ;  /* 0x0000000498587825 */ /* 0x010fca00078e0274 */
[----:B------:R4:W-:Y:S01]  /*b210*/  LDGSTS.E [R247+0x14008], desc[UR60][R88.64], !P2 ;  /* 0x1400800058f77fae */ /* 0x0009e2000d12187c */
[----:B------:R-:W-:Y:S02]  /*b220*/  ISETP.GE.U32.AND P2, PT, R10, 0x7ffffe90, PT ;  /* 0x7ffffe900a00780c */ /* 0x000fe40003f46070 */
[----:B------:R-:W-:Y:S01]  /*b230*/  IADD3 R10, R25, -0xf2, RZ ;  /* 0xffffff0e190a7810 */ /* 0x000fe20007ffe0ff */
[----:B------:R-:W-:Y:S01]  /*b240*/  IMAD.WIDE R94, R152, 0x4, R138 ;  /* 0x00000004985e7825 */ /* 0x000fe200078e028a */
[----:B------:R-:W1:Y:S01]  /*b250*/  LDC R25, c[0x0][0x230] ;  /* 0x00008c00ff197b82 */ /* 0x000e620000000800 */
[----:B------:R2:W-:Y:S01]  /*b260*/  STL.64 [R1+0x10], R90 ;  /* 0x0000105a01007387 */ /* 0x0005e20000100a00 */
[----:B------:R-:W-:Y:S01]  /*b270*/  ISETP.GE.U32.AND P1, PT, R11, 0x7ffffead, PT ;  /* 0x7ffffead0b00780c */ /* 0x000fe20003f26070 */
[----:B------:R-:W-:Y:S02]  /*b280*/  VIADD R11, R27, 0xffffff0d ;  /* 0xffffff0d1b0b7836 */ /* 0x000fe40000000000 */
[----:B------:R3:W-:Y:S01]  /*b290*/  LDGSTS.E [R247+0x1400c], desc[UR60][R94.64], !P3 ;  /* 0x1400c0005ef77fae */ /* 0x0007e2000d92187c */
[----:B------:R-:W-:-:S02]  /*b2a0*/  ISETP.GE.U32.AND P3, PT, R10, 0x7ffffe8f, PT ;  /* 0x7ffffe8f0a00780c */ /* 0x000fc40003f66070 */
[----:B------:R-:W1:Y:S01]  /*b2b0*/  LDC R27, c[0x0][0x230] ;  /* 0x00008c00ff1b7b82 */ /* 0x000e620000000800 */
[----:B--2---:R-:W-:Y:S01]  /*b2c0*/  IMAD.WIDE R90, R152, 0x4, R232 ;  /* 0x00000004985a7825 */ /* 0x004fe200078e02e8 */
[----:B------:R4:W-:Y:S03]  /*b2d0*/  STL.64 [R1+0x18], R88 ;  /* 0x0000185801007387 */ /* 0x0009e60000100a00 */
[----:B------:R-:W-:Y:S01]  /*b2e0*/  VIADD R10, R24, 0xffffff0c ;  /* 0xffffff0c180a7836 */ /* 0x000fe20000000000 */
[----:B------:R2:W-:Y:S01]  /*b2f0*/  LDGSTS.E [R247+0x18000], desc[UR60][R90.64], !P4 ;  /* 0x180000005af77fae */ /* 0x0005e2000e12187c */
[----:B------:R-:W-:Y:S01]  /*b300*/  ISETP.GE.U32.AND P4, PT, R11, 0x7ffffe8e, PT ;  /* 0x7ffffe8e0b00780c */ /* 0x000fe20003f86070 */
[----:B------:R-:W1:Y:S01]  /*b310*/  LDC R24, c[0x0][0x230] ;  /* 0x00008c00ff187b82 */ /* 0x000e620000000800 */
[C---:B------:R-:W-:Y:S01]  /*b320*/  IMAD.WIDE R98, R152.reuse, 0x4, R124 ;  /* 0x0000000498627825 */ /* 0x040fe200078e027c */
[----:B------:R3:W-:Y:S03]  /*b330*/  STL.64 [R1+0x20], R94 ;  /* 0x0000205e01007387 */ /* 0x0007e60000100a00 */
[C---:B----4-:R-:W-:Y:S01]  /*b340*/  IMAD.WIDE R88, R152.reuse, 0x4, R120 ;  /* 0x0000000498587825 */ /* 0x050fe200078e0278 */
[----:B------:R2:W-:Y:S03]  /*b350*/  STL.64 [R1+0x348], R90 ;  /* 0x0003485a01007387 */ /* 0x0005e60000100a00 */
[----:B------:R-:W-:Y:S01]  /*b360*/  IMAD.WIDE R96, R152, 0x4, R126 ;  /* 0x0000000498607825 */ /* 0x000fe200078e027e */
[----:B------:R4:W-:Y:S01]  /*b370*/  LDGSTS.E [R247+0x18004], desc[UR60][R88.64], !P5 ;  /* 0x1800400058f77fae */ /* 0x0009e2000e92187c */
[----:B------:R-:W-:-:S02]  /*b380*/  ISETP.GE.U32.AND P5, PT, R10, 0x7ffffe8d, PT ;  /* 0x7ffffe8d0a00780c */ /* 0x000fc40003fa6070 */
[----:B------:R-:W-:Y:S01]  /*b390*/  VIADD R22, R28, 0xffffff6b ;  /* 0xffffff6b1c167836 */ /* 0x000fe20000000000 */
[----:B------:R-:W-:Y:S01]  /*b3a0*/  LDGSTS.E [R247+0x18008], desc[UR60][R100.64], !P6 ;  /* 0x1800800064f77fae */ /* 0x000fe2000f12187c */
[C---:B---3--:R-:W-:Y:S01]  /*b3b0*/  IMAD.WIDE R94, R152.reuse, 0x4, R128 ;  /* 0x00000004985e7825 */ /* 0x048fe200078e0280 */
[----:B------:R-:W3:Y:S02]  /*b3c0*/  LDC R28, c[0x0][0x230] ;  /* 0x00008c00ff1c7b82 */ /* 0x000ee40000000800 */
[----:B------:R-:W-:Y:S01]  /*b3d0*/  LDGSTS.E [R247+0x1800c], desc[UR60][R98.64], !P1 ;  /* 0x1800c00062f77fae */ /* 0x000fe2000c92187c */
[----:B--2---:R-:W-:-:S03]  /*b3e0*/  IMAD.WIDE R90, R152, 0x4, R130 ;  /* 0x00000004985a7825 */ /* 0x004fc600078e0282 */
[----:B------:R-:W-:Y:S01]  /*b3f0*/  LDGSTS.E [R247+0x1c000], desc[UR60][R96.64], !P2 ;  /* 0x1c00000060f77fae */ /* 0x000fe2000d12187c */
[----:B------:R-:W-:Y:S01]  /*b400*/  VIADD R10, R23, 0xffffff69 ;  /* 0xffffff69170a7836 */ /* 0x000fe20000000000 */
[----:B------:R-:W-:Y:S01]  /*b410*/  ISETP.GE.U32.AND P2, PT, R22, 0x7ffffeec, PT ;  /* 0x7ffffeec1600780c */ /* 0x000fe20003f46070 */
[----:B------:R-:W-:Y:S01]  /*b420*/  VIADD R11, R29, 0xffffff6a ;  /* 0xffffff6a1d0b7836 */ /* 0x000fe20000000000 */
[----:B------:R-:W-:Y:S01]  /*b430*/  LDGSTS.E [R247+0x1c004], desc[UR60][R94.64], !P3 ;  /* 0x1c0040005ef77fae */ /* 0x000fe2000d92187c */
[----:B-1----:R-:W-:Y:S01]  /*b440*/  VIADD R22, R26, 0xffffff4a ;  /* 0xffffff4a1a167836 */ /* 0x002fe20000000000 */
[----:B------:R-:W1:Y:S02]  /*b450*/  LDC R23, c[0x0][0x230] ;  /* 0x00008c00ff177b82 */ /* 0x000e640000000800 */
[----:B------:R-:W-:Y:S01]  /*b460*/  LDGSTS.E [R247+0x1c008], desc[UR60][R90.64], !P4 ;  /* 0x1c0080005af77fae */ /* 0x000fe2000e12187c */
[----:B------:R-:W-:Y:S01]  /*b470*/  ISETP.GE.U32.AND P4, PT, R10, 0x7ffffeea, PT ;  /* 0x7ffffeea0a00780c */ /* 0x000fe20003f86070 */
[----:B------:R-:W-:Y:S01]  /*b480*/  VIADD R10, R25, 0xffffff4b ;  /* 0xffffff4b190a7836 */ /* 0x000fe20000000000 */
[----:B------:R-:W-:Y:S01]  /*b490*/  ISETP.GE.U32.AND P3, PT, R11, 0x7ffffeeb, PT ;  /* 0x7ffffeeb0b00780c */ /* 0x000fe20003f66070 */
[----:B------:R4:W-:Y:S02]  /*b4a0*/  STL.64 [R1+0x358], R88 ;  /* 0x0003585801007387 */ /* 0x0009e40000100a00 */
[----:B------:R-:W2:Y:S01]  /*b4b0*/  LDC R26, c[0x0][0x230] ;  /* 0x00008c00ff1a7b82 */ /* 0x000ea20000000800 */
[----:B------:R-:W-:Y:S01]  /*b4c0*/  ISETP.GE.U32.AND P6, PT, R10, 0x7ffffecc, PT ;  /* 0x7ffffecc0a00780c */ /* 0x000fe20003fc6070 */
[----:B------:R-:W-:-:S02]  /*b4d0*/  VIADD R10, R27, 0xffffff49 ;  /* 0xffffff491b0a7836 */ /* 0x000fc40000000000 */
[----:B------:R-:W-:Y:S02]  /*b4e0*/  VIADD R11, R24, 0xffffff68 ;  /* 0xffffff68180b7836 */ /* 0x000fe40000000000 */
[C---:B------:R-:W-:Y:S02]  /*b4f0*/  IMAD.WIDE R106, R152.reuse, 0x4, R144 ;  /* 0x00000004986a7825 */ /* 0x040fe400078e0290 */
[----:B------:R-:W2:Y:S02]  /*b500*/  LDC R25, c[0x0][0x230] ;  /* 0x00008c00ff197b82 */ /* 0x000ea40000000800 */
[----:B----4-:R-:W-:-:S05]  /*b510*/  IMAD.WIDE R88, R152, 0x4, R132 ;  /* 0x0000000498587825 */ /* 0x010fca00078e0284 */
[----:B------:R4:W-:Y:S01]  /*b520*/  LDGSTS.E [R247+0x1c00c], desc[UR60][R88.64], !P5 ;  /* 0x1c00c00058f77fae */ /* 0x0009e2000e92187c */
[----:B------:R-:W-:Y:S01]  /*b530*/  ISETP.GE.U32.AND P1, PT, R22, 0x7ffffecb, PT ;  /* 0x7ffffecb1600780c */ /* 0x000fe20003f26070 */
[----:B------:R-:W4:Y:S02]  /*b540*/  LDC R24, c[0x0][0x230] ;  /* 0x00008c00ff187b82 */ /* 0x000f240000000800 */
[----:B------:R-:W-:Y:S01]  /*b550*/  LDGSTS.E [R248+0x10000], desc[UR60][R134.64], !P2 ;  /* 0x1000000086f87fae */ /* 0x000fe2000d12187c */
[----:B------:R-:W-:Y:S01]  /*b560*/  ISETP.GE.U32.AND P2, PT, R10, 0x7ffffeca, PT ;  /* 0x7ffffeca0a00780c */ /* 0x000fe20003f46070 */
[----:B------:R-:W-:Y:S01]  /*b570*/  VIADD R10, R30, 0xffffff48 ;  /* 0xffffff481e0a7836 */ /* 0x000fe20000000000 */
[----:B------:R-:W-:Y:S01]  /*b580*/  ISETP.GE.U32.AND P5, PT, R11, 0x7ffffee9, PT ;  /* 0x7ffffee90b00780c */ /* 0x000fe20003fa6070 */
[----:B------:R-:W-:Y:S02]  /*b590*/  LDGSTS.E [R248+0x10004], desc[UR60][R106.64], !P3 ;  /* 0x100040006af87fae */ /* 0x000fe4000d92187c */
[----:B------:R-:W4:Y:S01]  /*b5a0*/  LDC R22, c[0x0][0x230] ;  /* 0x00008c00ff167b82 */ /* 0x000f220000000800 */
[----:B------:R-:W-:Y:S01]  /*b5b0*/  ISETP.GE.U32.AND P3, PT, R10, 0x7ffffec9, PT ;  /* 0x7ffffec90a00780c */ /* 0x000fe20003f66070 */
[----:B------:R-:W-:Y:S01]  /*b5c0*/  VIADD R10, R31, 0xffffff2b ;  /* 0xffffff2b1f0a7836 */ /* 0x000fe20000000000 */
[----:B------:R-:W-:Y:S01]  /*b5d0*/  LDGSTS.E [R248+0x10008], desc[UR60][R180.64], !P4 ;  /* 0x10008000b4f87fae */ /* 0x000fe2000e12187c */
[----:B------:R-:W-:-:S03]  /*b5e0*/  IMAD.WIDE R232, R152, 0x4, R142 ;  /* 0x0000000498e87825 */ /* 0x000fc600078e028e */
[----:B------:R-:W-:Y:S01]  /*b5f0*/  ISETP.GE.U32.AND P4, PT, R10, 0x7ffffeac, PT ;  /* 0x7ffffeac0a00780c */ /* 0x000fe20003f86070 */
[----:B------:R-:W4:Y:S01]  /*b600*/  LDC R27, c[0x0][0x230] ;  /* 0x00008c00ff1b7b82 */ /* 0x000f220000000800 */
[----:B---3--:R-:W-:Y:S01]  /*b610*/  VIADD R10, R28, 0xffffff29 ;  /* 0xffffff291c0a7836 */ /* 0x008fe20000000000 */
[----:B------:R-:W-:Y:S01]  /*b620*/  LDGSTS.E [R248+0x1000c], desc[UR60][R148.64], !P5 ;  /* 0x1000c00094f87fae */ /* 0x000fe2000e92187c */
[----:B------:R-:W-:-:S03]  /*b630*/  IMAD.WIDE R234, R152, 0x4, R170 ;  /* 0x0000000498ea7825 */ /* 0x000fc600078e02aa */
[----:B------:R-:W-:Y:S01]  /*b640*/  LDGSTS.E [R248+0x14000], desc[UR60][R232.64], !P6 ;  /* 0x14000000e8f87fae */ /* 0x000fe2000f12187c */
[----:B------:R-:W-:Y:S01]  /*b650*/  ISETP.GE.U32.AND P6, PT, R10, 0x7ffffeaa, PT ;  /* 0x7ffffeaa0a00780c */ /* 0x000fe20003fc6070 */
[----:B------:R-:W-:Y:S01]  /*b660*/  IMAD.WIDE R244, R152, 0x4, R146 ;  /* 0x0000000498f47825 */ /* 0x000fe200078e0292 */
[----:B------:R-:W3:Y:S01]  /*b670*/  LDC R28, c[0x0][0x230] ;  /* 0x00008c00ff1c7b82 */ /* 0x000ee20000000800 */
[----:B------:R-:W-:Y:S02]  /*b680*/  LDGSTS.E [R248+0x14004], desc[UR60][R234.64], !P1 ;  /* 0x14004000eaf87fae */ /* 0x000fe4000c92187c */
[----:B-1----:R-:W-:Y:S02]  /*b690*/  VIADD R11, R23, 0xffffff2a ;  /* 0xffffff2a170b7836 */ /* 0x002fe40000000000 */
[----:B--2---:R-:W-:Y:S01]  /*b6a0*/  VIADD R10, R26, 0xffffff0b ;  /* 0xffffff0b1a0a7836 */ /* 0x004fe20000000000 */
[----:B------:R-:W-:Y:S02]  /*b6b0*/  LDGSTS.E [R248+0x14008], desc[UR60][R244.64], !P2 ;  /* 0x14008000f4f87fae */ /* 0x000fe4000d12187c */
[----:B------:R-:W1:Y:S01]  /*b6c0*/  LDC R23, c[0x0][0x230] ;  /* 0x00008c00ff177b82 */ /* 0x000e620000000800 */
[----:B----4-:R-:W-:Y:S01]  /*b6d0*/  IMAD.WIDE R246, R152, 0x4, R174 ;  /* 0x0000000498f67825 */ /* 0x010fe200078e02ae */
[----:B------:R-:W-:-:S02]  /*b6e0*/  ISETP.GE.U32.AND P2, PT, R10, 0x7ffffe8c, PT ;  /* 0x7ffffe8c0a00780c */ /* 0x000fc40003f46070 */
[----:B------:R-:W-:Y:S02]  /*b6f0*/  IADD3 R10, R25, -0xf6, RZ ;  /* 0xffffff0a190a7810 */ /* 0x000fe40007ffe0ff */
[----:B------:R-:W-:Y:S02]  /*b700*/  LDGSTS.E [R248+0x1400c], desc[UR60][R246.64], !P3 ;  /* 0x1400c000f6f87fae */ /* 0x000fe4000d92187c */
[----:B------:R-:W2:Y:S01]  /*b710*/  LDC R29, c[0x0][0x230] ;  /* 0x00008c00ff1d7b82 */ /* 0x000ea20000000800 */
[----:B------:R-:W-:Y:S01]  /*b720*/  ISETP.GE.U32.AND P5, PT, R11, 0x7ffffeab, PT ;  /* 0x7ffffeab0b00780c */ /* 0x000fe20003fa6070 */
[----:B------:R-:W-:Y:S01]  /*b730*/  STL.64 [R1+0x360], R100 ;  /* 0x0003606401007387 */ /* 0x000fe20000100a00 */
[----:B------:R-:W-:Y:S01]  /*b740*/  ISETP.GE.U32.AND P3, PT, R10, 0x7ffffe8b, PT ;  /* 0x7ffffe8b0a00780c */ /* 0x000fe20003f66070 */
[----:B------:R-:W-:Y:S02]  /*b750*/  VIADD R11, R22, 0xffffff28 ;  /* 0xffffff28160b7836 */ /* 0x000fe40000000000 */
[----:B------:R-:W-:Y:S01]  /*b760*/  VIADD R10, R24, 0xffffff08 ;  /* 0xffffff08180a7836 */ /* 0x000fe20000000000 */
[----:B------:R-:W-:Y:S01]  /*b770*/  STL.64 [R1+0x368], R98 ;  /* 0x0003686201007387 */ /* 0x000fe20000100a00 */
[----:B------:R-:W4:Y:S03]  /*b780*/  LDC R24, c[0x0][0x230] ;  /* 0x00008c00ff187b82 */ /* 0x000f260000000800 */
[----:B------:R-:W-:Y:S01]  /*b790*/  STL.64 [R1+0x478], R96 ;  /* 0x0004786001007387 */ /* 0x000fe20000100a00 */
[----:B------:R-:W-:-:S03]  /*b7a0*/  ISETP.GE.U32.AND P1, PT, R11, 0x7ffffea9, PT ;  /* 0x7ffffea90b00780c */ /* 0x000fc60003f26070 */
[----:B------:R-:W-:Y:S01]  /*b7b0*/  STL.64 [R1+0x488], R94 ;  /* 0x0004885e01007387 */ /* 0x000fe20000100a00 */
[----:B------:R-:W4:Y:S01]  /*b7c0*/  LDC R26, c[0x0][0x230] ;  /* 0x00008c00ff1a7b82 */ /* 0x000f220000000800 */
[----:B------:R-:W-:Y:S02]  /*b7d0*/  VIADD R11, R27, 0xffffff09 ;  /* 0xffffff091b0b7836 */ /* 0x000fe40000000000 */
[----:B------:R3:W-:Y:S05]  /*b7e0*/  STL.64 [R1+0x490], R90 ;  /* 0x0004905a01007387 */ /* 0x0007ea0000100a00 */
[----:B------:R-:W4:Y:S01]  /*b7f0*/  LDC R25, c[0x0][0x230] ;  /* 0x00008c00ff197b82 */ /* 0x000f220000000800 */
[----:B------:R1:W-:Y:S01]  /*b800*/  STL.64 [R1+0x498], R88 ;  /* 0x0004985801007387 */ /* 0x0003e20000100a00 */
[----:B---3--:R-:W-:-:S06]  /*b810*/  IMAD.WIDE R90, R152, 0x4, R230 ;  /* 0x00000004985a7825 */ /* 0x008fcc00078e02e6 */
[----:B------:R-:W3:Y:S01]  /*b820*/  LDC R31, c[0x0][0x230] ;  /* 0x00008c00ff1f7b82 */ /* 0x000ee20000000800 */
[----:B------:R2:W-:Y:S01]  /*b830*/  LDGSTS.E [R248+0x18000], desc[UR60][R90.64], !P4 ;  /* 0x180000005af87fae */ /* 0x0005e2000e12187c */
[----:B-1----:R-:W-:Y:S01]  /*b840*/  IMAD.WIDE R88, R152, 0x4, R150 ;  /* 0x0000000498587825 */ /* 0x002fe200078e0296 */
[----:B------:R-:W-:-:S05]  /*b850*/  ISETP.GE.U32.AND P4, PT, R11, 0x7ffffe8a, PT ;  /* 0x7ffffe8a0b00780c */ /* 0x000fca0003f86070 */
[----:B------:R-:W1:Y:S01]  /*b860*/  LDC R30, c[0x0][0x230] ;  /* 0x00008c00ff1e7b82 */ /* 0x000e620000000800 */
[----:B------:R4:W-:Y:S01]  /*b870*/  LDGSTS.E [R248+0x18004], desc[UR60][R88.64], !P5 ;  /* 0x1800400058f87fae */ /* 0x0009e2000e92187c */
[----:B------:R-:W-:Y:S01]  /*b880*/  ISETP.GE.U32.AND P5, PT, R10, 0x7ffffe89, PT ;  /* 0x7ffffe890a00780c */ /* 0x000fe20003fa6070 */
[----:B------:R-:W-:Y:S02]  /*b890*/  VIADD R10, R23, 0xffffff65 ;  /* 0xffffff65170a7836 */ /* 0x000fe40000000000 */
[----:B------:R-:W-:-:S03]  /*b8a0*/  IMAD.WIDE R100, R152, 0x4, R226 ;  /* 0x0000000498647825 */ /* 0x000fc600078e02e2 */
[----:B------:R-:W1:Y:S01]  /*b8b0*/  LDC R23, c[0x0][0x230] ;  /* 0x00008c00ff177b82 */ /* 0x000e620000000800 */
[C---:B------:R-:W-:Y:S01]  /*b8c0*/  IMAD.WIDE R98, R152.reuse, 0x4, R158 ;  /* 0x0000000498627825 */ /* 0x040fe200078e029e */
[----:B------:R2:W-:Y:S03]  /*b8d0*/  STL.64 [R1+0x328], R90 ;  /* 0x0003285a01007387 */ /* 0x0005e60000100a00 */
[----:B------:R-:W-:Y:S01]  /*b8e0*/  IMAD.WIDE R96, R152, 0x4, R160 ;  /* 0x0000000498607825 */ /* 0x000fe200078e02a0 */
[----:B------:R1:W-:Y:S02]  /*b8f0*/  LDGSTS.E [R248+0x18008], desc[UR60][R100.64], !P6 ;  /* 0x1800800064f87fae */ /* 0x0003e4000f12187c */
[----:B------:R-:W1:Y:S01]  /*b900*/  LDC R27, c[0x0][0x230] ;  /* 0x00008c00ff1b7b82 */ /* 0x000e620000000800 */
[----:B------:R-:W-:Y:S01]  /*b910*/  VIADD R22, R28, 0xffffff67 ;  /* 0xffffff671c167836 */ /* 0x000fe20000000000 */
[----:B------:R1:W-:Y:S01]  /*b920*/  LDGSTS.E [R248+0x1800c], desc[UR60][R98.64], !P1 ;  /* 0x1800c00062f87fae */ /* 0x0003e2000c92187c */
[----:B------:R-:W-:-:S03]  /*b930*/  IMAD.WIDE R94, R152, 0x4, R162 ;  /* 0x00000004985e7825 */ /* 0x000fc600078e02a2 */
[----:B------:R1:W-:Y:S01]  /*b940*/  LDGSTS.E [R248+0x1c000], desc[UR60][R96.64], !P2 ;  /* 0x1c00000060f87fae */ /* 0x0003e2000d12187c */
[----:B--2---:R-:W-:Y:S02]  /*b950*/  VIADD R11, R29, 0xffffff66 ;  /* 0xffffff661d0b7836 */ /* 0x004fe40000000000 */
[----:B------:R-:W-:Y:S01]  /*b960*/  IMAD.WIDE R90, R152, 0x4, R164 ;  /* 0x00000004985a7825 */ /* 0x000fe200078e02a4 */
[----:B------:R-:W-:Y:S01]  /*b970*/  LDGSTS.E [R248+0x1c004], desc[UR60][R94.64], !P3 ;  /* 0x1c0040005ef87fae */ /* 0x000fe2000d92187c */
[----:B------:R-:W-:Y:S01]  /*b980*/  ISETP.GE.U32.AND P2, PT, R22, 0x7ffffee8, PT ;  /* 0x7ffffee81600780c */ /* 0x000fe20003f46070 */
[----:B------:R-:W2:Y:S01]  /*b990*/  LDC R29, c[0x0][0x230] ;  /* 0x00008c00ff1d7b82 */ /* 0x000ea20000000800 */
[----:B------:R-:W-:Y:S01]  /*b9a0*/  ISETP.GE.U32.AND P3, PT, R11, 0x7ffffee7, PT ;  /* 0x7ffffee70b00780c */ /* 0x000fe20003f66070 */
[----:B------:R3:W-:Y:S01]  /*b9b0*/  STL.64 [R1+0x330], R88 ;  /* 0x0003305801007387 */ /* 0x0007e20000100a00 */
[----:B----4-:R-:W-:-:S03]  /*b9c0*/  VIADD R22, R24, 0xffffff64 ;  /* 0xffffff6418167836 */ /* 0x010fc60000000000 */
[----:B------:R4:W-:Y:S01]  /*b9d0*/  LDGSTS.E [R248+0x1c008], desc[UR60][R90.64], !P4 ;  /* 0x1c0080005af87fae */ /* 0x0009e2000e12187c */
[----:B------:R-:W-:Y:S01]  /*b9e0*/  ISETP.GE.U32.AND P4, PT, R10, 0x7ffffee6, PT ;  /* 0x7ffffee60a00780c */ /* 0x000fe20003f86070 */
[----:B------:R-:W-:Y:S01]  /*b9f0*/  VIADD R10, R26, 0xffffff46 ;  /* 0xffffff461a0a7836 */ /* 0x000fe20000000000 */
[----:B------:R-:W2:Y:S01]  /*ba00*/  LDC R24, c[0x0][0x230] ;  /* 0x00008c00ff187b82 */ /* 0x000ea20000000800 */
[----:B------:R-:W-:Y:S02]  /*ba10*/  VIADD R11, R25, 0xffffff47 ;  /* 0xffffff47190b7836 */ /* 0x000fe40000000000 */
[----:B---3--:R-:W-:Y:S01]  /*ba20*/  IMAD.WIDE R88, R152, 0x4, R166 ;  /* 0x0000000498587825 */ /* 0x008fe200078e02a6 */
[----:B------:R-:W-:-:S03]  /*ba30*/  ISETP.GE.U32.AND P1, PT, R10, 0x7ffffec7, PT ;  /* 0x7ffffec70a00780c */ /* 0x000fc60003f26070 */
[----:B------:R-:W-:Y:S01]  /*ba40*/  IMAD.WIDE R198, R152, 0x4, R198 ;  /* 0x0000000498c67825 */ /* 0x000fe200078e02c6 */
[----:B------:R3:W-:Y:S01]  /*ba50*/  LDGSTS.E [R248+0x1c00c], desc[UR60][R88.64], !P5 ;  /* 0x1c00c00058f87fae */ /* 0x0007e2000e92187c */
[----:B------:R-:W-:Y:S01]  /*ba60*/  ISETP.GE.U32.AND P5, PT, R22, 0x7ffffee5, PT ;  /* 0x7ffffee51600780c */ /* 0x000fe20003fa6070 */
[----:B------:R-:W2:Y:S01]  /*ba70*/  LDC R25, c[0x0][0x230] ;  /* 0x00008c00ff197b82 */ /* 0x000ea20000000800 */
[----:B------:R-:W-:Y:S01]  /*ba80*/  IMAD.WIDE R172, R152, 0x4, R172 ;  /* 0x0000000498ac7825 */ /* 0x000fe200078e02ac */
[----:B------:R-:W-:Y:S01]  /*ba90*/  ISETP.GE.U32.AND P6, PT, R11, 0x7ffffec8, PT ;  /* 0x7ffffec80b00780c */ /* 0x000fe20003fc6070 */
[----:B------:R-:W-:Y:S02]  /*baa0*/  LDGSTS.E [R249+0x10000], desc[UR60][R198.64], !P2 ;  /* 0x10000000c6f97fae */ /* 0x000fe4000d12187c */
[----:B------:R-:W-:Y:S02]  /*bab0*/  VIADD R10, R31, 0xffffff44 ;  /* 0xffffff441f0a7836 */ /* 0x000fe40000000000 */
[----:B-1----:R-:W-:Y:S01]  /*bac0*/  VIADD R11, R30, 0xffffff45 ;  /* 0xffffff451e0b7836 */ /* 0x002fe20000000000 */
[----:B------:R-:W-:Y:S01]  /*bad0*/  LDGSTS.E [R249+0x10004], desc[UR60][R172.64], !P3 ;  /* 0x10004000acf97fae */ /* 0x000fe2000d92187c */
[----:B------:R-:W-:Y:S01]  /*bae0*/  IMAD.WIDE R168, R152, 0x4, R168 ;  /* 0x0000000498a87825 */ /* 0x000fe200078e02a8 */
[----:B------:R-:W-:Y:S01]  /*baf0*/  ISETP.GE.U32.AND P3, PT, R10, 0x7ffffec5, PT ;  /* 0x7ffffec50a00780c */ /* 0x000fe20003f66070 */
[----:B------:R-:W1:Y:S01]  /*bb00*/  LDC R28, c[0x0][0x230] ;  /* 0x00008c00ff1c7b82 */ /* 0x000e620000000800 */
[----:B------:R-:W-:Y:S01]  /*bb10*/  ISETP.GE.U32.AND P2, PT, R11, 0x7ffffec6, PT ;  /* 0x7ffffec60b00780c */ /* 0x000fe20003f46070 */
[----:B------:R-:W-:Y:S01]  /*bb20*/  VIADD R10, R32, 0xffffff27 ;  /* 0xffffff27200a7836 */ /* 0x000fe20000000000 */
[----:B------:R-:W-:Y:S01]  /*bb30*/  LDGSTS.E [R249+0x10008], desc[UR60][R168.64], !P4 ;  /* 0x10008000a8f97fae */ /* 0x000fe2000e12187c */
[----:B------:R-:W-:-:S04]  /*bb40*/  IMAD.WIDE R184, R152, 0x4, R184 ;  /* 0x0000000498b87825 */ /* 0x000fc800078e02b8 */
[----:B------:R-:W-:Y:S01]  /*bb50*/  VIADD R11, R23, 0xffffff26 ;  /* 0xffffff26170b7836 */ /* 0x000fe20000000000 */
[----:B------:R-:W-:Y:S01]  /*bb60*/  ISETP.GE.U32.AND P4, PT, R10, 0x7ffffea8, PT ;  /* 0x7ffffea80a00780c */ /* 0x000fe20003f86070 */
[----:B------:R-:W-:Y:S01]  /*bb70*/  LDGSTS.E [R249+0x1000c], desc[UR60][R184.64], !P5 ;  /* 0x1000c000b8f97fae */ /* 0x000fe2000e92187c */
[C---:B------:R-:W-:Y:S01]  /*bb80*/  IMAD.WIDE R150, R152.reuse, 0x4, R176 ;  /* 0x0000000498967825 */ /* 0x040fe200078e02b0 */
[----:B------:R-:W1:Y:S01]  /*bb90*/  LDC R23, c[0x0][0x230] ;  /* 0x00008c00ff177b82 */ /* 0x000e620000000800 */
[----:B------:R-:W-:Y:S01]  /*bba0*/  ISETP.GE.U32.AND P5, PT, R11, 0x7ffffea7, PT ;  /* 0x7ffffea70b00780c */ /* 0x000fe20003fa6070 */
[----:B------:R4:W-:Y:S01]  /*bbb0*/  STL.64 [R1+0x338], R100 ;  /* 0x0003386401007387 */ /* 0x0009e20000100a00 */
[----:B------:R-:W-:-:S03]  /*bbc0*/  IMAD.WIDE R202, R152, 0x4, R202 ;  /* 0x0000000498ca7825 */ /* 0x000fc600078e02ca */
[----:B------:R3:W-:Y:S01]  /*bbd0*/  STL.64 [R1+0x340], R98 ;  /* 0x0003406201007387 */ /* 0x0007e20000100a00 */
[C---:B------:R-:W-:Y:S01]  /*bbe0*/  IMAD.WIDE R158, R152.reuse, 0x4, R182 ;  /* 0x00000004989e7825 */ /* 0x040fe200078e02b6 */
[----:B------:R-:W1:Y:S02]  /*bbf0*/  LDC R26, c[0x0][0x230] ;  /* 0x00008c00ff1a7b82 */ /* 0x000e640000000800 */
[----:B------:R2:W-:Y:S01]  /*bc00*/  STL.64 [R1+0x438], R96 ;  /* 0x0004386001007387 */ /* 0x0005e20000100a00 */
[----:B------:R-:W-:-:S03]  /*bc10*/  IMAD.WIDE R226, R152, 0x4, R178 ;  /* 0x0000000498e27825 */ /* 0x000fc600078e02b2 */
[----:B------:R-:W-:Y:S01]  /*bc20*/  STL.64 [R1+0x440], R94 ;  /* 0x0004405e01007387 */ /* 0x000fe20000100a00 */
[C---:B----4-:R-:W-:Y:S01]  /*bc30*/  IMAD.WIDE R100, R152.reuse, 0x4, R222 ;  /* 0x0000000498647825 */ /* 0x050fe200078e02de */
[----:B------:R-:W4:Y:S02]  /*bc40*/  LDC R22, c[0x0][0x230] ;  /* 0x00008c00ff167b82 */ /* 0x000f240000000800 */
[----:B------:R2:W-:Y:S01]  /*bc50*/  STL.64 [R1+0x450], R90 ;  /* 0x0004505a01007387 */ /* 0x0005e20000100a00 */
[----:B---3--:R-:W-:-:S03]  /*bc60*/  IMAD.WIDE R98, R152, 0x4, R188 ;  /* 0x0000000498627825 */ /* 0x008fc600078e02bc */
[----:B------:R3:W-:Y:S01]  /*bc70*/  STL.64 [R1+0x458], R88 ;  /* 0x0004585801007387 */ /* 0x0007e20000100a00 */
[C---:B--2---:R-:W-:Y:S01]  /*bc80*/  IMAD.WIDE R96, R152.reuse, 0x4, R190 ;  /* 0x0000000498607825 */ /* 0x044fe200078e02be */
[----:B------:R-:W2:Y:S02]  /*bc90*/  LDC R30, c[0x0][0x230] ;  /* 0x00008c00ff1e7b82 */ /* 0x000ea40000000800 */
[----:B------:R-:W-:Y:S01]  /*bca0*/  LDGSTS.E [R249+0x14000], desc[UR60][R150.64], !P6 ;  /* 0x1400000096f97fae */ /* 0x000fe2000f12187c */
[----:B------:R-:W-:-:S03]  /*bcb0*/  IMAD.WIDE R90, R152, 0x4, R186 ;  /* 0x00000004985a7825 */ /* 0x000fc600078e02ba */
[----:B------:R-:W-:Y:S01]  /*bcc0*/  LDGSTS.E [R249+0x14004], desc[UR60][R202.64], !P1 ;  /* 0x14004000caf97fae */ /* 0x000fe2000c92187c */
[----:B---3--:R-:W-:-:S03]  /*bcd0*/  IMAD.WIDE R88, R152, 0x4, R228 ;  /* 0x0000000498587825 */ /* 0x008fc600078e02e4 */
[----:B------:R-:W-:Y:S01]  /*bce0*/  LDGSTS.E [R249+0x14008], desc[UR60][R158.64], !P2 ;  /* 0x140080009ef97fae */ /* 0x000fe2000d12187c */
[----:B------:R-:W-:-:S03]  /*bcf0*/  IMAD.WIDE R94, R152, 0x4, R192 ;  /* 0x00000004985e7825 */ /* 0x000fc600078e02c0 */
[----:B------:R-:W-:Y:S04]  /*bd00*/  LDGSTS.E [R249+0x1400c], desc[UR60][R226.64], !P3 ;  /* 0x1400c000e2f97fae */ /* 0x000fe8000d92187c */
[----:B------:R3:W-:Y:S04]  /*bd10*/  STL.64 [R1+0x308], R90 ;  /* 0x0003085a01007387 */ /* 0x0007e80000100a00 */
[----:B------:R3:W-:Y:S04]  /*bd20*/  LDGSTS.E [R249+0x18000], desc[UR60][R90.64], !P4 ;  /* 0x180000005af97fae */ /* 0x0007e8000e12187c */
[----:B------:R1:W-:Y:S04]  /*bd30*/  STL.64 [R1+0x310], R88 ;  /* 0x0003105801007387 */ /* 0x0003e80000100a00 */
[----:B------:R1:W-:Y:S01]  /*bd40*/  LDGSTS.E [R249+0x18004], desc[UR60][R88.64], !P5 ;  /* 0x1800400058f97fae */ /* 0x0003e2000e92187c */
[----:B---3--:R-:W-:-:S03]  /*bd50*/  IMAD.WIDE R90, R152, 0x4, R194 ;  /* 0x00000004985a7825 */ /* 0x008fc600078e02c2 */
[----:B------:R3:W-:Y:S04]  /*bd60*/  STL.64 [R1+0x318], R100 ;  /* 0x0003186401007387 */ /* 0x0007e80000100a00 */
[----:B------:R-:W-:Y:S01]  /*bd70*/  STL.64 [R1+0x320], R98 ;  /* 0x0003206201007387 */ /* 0x000fe20000100a00 */
[----:B-1----:R-:W-:-:S03]  /*bd80*/  IMAD.WIDE R88, R152, 0x4, R196 ;  /* 0x0000000498587825 */ /* 0x002fc600078e02c4 */
[----:B------:R-:W-:Y:S04]  /*bd90*/  STL.64 [R1+0x410], R96 ;  /* 0x0004106001007387 */ /* 0x000fe80000100a00 */
[----:B------:R1:W-:Y:S04]  /*bda0*/  STL.64 [R1+0x418], R94 ;  /* 0x0004185e01007387 */ /* 0x0003e80000100a00 */
[----:B------:R1:W-:Y:S04]  /*bdb0*/  STL.64 [R1+0x420], R90 ;  /* 0x0004205a01007387 */ /* 0x0003e80000100a00 */
[----:B------:R1:W-:Y:S04]  /*bdc0*/  STL.64 [R1+0x428], R88 ;  /* 0x0004285801007387 */ /* 0x0003e80000100a00 */
[----:B------:R-:W2:Y:S01]  /*bdd0*/  LDL.LU.64 R136, [R1+0x68] ;  /* 0x0000680001887983 */ /* 0x000ea20000300a00 */
[----:B------:R-:W-:-:S02]  /*bde0*/  VIADD R11, R27, 0xffffff24 ;  /* 0xffffff241b0b7836 */ /* 0x000fc40000000000 */
[----:B------:R-:W-:Y:S01]  /*bdf0*/  VIADD R10, R25, 0xffffff25 ;  /* 0xffffff25190a7836 */ /* 0x000fe20000000000 */
[----:B------:R-:W1:Y:S01]  /*be00*/  LDC R27, c[0x0][0x230] ;  /* 0x00008c00ff1b7b82 */ /* 0x000e620000000800 */
[----:B------:R-:W-:Y:S01]  /*be10*/  IMAD.WIDE R206, R152, 0x4, R206 ;  /* 0x0000000498ce7825 */ /* 0x000fe200078e02ce */
[----:B------:R-:W-:Y:S01]  /*be20*/  ISETP.GE.U32.AND P1, PT, R11, 0x7ffffea5, PT ;  /* 0x7ffffea50b00780c */ /* 0x000fe20003f26070 */
[----:B------:R-:W2:Y:S01]  /*be30*/  LDL.LU.64 R108, [R1+0x60] ;  /* 0x00006000016c7983 */ /* 0x000ea20000300a00 */
[----:B------:R-:W-:Y:S02]  /*be40*/  IADD3 R11, R24, -0xfa, RZ ;  /* 0xffffff06180b7810 */ /* 0x000fe40007ffe0ff */
[----:B------:R-:W-:Y:S01]  /*be50*/  ISETP.GE.U32.AND P6, PT, R10, 0x7ffffea6, PT ;  /* 0x7ffffea60a00780c */ /* 0x000fe20003fc6070 */
[----:B------:R-:W-:Y:S01]  /*be60*/  IMAD.WIDE R200, R152, 0x4, R200 ;  /* 0x0000000498c87825 */ /* 0x000fe200078e02c8 */
[----:B------:R-:W4:Y:S01]  /*be70*/  LDC R24, c[0x0][0x230] ;  /* 0x00008c00ff187b82 */ /* 0x000f220000000800 */
[----:B------:R-:W2:Y:S02]  /*be80*/  LDL.LU.64 R102, [R1+0x58] ;  /* 0x0000580001667983 */ /* 0x000ea40000300a00 */
[----:B------:R-:W-:-:S05]  /*be90*/  VIADD R10, R29, 0xffffff07 ;  /* 0xffffff071d0a7836 */ /* 0x000fca0000000000 */
[----:B------:R-:W-:Y:S01]  /*bea0*/  ISETP.GE.U32.AND P2, PT, R10, 0x7ffffe88, PT ;  /* 0x7ffffe880a00780c */ /* 0x000fe20003f46070 */
[----:B------:R-:W1:Y:S01]  /*beb0*/  LDC R25, c[0x0][0x230] ;  /* 0x00008c00ff197b82 */ /* 0x000e620000000800 */
[----:B------:R-:W-:Y:S01]  /*bec0*/  VIADD R10, R28, 0xffffff05 ;  /* 0xffffff051c0a7836 */ /* 0x000fe20000000000 */
[----:B------:R-:W-:Y:S01]  /*bed0*/  ISETP.GE.U32.AND P3, PT, R11, 0x7ffffe87, PT ;  /* 0x7ffffe870b00780c */ /* 0x000fe20003f66070 */
[----:B------:R-:W-:Y:S05]  /*bee0*/  LDGSTS.E [R249+0x18008], desc[UR60][R100.64], !P6 ;  /* 0x1800800064f97fae */ /* 0x000fea000f12187c */
[----:B------:R-:W1:Y:S01]  /*bef0*/  LDC R29, c[0x0][0x230] ;  /* 0x00008c00ff1d7b82 */ /* 0x000e620000000800 */
[----:B------:R-:W-:Y:S01]  /*bf00*/  ISETP.GE.U32.AND P4, PT, R10, 0x7ffffe86, PT ;  /* 0x7ffffe860a00780c */ /* 0x000fe20003f86070 */
[----:B------:R-:W-:Y:S01]  /*bf10*/  VIADD R10, R23, 0xffffff04 ;  /* 0xffffff04170a7836 */ /* 0x000fe20000000000 */
[----:B------:R-:W-:Y:S05]  /*bf20*/  LDGSTS.E [R249+0x1800c], desc[UR60][R98.64], !P1 ;  /* 0x1800c00062f97fae */ /* 0x000fea000c92187c */
[----:B------:R-:W2:Y:S01]  /*bf30*/  LDC R28, c[0x0][0x230] ;  /* 0x00008c00ff1c7b82 */ /* 0x000ea20000000800 */
[----:B------:R-:W-:Y:S01]  /*bf40*/  VIADD R11, R26, 0xffffff63 ;  /* 0xffffff631a0b7836 */ /* 0x000fe20000000000 */
[----:B---3--:R-:W3:Y:S06]  /*bf50*/  LDL.LU.64 R100, [R1+0x50] ;  /* 0x0000500001647983 */ /* 0x008eec0000300a00 */
[----:B------:R-:W2:Y:S01]  /*bf60*/  LDC R23, c[0x0][0x230] ;  /* 0x00008c00ff177b82 */ /* 0x000ea20000000800 */
[----:B------:R-:W-:Y:S01]  /*bf70*/  ISETP.GE.U32.AND P5, PT, R10, 0x7ffffe85, PT ;  /* 0x7ffffe850a00780c */ /* 0x000fe20003fa6070 */
[----:B------:R-:W-:Y:S01]  /*bf80*/  LDGSTS.E [R249+0x1c000], desc[UR60][R96.64], !P2 ;  /* 0x1c00000060f97fae */ /* 0x000fe2000d12187c */
[----:B------:R-:W-:Y:S01]  /*bf90*/  ISETP.GE.U32.AND P2, PT, R11, 0x7ffffee4, PT ;  /* 0x7ffffee40b00780c */ /* 0x000fe20003f46070 */
[----:B----4-:R-:W-:-:S02]  /*bfa0*/  VIADD R11, R24, 0xffffff61 ;  /* 0xffffff61180b7836 */ /* 0x010fc40000000000 */
[----:B------:R-:W-:Y:S01]  /*bfb0*/  VIADD R10, R22, 0xffffff62 ;  /* 0xffffff62160a7836 */ /* 0x000fe20000000000 */
[----:B------:R4:W-:Y:S01]  /*bfc0*/  LDGSTS.E [R249+0x1c004], desc[UR60][R94.64], !P3 ;  /* 0x1c0040005ef97fae */ /* 0x0009e2000d92187c */
[----:B------:R-:W4:Y:S03]  /*bfd0*/  LDC R24, c[0x0][0x230] ;  /* 0x00008c00ff187b82 */ /* 0x000f260000000800 */
[----:B------:R-:W-:Y:S01]  /*bfe0*/  ISETP.GE.U32.AND P3, PT, R10, 0x7ffffee3, PT ;  /* 0x7ffffee30a00780c */ /* 0x000fe20003f66070 */
[----:B------:R4:W-:Y:S01]  /*bff0*/  LDGSTS.E [R249+0x1c008], desc[UR60][R90.64], !P4 ;  /* 0x1c0080005af97fae */ /* 0x0009e2000e12187c */
[----:B-1----:R-:W-:Y:S01]  /*c000*/  VIADD R10, R25, 0xffffff60 ;  /* 0xffffff60190a7836 */ /* 0x002fe20000000000 */
[----:B------:R-:W-:Y:S01]  /*c010*/  ISETP.GE.U32.AND P4, PT, R11, 0x7ffffee2, PT ;  /* 0x7ffffee20b00780c */ /* 0x000fe20003f86070 */
[----:B------:R-:W-:Y:S01]  /*c020*/  VIADD R11, R29, 0xffffff41 ;  /* 0xffffff411d0b7836 */ /* 0x000fe20000000000 */
[----:B------:R1:W-:Y:S01]  /*c030*/  LDGSTS.E [R249+0x1c00c], desc[UR60][R88.64], !P5 ;  /* 0x1c00c00058f97fae */ /* 0x0003e2000e92187c */
[----:B------:R-:W-:Y:S01]  /*c040*/  VIADD R22, R27, 0xffffff43 ;  /* 0xffffff431b167836 */ /* 0x000fe20000000000 */
[----:B------:R-:W-:Y:S01]  /*c050*/  ISETP.GE.U32.AND P5, PT, R10, 0x7ffffee1, PT ;  /* 0x7ffffee10a00780c */ /* 0x000fe20003fa6070 */
[----:B--2---:R-:W-:Y:S01]  /*c060*/  VIADD R10, R28, 0xffffff42 ;  /* 0xffffff421c0a7836 */ /* 0x004fe20000000000 */
[----:B------:R-:W-:Y:S01]  /*c070*/  LDGSTS.E [R242+0x10000], desc[UR60][R206.64], !P2 ;  /* 0x10000000cef27fae */ /* 0x000fe2000d12187c */
[----:B------:R-:W-:Y:S01]  /*c080*/  ISETP.GE.U32.AND P2, PT, R11, 0x7ffffec2, PT ;  /* 0x7ffffec20b00780c */ /* 0x000fe20003f46070 */
[----:B------:R-:W-:Y:S01]  /*c090*/  IMAD.WIDE R216, R152, 0x4, R216 ;  /* 0x0000000498d87825 */ /* 0x000fe200078e02d8 */
[----:B------:R-:W-:Y:S01]  /*c0a0*/  ISETP.GE.U32.AND P6, PT, R22, 0x7ffffec4, PT ;  /* 0x7ffffec41600780c */ /* 0x000fe20003fc6070 */
[----:B------:R-:W-:Y:S01]  /*c0b0*/  LDGSTS.E [R242+0x10004], desc[UR60][R200.64], !P3 ;  /* 0x10004000c8f27fae */ /* 0x000fe2000d92187c */
[----:B------:R-:W-:Y:S01]  /*c0c0*/  ISETP.GE.U32.AND P1, PT, R10, 0x7ffffec3, PT ;  /* 0x7ffffec30a00780c */ /* 0x000fe20003f26070 */
[----:B------:R-:W-:Y:S01]  /*c0d0*/  VIADD R11, R23, 0xffffff23 ;  /* 0xffffff23170b7836 */ /* 0x000fe20000000000 */
[----:B------:R-:W2:Y:S01]  /*c0e0*/  LDC R22, c[0x0][0x230] ;  /* 0x00008c00ff167b82 */ /* 0x000ea20000000800 */
[----:B------:R-:W-:Y:S01]  /*c0f0*/  VIADD R10, R30, 0xffffff40 ;  /* 0xffffff401e0a7836 */ /* 0x000fe20000000000 */
[----:B------:R-:W-:Y:S01]  /*c100*/  LDGSTS.E [R242+0x10008], desc[UR60][R216.64], !P4 ;  /* 0x10008000d8f27fae */ /* 0x000fe2000e12187c */
[----:B------:R-:W-:-:S03]  /*c110*/  IMAD.WIDE R204, R152, 0x4, R204 ;  /* 0x0000000498cc7825 */ /* 0x000fc600078e02cc */
[----:B------:R-:W3:Y:S02]  /*c120*/  LDL.LU.64 R120, [R1+0x48] ;  /* 0x0000480001787983 */ /* 0x000ee40000300a00 */
[----:B------:R-:W1:Y:S01]  /*c130*/  LDC R23, c[0x0][0x230] ;  /* 0x00008c00ff177b82 */ /* 0x000e620000000800 */
[----:B------:R-:W-:Y:S01]  /*c140*/  ISETP.GE.U32.AND P3, PT, R10, 0x7ffffec1, PT ;  /* 0x7ffffec10a00780c */ /* 0x000fe20003f66070 */
[----:B----4-:R-:W-:Y:S01]  /*c150*/  VIADD R10, R24, 0xffffff22 ;  /* 0xffffff22180a7836 */ /* 0x010fe20000000000 */
[----:B------:R-:W-:Y:S01]  /*c160*/  ISETP.GE.U32.AND P4, PT, R11, 0x7ffffea4, PT ;  /* 0x7ffffea40b00780c */ /* 0x000fe20003f86070 */
[----:B------:R-:W-:Y:S03]  /*c170*/  LDGSTS.E [R242+0x1000c], desc[UR60][R204.64], !P5 ;  /* 0x1000c000ccf27fae */ /* 0x000fe6000e92187c */
[----:B------:R-:W-:Y:S01]  /*c180*/  ISETP.GE.U32.AND P5, PT, R10, 0x7ffffea3, PT ;  /* 0x7ffffea30a00780c */ /* 0x000fe20003fa6070 */
[----:B------:R-:W4:Y:S01]  /*c190*/  LDL.LU.64 R122, [R1+0x40] ;  /* 0x00004000017a7983 */ /* 0x000f220000300a00 */
[C---:B------:R-:W-:Y:S01]  /*c1a0*/  IMAD.WIDE R212, R152.reuse, 0x4, R212 ;  /* 0x0000000498d47825 */ /* 0x040fe200078e02d4 */
[----:B------:R-:W2:Y:S03]  /*c1b0*/  LDC R26, c[0x0][0x230] ;  /* 0x00008c00ff1a7b82 */ /* 0x000ea60000000800 */
[C---:B------:R-:W-:Y:S01]  /*c1c0*/  IMAD.WIDE R94, R152.reuse, 0x4, R218 ;  /* 0x00000004985e7825 */ /* 0x040fe200078e02da */
[----:B------:R-:W-:Y:S03]  /*c1d0*/  LDGSTS.E [R242+0x14000], desc[UR60][R212.64], !P6 ;  /* 0x14000000d4f27fae */ /* 0x000fe6000f12187c */
[----:B------:R-:W-:-:S04]  /*c1e0*/  IMAD.WIDE R210, R152, 0x4, R210 ;  /* 0x0000000498d27825 */ /* 0x000fc800078e02d2 */
[C---:B------:R-:W-:Y:S01]  /*c1f0*/  IMAD.WIDE R90, R152.reuse, 0x4, R214 ;  /* 0x00000004985a7825 */ /* 0x040fe200078e02d6 */
[----:B------:R1:W-:Y:S01]  /*c200*/  STL.64 [R1+0x2d8], R94 ;  /* 0x0002d85e01007387 */ /* 0x0003e20000100a00 */
[----:B------:R-:W2:Y:S02]  /*c210*/  LDC R25, c[0x0][0x230] ;  /* 0x00008c00ff197b82 */ /* 0x000ea40000000800 */
[C---:B------:R-:W-:Y:S01]  /*c220*/  IMAD.WIDE R208, R152.reuse, 0x4, R208 ;  /* 0x0000000498d07825 */ /* 0x040fe200078e02d0 */
[----:B------:R-:W-:Y:S03]  /*c230*/  LDGSTS.E [R242+0x14004], desc[UR60][R210.64], !P1 ;  /* 0x14004000d2f27fae */ /* 0x000fe6000c92187c */
[----:B------:R-:W-:Y:S01]  /*c240*/  IMAD.WIDE R224, R152, 0x4, R224 ;  /* 0x0000000498e07825 */ /* 0x000fe200078e02e0 */
[----:B------:R1:W-:Y:S01]  /*c250*/  STL.64 [R1+0x2e0], R90 ;  /* 0x0002e05a01007387 */ /* 0x0003e20000100a00 */
[----:B------:R-:W2:Y:S02]  /*c260*/  LDC R27, c[0x0][0x230] ;  /* 0x00008c00ff1b7b82 */ /* 0x000ea40000000800 */
[----:B-1----:R-:W-:Y:S01]  /*c270*/  VIADD R88, R23, 0xffffff00 ;  /* 0xffffff0017587836 */ /* 0x002fe20000000000 */
[----:B------:R-:W-:Y:S04]  /*c280*/  LDGSTS.E [R242+0x14008], desc[UR60][R208.64], !P2 ;  /* 0x14008000d0f27fae */ /* 0x000fe8000d12187c */
[----:B------:R-:W4:Y:S01]  /*c290*/  LDL.LU.64 R112, [R1+0x268] ;  /* 0x0002680001707983 */ /* 0x000f220000300a00 */
[----:B------:R-:W1:Y:S03]  /*c2a0*/  LDC R28, c[0x0][0x230] ;  /* 0x00008c00ff1c7b82 */ /* 0x000e660000000800 */
[----:B------:R-:W-:Y:S04]  /*c2b0*/  LDGSTS.E [R242+0x1400c], desc[UR60][R224.64], !P3 ;  /* 0x1400c000e0f27fae */ /* 0x000fe8000d92187c */
[----:B------:R-:W4:Y:S04]  /*c2c0*/  LDL.LU.64 R98, [R1+0x228] ;  /* 0x0002280001627983 */ /* 0x000f280000300a00 */
[----:B------:R4:W-:Y:S04]  /*c2d0*/  LDGSTS.E [R242+0x18000], desc[UR60][R94.64], !P4 ;  /* 0x180000005ef27fae */ /* 0x0009e8000e12187c */
[----:B------:R-:W4:Y:S04]  /*c2e0*/  LDL.LU.64 R96, [R1+0x1e8] ;  /* 0x0001e80001607983 */ /* 0x000f280000300a00 */
[----:B------:R4:W-:Y:S01]  /*c2f0*/  LDGSTS.E [R242+0x18004], desc[UR60][R90.64], !P5 ;  /* 0x180040005af27fae */ /* 0x0009e2000e92187c */
[----:B------:R-:W-:-:S03]  /*c300*/  ISETP.GE.U32.AND P5, PT, R88, 0x7ffffe81, PT ;  /* 0x7ffffe815800780c */ /* 0x000fc60003fa6070 */
[----:B------:R-:W4:Y:S04]  /*c310*/  LDL.LU.64 R94, [R1+0x1a8] ;  /* 0x0001a800015e7983 */ /* 0x000f280000300a00 */
[----:B------:R-:W4:Y:S04]  /*c320*/  LDL.LU.64 R90, [R1+0x168] ;  /* 0x00016800015a7983 */ /* 0x000f280000300a00 */
[----:B------:R-:W4:Y:S04]  /*c330*/  LDL.LU.64 R88, [R1+0x128] ;  /* 0x0001280001587983 */ /* 0x000f280000300a00 */
[----:B------:R-:W4:Y:S01]  /*c340*/  LDL.LU.64 R138, [R1+0xe8] ;  /* 0x0000e800018a7983 */ /* 0x000f220000300a00 */
[----:B------:R-:W-:-:S03]  /*c350*/  IMAD.WIDE R116, R152, 0x4, R136 ;  /* 0x0000000498747825 */ /* 0x000fc600078e0288 */
[----:B------:R-:W4:Y:S01]  /*c360*/  LDL.LU.64 R136, [R1+0xa8] ;  /* 0x0000a80001887983 */ /* 0x000f220000300a00 */
[----:B--2---:R-:W-:Y:S02]  /*c370*/  VIADD R10, R22, 0xffffff21 ;  /* 0xffffff21160a7836 */ /* 0x004fe40000000000 */
[----:B------:R-:W-:-:S03]  /*c380*/  VIADD R11, R26, 0xffffff20 ;  /* 0xffffff201a0b7836 */ /* 0x000fc60000000000 */
[----:B------:R-:W-:Y:S01]  /*c390*/  ISETP.GE.U32.AND P6, PT, R10, 0x7ffffea2, PT ;  /* 0x7ffffea20a00780c */ /* 0x000fe20003fc6070 */
[----:B------:R-:W-:Y:S01]  /*c3a0*/  VIADD R10, R25, 0xffffff03 ;  /* 0xffffff03190a7836 */ /* 0x000fe20000000000 */
[----:B------:R-:W-:Y:S01]  /*c3b0*/  ISETP.GE.U32.AND P1, PT, R11, 0x7ffffea1, PT ;  /* 0x7ffffea10b00780c */ /* 0x000fe20003f26070 */
[----:B-1----:R-:W-:-:S03]  /*c3c0*/  VIADD R11, R28, 0xffffff01 ;  /* 0xffffff011c0b7836 */ /* 0x002fc60000000000 */
[----:B------:R-:W-:Y:S02]  /*c3d0*/  ISETP.GE.U32.AND P2, PT, R10, 0x7ffffe84, PT ;  /* 0x7ffffe840a00780c */ /* 0x000fe40003f46070 */
[----:B------:R-:W-:Y:S01]  /*c3e0*/  IADD3 R10, R27, -0xfe, RZ ;  /* 0xffffff021b0a7810 */ /* 0x000fe20007ffe0ff */
[----:B------:R-:W-:Y:S01]  /*c3f0*/  IMAD.WIDE R108, R152, 0x4, R108 ;  /* 0x00000004986c7825 */ /* 0x000fe200078e026c */
[----:B------:R-:W-:Y:S02]  /*c400*/  ISETP.GE.U32.AND P4, PT, R11, 0x7ffffe82, PT ;  /* 0x7ffffe820b00780c */ /* 0x000fe40003f86070 */
[----:B------:R-:W-:Y:S01]  /*c410*/  ISETP.GE.U32.AND P3, PT, R10, 0x7ffffe83, PT ;  /* 0x7ffffe830a00780c */ /* 0x000fe20003f66070 */
[----:B------:R-:W-:Y:S01]  /*c420*/  IMAD.WIDE R102, R152, 0x4, R102 ;  /* 0x0000000498667825 */ /* 0x000fe200078e0266 */
[----:B------:R1:W-:Y:S04]  /*c430*/  STL.64 [R1+0x68], R116 ;  /* 0x0000687401007387 */ /* 0x0003e80000100a00 */
[----:B------:R2:W-:Y:S01]  /*c440*/  STL.64 [R1+0x60], R108 ;  /* 0x0000606c01007387 */ /* 0x0005e20000100a00 */
[----:B------:R-:W-:-:S03]  /*c450*/  IMAD.SHL.U32 R154, R153, 0x80, RZ ;  /* 0x00000080999a7824 */ /* 0x000fc600078e00ff */
[----:B------:R2:W-:Y:S04]  /*c460*/  STL.64 [R1+0x3d0], R102 ;  /* 0x0003d06601007387 */ /* 0x0005e80000100a00 */
[----:B------:R-:W-:Y:S01]  /*c470*/  LDGSTS.E [R242+0x18008], desc[UR60][R116.64], !P6 ;  /* 0x1800800074f27fae */ /* 0x000fe2000f12187c */
[----:B---3--:R-:W-:-:S03]  /*c480*/  IMAD.WIDE R100, R152, 0x4, R100 ;  /* 0x0000000498647825 */ /* 0x008fc600078e0264 */
[----:B------:R-:W-:Y:S04]  /*c490*/  LDGSTS.E [R242+0x1800c], desc[UR60][R108.64], !P1 ;  /* 0x1800c0006cf27fae */ /* 0x000fe8000c92187c */
[----:B------:R3:W-:Y:S04]  /*c4a0*/  STL.64 [R1+0x3d8], R100 ;  /* 0x0003d86401007387 */ /* 0x0007e80000100a00 */
[----:B------:R-:W-:Y:S04]  /*c4b0*/  LDGSTS.E [R242+0x1c000], desc[UR60][R102.64], !P2 ;  /* 0x1c00000066f27fae */ /* 0x000fe8000d12187c */
[----:B------:R-:W-:Y:S01]  /*c4c0*/  LDGSTS.E [R242+0x1c004], desc[UR60][R100.64], !P3 ;  /* 0x1c00400064f27fae */ /* 0x000fe2000d92187c */
[----:B------:R-:W-:-:S05]  /*c4d0*/  IMAD.WIDE R22, R152, 0x4, R120 ;  /* 0x0000000498167825 */ /* 0x000fca00078e0278 */
[----:B------:R3:W-:Y:S04]  /*c4e0*/  STL.64 [R1+0x3e0], R22 ;  /* 0x0003e01601007387 */ /* 0x0007e80000100a00 */
[----:B------:R3:W-:Y:S01]  /*c4f0*/  LDGSTS.E [R242+0x1c008], desc[UR60][R22.64], !P4 ;  /* 0x1c00800016f27fae */ /* 0x0007e2000e12187c */
[----:B----4-:R-:W-:-:S05]  /*c500*/  IMAD.WIDE R10, R152, 0x4, R122 ;  /* 0x00000004980a7825 */ /* 0x010fca00078e027a */
[----:B------:R4:W-:Y:S04]  /*c510*/  STL.64 [R1+0x3e8], R10 ;  /* 0x0003e80a01007387 */ /* 0x0009e80000100a00 */
[----:B------:R-:W4:Y:S04]  /*c520*/  LDL.LU.64 R122, [R1+0x260] ;  /* 0x00026000017a7983 */ /* 0x000f280000300a00 */
[----:B-1----:R-:W4:Y:S04]  /*c530*/  LDL.LU.64 R116, [R1+0x220] ;  /* 0x0002200001747983 */ /* 0x002f280000300a00 */
[----:B--2---:R-:W2:Y:S04]  /*c540*/  LDL.LU.64 R108, [R1+0x1e0] ;  /* 0x0001e000016c7983 */ /* 0x004ea80000300a00 */
[----:B------:R-:W2:Y:S04]  /*c550*/  LDL.LU.64 R102, [R1+0x1a0] ;  /* 0x0001a00001667983 */ /* 0x000ea80000300a00 */
[----:B---3--:R-:W3:Y:S04]  /*c560*/  LDL.LU.64 R100, [R1+0x160] ;  /* 0x0001600001647983 */ /* 0x008ee80000300a00 */
[----:B------:R4:W-:Y:S01]  /*c570*/  LDGSTS.E [R242+0x1c00c], desc[UR60][R10.64], !P5 ;  /* 0x1c00c0000af27fae */ /* 0x0009e2000e92187c */
[----:B------:R-:W-:-:S03]  /*c580*/  IMAD.WIDE R120, R154, 0x4, R112 ;  /* 0x000000049a787825 */ /* 0x000fc600078e0270 */
[----:B------:R-:W3:Y:S01]  /*c590*/  LDL.LU.64 R112, [R1+0x120] ;  /* 0x0001200001707983 */ /* 0x000ee20000300a00 */
[----:B------:R-:W-:-:S03]  /*c5a0*/  IMAD.WIDE R98, R154, 0x4, R98 ;  /* 0x000000049a627825 */ /* 0x000fc600078e0262 */
[----:B------:R-:W-:Y:S01]  /*c5b0*/  STL.64 [R1+0x268], R120 ;  /* 0x0002687801007387 */ /* 0x000fe20000100a00 */
[----:B------:R-:W-:-:S03]  /*c5c0*/  IMAD.WIDE R96, R154, 0x4, R96 ;  /* 0x000000049a607825 */ /* 0x000fc600078e0260 */
[----:B------:R1:W-:Y:S01]  /*c5d0*/  STL.64 [R1+0x228], R98 ;  /* 0x0002286201007387 */ /* 0x0003e20000100a00 */
[----:B------:R-:W-:-:S03]  /*c5e0*/  IMAD.WIDE R94, R154, 0x4, R94 ;  /* 0x000000049a5e7825 */ /* 0x000fc600078e025e */
[----:B------:R1:W-:Y:S01]  /*c5f0*/  STL.64 [R1+0x4a0], R96 ;  /* 0x0004a06001007387 */ /* 0x0003e20000100a00 */
[----:B------:R-:W-:-:S03]  /*c600*/  IMAD.WIDE R90, R154, 0x4, R90 ;  /* 0x000000049a5a7825 */ /* 0x000fc600078e025a */
[----:B------:R1:W-:Y:S01]  /*c610*/  STL.64 [R1+0x510], R94 ;  /* 0x0005105e01007387 */ /* 0x0003e20000100a00 */
[----:B------:R-:W-:-:S03]  /*c620*/  IMAD.WIDE R88, R154, 0x4, R88 ;  /* 0x000000049a587825 */ /* 0x000fc600078e0258 */
[----:B------:R1:W-:Y:S04]  /*c630*/  STL.64 [R1+0x580], R90 ;  /* 0x0005805a01007387 */ /* 0x0003e80000100a00 */
[----:B------:R-:W3:Y:S04]  /*c640*/  LDL.LU.64 R126, [R1+0xe0] ;  /* 0x0000e000017e7983 */ /* 0x000ee80000300a00 */
[----:B------:R1:W-:Y:S01]  /*c650*/  STL.64 [R1+0x5d8], R88 ;  /* 0x0005d85801007387 */ /* 0x0003e20000100a00 */
[----:B------:R-:W-:-:S03]  /*c660*/  IMAD.WIDE R22, R154, 0x4, R138 ;  /* 0x000000049a167825 */ /* 0x000fc600078e028a */
[----:B------:R-:W0:Y:S04]  /*c670*/  LDGDEPBAR ;  /* 0x00000000000079af */ /* 0x000e280000000000 */
[----:B------:R-:W-:Y:S04]  /*c680*/  LDGSTS.E [R4+0x38000], desc[UR60][R120.64], P0 ;  /* 0x3800000078047fae */ /* 0x000fe8000812187c */
[----:B------:R-:W-:Y:S04]  /*c690*/  LDGSTS.E [R4+0x38400], desc[UR60][R98.64], P0 ;  /* 0x3840000062047fae */ /* 0x000fe8000812187c */
[----:B------:R-:W-:Y:S04]  /*c6a0*/  LDGSTS.E [R4+0x38800], desc[UR60][R96.64], P0 ;  /* 0x3880000060047fae */ /* 0x000fe8000812187c */
[----:B------:R-:W-:Y:S04]  /*c6b0*/  LDGSTS.E [R4+0x38c00], desc[UR60][R94.64], P0 ;  /* 0x38c000005e047fae */ /* 0x000fe8000812187c */
[----:B------:R-:W-:Y:S04]  /*c6c0*/  LDGSTS.E [R4+0x39000], desc[UR60][R90.64], P0 ;  /* 0x390000005a047fae */ /* 0x000fe8000812187c */
[----:B------:R-:W-:Y:S04]  /*c6d0*/  LDGSTS.E [R4+0x39400], desc[UR60][R88.64], P0 ;  /* 0x3940000058047fae */ /* 0x000fe8000812187c */
[----:B------:R3:W-:Y:S01]  /*c6e0*/  LDGSTS.E [R4+0x39800], desc[UR60][R22.64], P0 ;  /* 0x3980000016047fae */ /* 0x0007e2000812187c */
[----:B----4-:R-:W-:-:S03]  /*c6f0*/  IMAD.WIDE R10, R154, 0x4, R136 ;  /* 0x000000049a0a7825 */ /* 0x010fc600078e0288 */
[----:B------:R-:W4:Y:S04]  /*c700*/  LDL.LU.64 R136, [R1+0xa0] ;  /* 0x0000a00001887983 */ /* 0x000f280000300a00 */
[----:B------:R3:W-:Y:S04]  /*c710*/  STL.64 [R1+0x600], R22 ;  /* 0x0006001601007387 */ /* 0x0007e80000100a00 */
[----:B------:R4:W-:Y:S04]  /*c720*/  STL.64 [R1+0x618], R10 ;  /* 0x0006180a01007387 */ /* 0x0009e80000100a00 */
[----:B-1----:R-:W4:Y:S04]  /*c730*/  LDL.LU.64 R98, [R1+0x258] ;  /* 0x0002580001627983 */ /* 0x002f280000300a00 */
[----:B------:R-:W4:Y:S04]  /*c740*/  LDL.LU.64 R96, [R1+0x218] ;  /* 0x0002180001607983 */ /* 0x000f280000300a00 */
[----:B------:R-:W4:Y:S04]  /*c750*/  LDL.LU.64 R94, [R1+0x1d8] ;  /* 0x0001d800015e7983 */ /* 0x000f280000300a00 */
[----:B------:R-:W4:Y:S04]  /*c760*/  LDL.LU.64 R90, [R1+0x198] ;  /* 0x00019800015a7983 */ /* 0x000f280000300a00 */
[----:B------:R-:W4:Y:S04]  /*c770*/  LDL.LU.64 R88, [R1+0x158] ;  /* 0x0001580001587983 */ /* 0x000f280000300a00 */
[----:B------:R4:W-:Y:S01]  /*c780*/  LDGSTS.E [R4+0x39c00], desc[UR60][R10.64], P0 ;  /* 0x39c000000a047fae */ /* 0x0009e2000812187c */
[----:B------:R-:W-:-:S04]  /*c790*/  IMAD.WIDE R122, R154, 0x4, R122 ;  /* 0x000000049a7a7825 */ /* 0x000fc800078e027a */
[C---:B------:R-:W-:Y:S01]  /*c7a0*/  IMAD.WIDE R116, R154.reuse, 0x4, R116 ;  /* 0x000000049a747825 */ /* 0x040fe200078e0274 */
[----:B------:R-:W-:Y:S03]  /*c7b0*/  STL.64 [R1+0x1a8], R122 ;  /* 0x0001a87a01007387 */ /* 0x000fe60000100a00 */
[C---:B--2---:R-:W-:Y:S01]  /*c7c0*/  IMAD.WIDE R108, R154.reuse, 0x4, R108 ;  /* 0x000000049a6c7825 */ /* 0x044fe200078e026c */
[----:B------:R-:W-:Y:S03]  /*c7d0*/  STL.64 [R1+0x1e8], R116 ;  /* 0x0001e87401007387 */ /* 0x000fe60000100a00 */
[C---:B------:R-:W-:Y:S01]  /*c7e0*/  IMAD.WIDE R102, R154.reuse, 0x4, R102 ;  /* 0x000000049a667825 */ /* 0x040fe200078e0266 */
[----:B------:R-:W-:Y:S03]  /*c7f0*/  STL.64 [R1+0x460], R108 ;  /* 0x0004606c01007387 */ /* 0x000fe60000100a00 */
[C---:B---3--:R-:W-:Y:S01]  /*c800*/  IMAD.WIDE R100, R154.reuse, 0x4, R100 ;  /* 0x000000049a647825 */ /* 0x048fe200078e0264 */
[----:B------:R-:W2:Y:S04]  /*c810*/  LDL.LU.64 R124, [R1+0x118] ;  /* 0x00011800017c7983 */ /* 0x000ea80000300a00 */
[----:B------:R1:W-:Y:S04]  /*c820*/  STL.64 [R1+0x4e0], R102 ;  /* 0x0004e06601007387 */ /* 0x0003e80000100a00 */
[----:B------:R-:W3:Y:S01]  /*c830*/  LDL.LU.64 R120, [R1+0xd8] ;  /* 0x0000d80001787983 */ /* 0x000ee20000300a00 */
[----:B------:R-:W-:-:S03]  /*c840*/  IMAD.WIDE R112, R154, 0x4, R112 ;  /* 0x000000049a707825 */ /* 0x000fc600078e0270 */
[----:B------:R1:W-:Y:S04]  /*c850*/  STL.64 [R1+0x548], R100 ;  /* 0x0005486401007387 */ /* 0x0003e80000100a00 */
[----:B------:R-:W3:Y:S04]  /*c860*/  LDL.LU.64 R138, [R1+0x98] ;  /* 0x00009800018a7983 */ /* 0x000ee80000300a00 */
[----:B------:R-:W-:Y:S04]  /*c870*/  LDGSTS.E [R5+0x38080], desc[UR60][R122.64], P0 ;  /* 0x380800007a057fae */ /* 0x000fe8000812187c */
[----:B------:R1:W-:Y:S04]  /*c880*/  STL.64 [R1+0x5c0], R112 ;  /* 0x0005c07001007387 */ /* 0x0003e80000100a00 */
[----:B------:R-:W-:Y:S04]  /*c890*/  LDGSTS.E [R5+0x38480], desc[UR60][R116.64], P0 ;  /* 0x3848000074057fae */ /* 0x000fe8000812187c */
[----:B------:R-:W-:Y:S04]  /*c8a0*/  LDGSTS.E [R5+0x38880], desc[UR60][R108.64], P0 ;  /* 0x388800006c057fae */ /* 0x000fe8000812187c */
[----:B------:R-:W-:Y:S04]  /*c8b0*/  LDGSTS.E [R5+0x38c80], desc[UR60][R102.64], P0 ;  /* 0x38c8000066057fae */ /* 0x000fe8000812187c */
[----:B------:R-:W-:Y:S04]  /*c8c0*/  LDGSTS.E [R5+0x39080], desc[UR60][R100.64], P0 ;  /* 0x3908000064057fae */ /* 0x000fe8000812187c */
[----:B------:R1:W-:Y:S01]  /*c8d0*/  LDGSTS.E [R5+0x39480], desc[UR60][R112.64], P0 ;  /* 0x3948000070057fae */ /* 0x0003e2000812187c */
[----:B------:R-:W-:-:S05]  /*c8e0*/  IMAD.WIDE R22, R154, 0x4, R126 ;  /* 0x000000049a167825 */ /* 0x000fca00078e027e */
[----:B------:R2:W-:Y:S04]  /*c8f0*/  STL.64 [R1+0x5f0], R22 ;  /* 0x0005f01601007387 */ /* 0x0005e80000100a00 */
[----:B------:R2:W-:Y:S01]  /*c900*/  LDGSTS.E [R5+0x39880], desc[UR60][R22.64], P0 ;  /* 0x3988000016057fae */ /* 0x0005e2000812187c */
[----:B----4-:R-:W-:-:S05]  /*c910*/  IMAD.WIDE R10, R154, 0x4, R136 ;  /* 0x000000049a0a7825 */ /* 0x010fca00078e0288 */
[----:B------:R3:W-:Y:S04]  /*c920*/  STL.64 [R1+0x610], R10 ;  /* 0x0006100a01007387 */ /* 0x0007e80000100a00 */
[----:B-1----:R-:W4:Y:S04]  /*c930*/  LDL.LU.64 R102, [R1+0x250] ;  /* 0x0002500001667983 */ /* 0x002f280000300a00 */
[----:B------:R-:W4:Y:S04]  /*c940*/  LDL.LU.64 R108, [R1+0x210] ;  /* 0x00021000016c7983 */ /* 0x000f280000300a00 */
[----:B------:R-:W4:Y:S04]  /*c950*/  LDL.LU.64 R100, [R1+0x1d0] ;  /* 0x0001d00001647983 */ /* 0x000f280000300a00 */
[----:B------:R-:W4:Y:S01]  /*c960*/  LDL.LU.64 R122, [R1+0x190] ;  /* 0x00019000017a7983 */ /* 0x000f220000300a00 */
[----:B------:R-:W-:-:S03]  /*c970*/  IMAD.WIDE R112, R154, 0x4, R98 ;  /* 0x000000049a707825 */ /* 0x000fc600078e0262 */
[----:B------:R3:W-:Y:S01]  /*c980*/  LDGSTS.E [R5+0x39c80], desc[UR60][R10.64], P0 ;  /* 0x39c800000a057fae */ /* 0x0007e2000812187c */
[----:B------:R-:W-:-:S04]  /*c990*/  IMAD.WIDE R96, R154, 0x4, R96 ;  /* 0x000000049a607825 */ /* 0x000fc800078e0260 */
[C---:B------:R-:W-:Y:S01]  /*c9a0*/  IMAD.WIDE R94, R154.reuse, 0x4, R94 ;  /* 0x000000049a5e7825 */ /* 0x040fe200078e025e */
[----:B------:R-:W-:Y:S03]  /*c9b0*/  STL.64 [R1+0x160], R112 ;  /* 0x0001607001007387 */ /* 0x000fe60000100a00 */
[C---:B------:R-:W-:Y:S01]  /*c9c0*/  IMAD.WIDE R90, R154.reuse, 0x4, R90 ;  /* 0x000000049a5a7825 */ /* 0x040fe200078e025a */
[----:B------:R1:W-:Y:S03]  /*c9d0*/  STL.64 [R1+0x1a0], R96 ;  /* 0x0001a06001007387 */ /* 0x0003e60000100a00 */
[C---:B------:R-:W-:Y:S01]  /*c9e0*/  IMAD.WIDE R88, R154.reuse, 0x4, R88 ;  /* 0x000000049a587825 */ /* 0x040fe200078e0258 */
[----:B------:R-:W4:Y:S04]  /*c9f0*/  LDL.LU.64 R98, [R1+0x150] ;  /* 0x0001500001627983 */ /* 0x000f280000300a00 */
[----:B------:R1:W-:Y:S04]  /*ca00*/  STL.64 [R1+0x258], R94 ;  /* 0x0002585e01007387 */ /* 0x0003e80000100a00 */
[----:B------:R-:W4:Y:S04]  /*ca10*/  LDL.LU.64 R126, [R1+0x110] ;  /* 0x00011000017e7983 */ /* 0x000f280000300a00 */
[----:B------:R1:W-:Y:S04]  /*ca20*/  STL.64 [R1+0x4a8], R90 ;  /* 0x0004a85a01007387 */ /* 0x0003e80000100a00 */
[----:B------:R-:W4:Y:S04]  /*ca30*/  LDL.LU.64 R116, [R1+0xd0] ;  /* 0x0000d00001747983 */ /* 0x000f280000300a00 */
[----:B------:R1:W-:Y:S04]  /*ca40*/  STL.64 [R1+0x520], R88 ;  /* 0x0005205801007387 */ /* 0x0003e80000100a00 */
[----:B------:R-:W4:Y:S04]  /*ca50*/  LDL.LU.64 R136, [R1+0x90] ;  /* 0x0000900001887983 */ /* 0x000f280000300a00 */
[----:B------:R4:W-:Y:S04]  /*ca60*/  LDGSTS.E [R6+0x38100], desc[UR60][R112.64], P0 ;  /* 0x3810000070067fae */ /* 0x0009e8000812187c */
[----:B------:R-:W-:Y:S04]  /*ca70*/  LDGSTS.E [R6+0x38500], desc[UR60][R96.64], P0 ;  /* 0x3850000060067fae */ /* 0x000fe8000812187c */
[----:B------:R-:W-:Y:S04]  /*ca80*/  LDGSTS.E [R6+0x38900], desc[UR60][R94.64], P0 ;  /* 0x389000005e067fae */ /* 0x000fe8000812187c */
[----:B------:R-:W-:Y:S04]  /*ca90*/  LDGSTS.E [R6+0x38d00], desc[UR60][R90.64], P0 ;  /* 0x38d000005a067fae */ /* 0x000fe8000812187c */
[----:B------:R-:W-:Y:S01]  /*caa0*/  LDGSTS.E [R6+0x39100], desc[UR60][R88.64], P0 ;  /* 0x3910000058067fae */ /* 0x000fe2000812187c */
[----:B--2---:R-:W-:-:S04]  /*cab0*/  IMAD.WIDE R22, R154, 0x4, R124 ;  /* 0x000000049a167825 */ /* 0x004fc800078e027c */
[C---:B---3--:R-:W-:Y:S01]  /*cac0*/  IMAD.WIDE R10, R154.reuse, 0x4, R120 ;  /* 0x000000049a0a7825 */ /* 0x048fe200078e0278 */
[----:B------:R2:W-:Y:S03]  /*cad0*/  STL.64 [R1+0x588], R22 ;  /* 0x0005881601007387 */ /* 0x0005e60000100a00 */
[C---:B------:R-:W-:Y:S01]  /*cae0*/  IMAD.WIDE R4, R154.reuse, 0x4, R138 ;  /* 0x000000049a047825 */ /* 0x040fe200078e028a */
[----:B------:R3:W-:Y:S04]  /*caf0*/  STL.64 [R1+0x5e0], R10 ;  /* 0x0005e00a01007387 */ /* 0x0007e80000100a00 */
[----:B------:R3:W-:Y:S04]  /*cb00*/  STL.64 [R1+0x608], R4 ;  /* 0x0006080401007387 */ /* 0x0007e80000100a00 */
[----:B-1----:R-:W3:Y:S04]  /*cb10*/  LDL.LU.64 R96, [R1+0x248] ;  /* 0x0002480001607983 */ /* 0x002ee80000300a00 */
[----:B------:R-:W3:Y:S04]  /*cb20*/  LDL.LU.64 R94, [R1+0x208] ;  /* 0x00020800015e7983 */ /* 0x000ee80000300a00 */
[----:B------:R-:W3:Y:S04]  /*cb30*/  LDL.LU.64 R90, [R1+0x1c8] ;  /* 0x0001c800015a7983 */ /* 0x000ee80000300a00 */
[----:B------:R-:W3:Y:S04]  /*cb40*/  LDL.LU.64 R88, [R1+0x188] ;  /* 0x0001880001587983 */ /* 0x000ee80000300a00 */
[----:B------:R-:W3:Y:S04]  /*cb50*/  LDL.LU.64 R124, [R1+0x148] ;  /* 0x00014800017c7983 */ /* 0x000ee80000300a00 */
[----:B------:R2:W-:Y:S04]  /*cb60*/  LDGSTS.E [R6+0x39500], desc[UR60][R22.64], P0 ;  /* 0x3950000016067fae */ /* 0x0005e8000812187c */
[----:B------:R3:W-:Y:S04]  /*cb70*/  LDGSTS.E [R6+0x39900], desc[UR60][R10.64], P0 ;  /* 0x399000000a067fae */ /* 0x0007e8000812187c */
[----:B------:R1:W-:Y:S01]  /*cb80*/  LDGSTS.E [R6+0x39d00], desc[UR60][R4.64], P0 ;  /* 0x39d0000004067fae */ /* 0x0003e2000812187c */
[----:B----4-:R-:W-:-:S04]  /*cb90*/  IMAD.WIDE R112, R154, 0x4, R102 ;  /* 0x000000049a707825 */ /* 0x010fc800078e0266 */
[C---:B------:R-:W-:Y:S01]  /*cba0*/  IMAD.WIDE R108, R154.reuse, 0x4, R108 ;  /* 0x000000049a6c7825 */ /* 0x040fe200078e026c */
[----:B------:R-:W-:Y:S03]  /*cbb0*/  STL.64 [R1+0x168], R112 ;  /* 0x0001687001007387 */ /* 0x000fe60000100a00 */
[C---:B------:R-:W-:Y:S01]  /*cbc0*/  IMAD.WIDE R102, R154.reuse, 0x4, R100 ;  /* 0x000000049a667825 */ /* 0x040fe200078e0264 */
[----:B------:R4:W-:Y:S04]  /*cbd0*/  STL.64 [R1+0x1e0], R108 ;  /* 0x0001e06c01007387 */ /* 0x0009e80000100a00 */
[----:B------:R-:W4:Y:S01]  /*cbe0*/  LDL.LU.64 R120, [R1+0x108] ;  /* 0x0001080001787983 */ /* 0x000f220000300a00 */
[----:B------:R-:W-:-:S03]  /*cbf0*/  IMAD.WIDE R100, R154, 0x4, R122 ;  /* 0x000000049a647825 */ /* 0x000fc600078e027a */
[----:B------:R4:W-:Y:S04]  /*cc00*/  STL.64 [R1+0x220], R102 ;  /* 0x0002206601007387 */ /* 0x0009e80000100a00 */
[----:B------:R-:W4:Y:S04]  /*cc10*/  LDL.LU.64 R138, [R1+0xc8] ;  /* 0x0000c800018a7983 */ /* 0x000f280000300a00 */
[----:B------:R-:W4:Y:S01]  /*cc20*/  LDL.LU.64 R122, [R1+0x88] ;  /* 0x00008800017a7983 */ /* 0x000f220000300a00 */
[----:B------:R-:W-:-:S03]  /*cc30*/  IMAD.WIDE R98, R154, 0x4, R98 ;  /* 0x000000049a627825 */ /* 0x000fc600078e0262 */
[----:B------:R4:W-:Y:S01]  /*cc40*/  STL.64 [R1+0x468], R100 ;  /* 0x0004686401007387 */ /* 0x0009e20000100a00 */
[----:B--2---:R-:W-:-:S03]  /*cc50*/  IMAD.WIDE R22, R154, 0x4, R126 ;  /* 0x000000049a167825 */ /* 0x004fc600078e027e */
[----:B------:R2:W-:Y:S01]  /*cc60*/  STL.64 [R1+0x4e8], R98 ;  /* 0x0004e86201007387 */ /* 0x0005e20000100a00 */
[----:B---3--:R-:W-:-:S03]  /*cc70*/  IMAD.WIDE R10, R154, 0x4, R116 ;  /* 0x000000049a0a7825 */ /* 0x008fc600078e0274 */
[----:B------:R3:W-:Y:S04]  /*cc80*/  STL.64 [R1+0x558], R22 ;  /* 0x0005581601007387 */ /* 0x0007e80000100a00 */
[----:B------:R-:W-:Y:S01]  /*cc90*/  LDGSTS.E [R7+0x38180], desc[UR60][R112.64], P0 ;  /* 0x3818000070077fae */ /* 0x000fe2000812187c */
[----:B-1----:R-:W-:-:S03]  /*cca0*/  IMAD.WIDE R4, R154, 0x4, R136 ;  /* 0x000000049a047825 */ /* 0x002fc600078e0288 */
[----:B------:R1:W-:Y:S04]  /*ccb0*/  STL.64 [R1+0x5c8], R10 ;  /* 0x0005c80a01007387 */ /* 0x0003e80000100a00 */
[----:B------:R-:W-:Y:S04]  /*ccc0*/  LDGSTS.E [R7+0x38580], desc[UR60][R108.64], P0 ;  /* 0x385800006c077fae */ /* 0x000fe8000812187c */
[----:B------:R1:W-:Y:S04]  /*ccd0*/  STL.64 [R1+0x5f8], R4 ;  /* 0x0005f80401007387 */ /* 0x0003e80000100a00 */
[----:B------:R2:W-:Y:S04]  /*cce0*/  LDGSTS.E [R7+0x38980], desc[UR60][R102.64], P0 ;  /* 0x3898000066077fae */ /* 0x0005e8000812187c */
[----:B----4-:R-:W4:Y:S04]  /*ccf0*/  LDL.LU.64 R108, [R1+0x240] ;  /* 0x00024000016c7983 */ /* 0x010f280000300a00 */
[----:B------:R1:W-:Y:S04]  /*cd00*/  LDGSTS.E [R7+0x38d80], desc[UR60][R100.64], P0 ;  /* 0x38d8000064077fae */ /* 0x0003e8000812187c */
[----:B------:R-:W4:Y:S04]  /*cd10*/  LDL.LU.64 R136, [R1+0x200] ;  /* 0x0002000001887983 */ /* 0x000f280000300a00 */
[----:B------:R-:W4:Y:S04]  /*cd20*/  LDL.LU.64 R112, [R1+0x1c0] ;  /* 0x0001c00001707983 */ /* 0x000f280000300a00 */
[----:B------:R1:W-:Y:S04]  /*cd30*/  LDGSTS.E [R7+0x39180], desc[UR60][R98.64], P0 ;  /* 0x3918000062077fae */ /* 0x0003e8000812187c */
[----:B------:R3:W-:Y:S04]  /*cd40*/  LDGSTS.E [R7+0x39580], desc[UR60][R22.64], P0 ;  /* 0x3958000016077fae */ /* 0x0007e8000812187c */
[----:B------:R3:W-:Y:S04]  /*cd50*/  LDGSTS.E [R7+0x39980], desc[UR60][R10.64], P0 ;  /* 0x399800000a077fae */ /* 0x0007e8000812187c */
[----:B------:R3:W-:Y:S01]  /*cd60*/  LDGSTS.E [R7+0x39d80], desc[UR60][R4.64], P0 ;  /* 0x39d8000004077fae */ /* 0x0007e2000812187c */
[----:B------:R-:W-:-:S04]  /*cd70*/  IMAD.WIDE R116, R154, 0x4, R96 ;  /* 0x000000049a747825 */ /* 0x000fc800078e0260 */
[C---:B--2---:R-:W-:Y:S01]  /*cd80*/  IMAD.WIDE R102, R154.reuse, 0x4, R94 ;  /* 0x000000049a667825 */ /* 0x044fe200078e025e */
[----:B------:R-:W-:Y:S03]  /*cd90*/  STL.64 [R1+0x198], R116 ;  /* 0x0001987401007387 */ /* 0x000fe60000100a00 */
[C---:B-1----:R-:W-:Y:S01]  /*cda0*/  IMAD.WIDE R100, R154.reuse, 0x4, R90 ;  /* 0x000000049a647825 */ /* 0x042fe200078e025a */
[----:B------:R-:W2:Y:S04]  /*cdb0*/  LDL.LU.64 R96, [R1+0x180] ;  /* 0x0001800001607983 */ /* 0x000ea80000300a00 */
[----:B------:R-:W2:Y:S01]  /*cdc0*/  LDL.LU.64 R94, [R1+0x140] ;  /* 0x00014000015e7983 */ /* 0x000ea20000300a00 */
[----:B------:R-:W-:-:S03]  /*cdd0*/  IMAD.WIDE R98, R154, 0x4, R88 ;  /* 0x000000049a627825 */ /* 0x000fc600078e0258 */
[----:B------:R1:W-:Y:S01]  /*cde0*/  STL.64 [R1+0x1d8], R102 ;  /* 0x0001d86601007387 */ /* 0x0003e20000100a00 */
[----:B---3--:R-:W-:-:S03]  /*cdf0*/  IMAD.WIDE R22, R154, 0x4, R124 ;  /* 0x000000049a167825 */ /* 0x008fc600078e027c */
[----:B------:R3:W-:Y:S04]  /*ce00*/  STL.64 [R1+0x218], R100 ;  /* 0x0002186401007387 */ /* 0x0007e80000100a00 */
[----:B------:R-:W2:Y:S04]  /*ce10*/  LDL.LU.64 R90, [R1+0x100] ;  /* 0x00010000015a7983 */ /* 0x000ea80000300a00 */
[----:B------:R-:W2:Y:S04]  /*ce20*/  LDL.LU.64 R88, [R1+0xc0] ;  /* 0x0000c00001587983 */ /* 0x000ea80000300a00 */
[----:B------:R3:W-:Y:S04]  /*ce30*/  STL.64 [R1+0x260], R98 ;  /* 0x0002606201007387 */ /* 0x0007e80000100a00 */
[----:B------:R2:W-:Y:S04]  /*ce40*/  STL.64 [R1+0x4b0], R22 ;  /* 0x0004b01601007387 */ /* 0x0005e80000100a00 */
[----:B------:R-:W-:Y:S04]  /*ce50*/  LDGSTS.E [R8+0x38200], desc[UR60][R116.64], P0 ;  /* 0x3820000074087fae */ /* 0x000fe8000812187c */
[----:B------:R-:W-:Y:S04]  /*ce60*/  LDGSTS.E [R8+0x38600], desc[UR60][R102.64], P0 ;  /* 0x3860000066087fae */ /* 0x000fe8000812187c */
[----:B------:R-:W-:Y:S04]  /*ce70*/  LDGSTS.E [R8+0x38a00], desc[UR60][R100.64], P0 ;  /* 0x38a0000064087fae */ /* 0x000fe8000812187c */
[----:B------:R-:W-:Y:S04]  /*ce80*/  LDGSTS.E [R8+0x38e00], desc[UR60][R98.64], P0 ;  /* 0x38e0000062087fae */ /* 0x000fe8000812187c */
[----:B------:R2:W-:Y:S01]  /*ce90*/  LDGSTS.E [R8+0x39200], desc[UR60][R22.64], P0 ;  /* 0x3920000016087fae */ /* 0x0005e2000812187c */
[----:B------:R-:W-:-:S04]  /*cea0*/  IMAD.WIDE R10, R154, 0x4, R120 ;  /* 0x000000049a0a7825 */ /* 0x000fc800078e0278 */
[C---:B------:R-:W-:Y:S01]  /*ceb0*/  IMAD.WIDE R6, R154.reuse, 0x4, R138 ;  /* 0x000000049a067825 */ /* 0x040fe200078e028a */
[----:B------:R2:W-:Y:S03]  /*cec0*/  STL.64 [R1+0x530], R10 ;  /* 0x0005300a01007387 */ /* 0x0005e60000100a00 */
[C---:B------:R-:W-:Y:S01]  /*ced0*/  IMAD.WIDE R4, R154.reuse, 0x4, R122 ;  /* 0x000000049a047825 */ /* 0x040fe200078e027a */
[----:B------:R2:W-:Y:S04]  /*cee0*/  STL.64 [R1+0x598], R6 ;  /* 0x0005980601007387 */ /* 0x0005e80000100a00 */
[----:B------:R2:W-:Y:S04]  /*cef0*/  STL.64 [R1+0x5e8], R4 ;  /* 0x0005e80401007387 */ /* 0x0005e80000100a00 */
[----:B------:R-:W2:Y:S04]  /*cf00*/  LDL.LU.64 R122, [R1+0x80] ;  /* 0x00008000017a7983 */ /* 0x000ea80000300a00 */
[----:B-1----:R-:W2:Y:S04]  /*cf10*/  LDL.LU.64 R102, [R1+0x238] ;  /* 0x0002380001667983 */ /* 0x002ea80000300a00 */
[----:B---3--:R-:W3:Y:S04]  /*cf20*/  LDL.LU.64 R100, [R1+0x1f8] ;  /* 0x0001f80001647983 */ /* 0x008ee80000300a00 */
[----:B------:R-:W3:Y:S04]  /*cf30*/  LDL.LU.64 R98, [R1+0x1b8] ;  /* 0x0001b80001627983 */ /* 0x000ee80000300a00 */
[----:B------:R-:W3:Y:S04]  /*cf40*/  LDL.LU.64 R120, [R1+0x178] ;  /* 0x0001780001787983 */ /* 0x000ee80000300a00 */
[----:B------:R-:W3:Y:S04]  /*cf50*/  LDL.LU.64 R138, [R1+0x138] ;  /* 0x00013800018a7983 */ /* 0x000ee80000300a00 */
[----:B------:R-:W3:Y:S04]  /*cf60*/  LDL.LU.64 R116, [R1+0xf8] ;  /* 0x0000f80001747983 */ /* 0x000ee80000300a00 */
[----:B------:R1:W-:Y:S04]  /*cf70*/  LDGSTS.E [R8+0x39600], desc[UR60][R10.64], P0 ;  /* 0x396000000a087fae */ /* 0x0003e8000812187c */
[----:B------:R1:W-:Y:S04]  /*cf80*/  LDGSTS.E [R8+0x39a00], desc[UR60][R6.64], P0 ;  /* 0x39a0000006087fae */ /* 0x0003e8000812187c */
[----:B------:R1:W-:Y:S01]  /*cf90*/  LDGSTS.E [R8+0x39e00], desc[UR60][R4.64], P0 ;  /* 0x39e0000004087fae */ /* 0x0003e2000812187c */
[----:B----4-:R-:W-:-:S05]  /*cfa0*/  IMAD.WIDE R108, R154, 0x4, R108 ;  /* 0x000000049a6c7825 */ /* 0x010fca00078e026c */
[----:B------:R-:W-:Y:S01]  /*cfb0*/  LDGSTS.E [R9+0x38280], desc[UR60][R108.64], P0 ;  /* 0x382800006c097fae */ /* 0x000fe2000812187c */
[----:B------:R-:W-:-:S03]  /*cfc0*/  IMAD.WIDE R128, R154, 0x4, R136 ;  /* 0x000000049a807825 */ /* 0x000fc600078e0288 */
[----:B------:R-:W4:Y:S01]  /*cfd0*/  LDL.LU.64 R136, [R1+0xb8] ;  /* 0x0000b80001887983 */ /* 0x000f220000300a00 */
[----:B------:R-:W-:-:S03]  /*cfe0*/  IMAD.WIDE R126, R154, 0x4, R112 ;  /* 0x000000049a7e7825 */ /* 0x000fc600078e0270 */
[----:B------:R1:W-:Y:S04]  /*cff0*/  STL.64 [R1+0x190], R108 ;  /* 0x0001906c01007387 */ /* 0x0003e80000100a00 */
[----:B------:R-:W4:Y:S04]  /*d000*/  LDL.LU.64 R112, [R1+0x78] ;  /* 0x0000780001707983 */ /* 0x000f280000300a00 */
[----:B------:R-:W-:Y:S04]  /*d010*/  STL.64 [R1+0x1d0], R128 ;  /* 0x0001d08001007387 */ /* 0x000fe80000100a00 */
[----:B------:R-:W-:Y:S04]  /*d020*/  STL.64 [R1+0x210], R126 ;  /* 0x0002107e01007387 */ /* 0x000fe80000100a00 */
[----:B------:R-:W-:Y:S04]  /*d030*/  LDGSTS.E [R9+0x38680], desc[UR60][R128.64], P0 ;  /* 0x3868000080097fae */ /* 0x000fe8000812187c */
[----:B------:R-:W-:Y:S01]  /*d040*/  LDGSTS.E [R9+0x38a80], desc[UR60][R126.64], P0 ;  /* 0x38a800007e097fae */ /* 0x000fe2000812187c */
[----:B--2---:R-:W-:-:S04]  /*d050*/  IMAD.WIDE R124, R154, 0x4, R96 ;  /* 0x000000049a7c7825 */ /* 0x004fc800078e0260 */
[C---:B------:R-:W-:Y:S01]  /*d060*/  IMAD.WIDE R22, R154.reuse, 0x4, R94 ;  /* 0x000000049a167825 */ /* 0x040fe200078e025e */
[----:B------:R-:W-:Y:S04]  /*d070*/  STL.64 [R1+0x250], R124 ;  /* 0x0002507c01007387 */ /* 0x000fe80000100a00 */
[----:B------:R-:W2:Y:S04]  /*d080*/  LDL.LU.64 R94, [R1+0x230] ;  /* 0x00023000015e7983 */ /* 0x000ea80000300a00 */
[----:B------:R3:W-:Y:S01]  /*d090*/  STL.64 [R1+0x470], R22 ;  /* 0x0004701601007387 */ /* 0x0007e20000100a00 */
[----:B-1----:R-:W-:-:S03]  /*d0a0*/  IMAD.WIDE R10, R154, 0x4, R90 ;  /* 0x000000049a0a7825 */ /* 0x002fc600078e025a */
[----:B------:R-:W-:Y:S01]  /*d0b0*/  LDGSTS.E [R9+0x38e80], desc[UR60][R124.64], P0 ;  /* 0x38e800007c097fae */ /* 0x000fe2000812187c */
[----:B------:R-:W-:-:S03]  /*d0c0*/  IMAD.WIDE R6, R154, 0x4, R88 ;  /* 0x000000049a067825 */ /* 0x000fc600078e0258 */
[----:B------:R-:W2:Y:S04]  /*d0d0*/  LDL.LU.64 R90, [R1+0x1f0] ;  /* 0x0001f000015a7983 */ /* 0x000ea80000300a00 */
[----:B------:R1:W-:Y:S04]  /*d0e0*/  STL.64 [R1+0x4f0], R10 ;  /* 0x0004f00a01007387 */ /* 0x0003e80000100a00 */
[----:B------:R-:W2:Y:S04]  /*d0f0*/  LDL.LU.64 R88, [R1+0x1b0] ;  /* 0x0001b00001587983 */ /* 0x000ea80000300a00 */
[----:B------:R4:W-:Y:S04]  /*d100*/  STL.64 [R1+0x568], R6 ;  /* 0x0005680601007387 */ /* 0x0009e80000100a00 */
[----:B------:R-:W2:Y:S04]  /*d110*/  LDL.LU.64 R96, [R1+0x170] ;  /* 0x0001700001607983 */ /* 0x000ea80000300a00 */
[----:B------:R1:W-:Y:S04]  /*d120*/  LDGSTS.E [R9+0x39280], desc[UR60][R22.64], P0 ;  /* 0x3928000016097fae */ /* 0x0003e8000812187c */
[----:B------:R1:W-:Y:S04]  /*d130*/  LDGSTS.E [R9+0x39680], desc[UR60][R10.64], P0 ;  /* 0x396800000a097fae */ /* 0x0003e8000812187c */
[----:B------:R-:W-:Y:S01]  /*d140*/  LDGSTS.E [R9+0x39a80], desc[UR60][R6.64], P0 ;  /* 0x39a8000006097fae */ /* 0x000fe2000812187c */
[----:B------:R-:W-:-:S03]  /*d150*/  IMAD.WIDE R4, R154, 0x4, R122 ;  /* 0x000000049a047825 */ /* 0x000fc600078e027a */
[----:B------:R-:W2:Y:S01]  /*d160*/  LDL.LU.64 R122, [R1+0x130] ;  /* 0x00013000017a7983 */ /* 0x000ea20000300a00 */
[----:B------:R-:W-:-:S03]  /*d170*/  IMAD.WIDE R102, R154, 0x4, R102 ;  /* 0x000000049a667825 */ /* 0x000fc600078e0266 */
[----:B------:R-:W2:Y:S01]  /*d180*/  LDL.LU.64 R108, [R1+0xf0] ;  /* 0x0000f000016c7983 */ /* 0x000ea20000300a00 */
[----:B---3--:R-:W-:-:S03]  /*d190*/  IMAD.WIDE R100, R154, 0x4, R100 ;  /* 0x000000049a647825 */ /* 0x008fc600078e0264 */
[----:B------:R3:W-:Y:S01]  /*d1a0*/  STL.64 [R1+0x5d0], R4 ;  /* 0x0005d00401007387 */ /* 0x0007e20000100a00 */
[----:B------:R-:W-:-:S03]  /*d1b0*/  IMAD.WIDE R98, R154, 0x4, R98 ;  /* 0x000000049a627825 */ /* 0x000fc600078e0262 */
[----:B------:R3:W-:Y:S01]  /*d1c0*/  LDGSTS.E [R9+0x39e80], desc[UR60][R4.64], P0 ;  /* 0x39e8000004097fae */ /* 0x0007e2000812187c */
[----:B-1----:R-:W-:-:S03]  /*d1d0*/  IMAD.WIDE R22, R154, 0x4, R120 ;  /* 0x000000049a167825 */ /* 0x002fc600078e0278 */
[----:B------:R-:W-:Y:S01]  /*d1e0*/  STL.64 [R1+0x180], R102 ;  /* 0x0001806601007387 */ /* 0x000fe20000100a00 */
[----:B------:R-:W-:-:S03]  /*d1f0*/  IMAD.WIDE R10, R154, 0x4, R138 ;  /* 0x000000049a0a7825 */ /* 0x000fc600078e028a */
[----:B------:R-:W-:Y:S01]  /*d200*/  STL.64 [R1+0x1c0], R100 ;  /* 0x0001c06401007387 */ /* 0x000fe20000100a00 */
[----:B---3--:R-:W-:-:S03]  /*d210*/  IMAD.WIDE R8, R154, 0x4, R116 ;  /* 0x000000049a087825 */ /* 0x008fc600078e0274 */
[----:B------:R-:W-:Y:S04]  /*d220*/  STL.64 [R1+0x200], R98 ;  /* 0x0002006201007387 */ /* 0x000fe80000100a00 */
[----:B------:R-:W-:Y:S04]  /*d230*/  STL.64 [R1+0x240], R22 ;  /* 0x0002401601007387 */ /* 0x000fe80000100a00 */
[----:B------:R-:W-:Y:S04]  /*d240*/  LDGSTS.E [R240+0x38300], desc[UR60][R102.64], P0 ;  /* 0x3830000066f07fae */ /* 0x000fe8000812187c */
[----:B------:R-:W-:Y:S04]  /*d250*/  STL.64 [R1+0x448], R10 ;  /* 0x0004480a01007387 */ /* 0x000fe80000100a00 */
[----:B------:R-:W-:Y:S01]  /*d260*/  LDGSTS.E [R240+0x38700], desc[UR60][R100.64], P0 ;  /* 0x3870000064f07fae */ /* 0x000fe2000812187c */
[----:B----4-:R-:W-:-:S03]  /*d270*/  IMAD.WIDE R6, R154, 0x4, R136 ;  /* 0x000000049a067825 */ /* 0x010fc600078e0288 */
[----:B------:R-:W-:Y:S04]  /*d280*/  STL.64 [R1+0x4b8], R8 ;  /* 0x0004b80801007387 */ /* 0x000fe80000100a00 */
[----:B------:R-:W-:Y:S01]  /*d290*/  LDGSTS.E [R240+0x38b00], desc[UR60][R98.64], P0 ;  /* 0x38b0000062f07fae */ /* 0x000fe2000812187c */
[----:B------:R-:W-:-:S03]  /*d2a0*/  IMAD.WIDE R4, R154, 0x4, R112 ;  /* 0x000000049a047825 */ /* 0x000fc600078e0270 */
[----:B------:R1:W-:Y:S04]  /*d2b0*/  STL.64 [R1+0x538], R6 ;  /* 0x0005380601007387 */ /* 0x0003e80000100a00 */
[----:B------:R-:W-:Y:S04]  /*d2c0*/  LDGSTS.E [R240+0x38f00], desc[UR60][R22.64], P0 ;  /* 0x38f0000016f07fae */ /* 0x000fe8000812187c */
[----:B------:R3:W-:Y:S04]  /*d2d0*/  STL.64 [R1+0x5a8], R4 ;  /* 0x0005a80401007387 */ /* 0x0007e80000100a00 */
[----:B------:R-:W-:Y:S04]  /*d2e0*/  LDGSTS.E [R240+0x39300], desc[UR60][R10.64], P0 ;  /* 0x393000000af07fae */ /* 0x000fe8000812187c */
[----:B------:R-:W-:Y:S04]  /*d2f0*/  LDGSTS.E [R240+0x39700], desc[UR60][R8.64], P0 ;  /* 0x3970000008f07fae */ /* 0x000fe8000812187c */
[----:B------:R1:W-:Y:S04]  /*d300*/  LDGSTS.E [R240+0x39b00], desc[UR60][R6.64], P0 ;  /* 0x39b0000006f07fae */ /* 0x0003e8000812187c */
[----:B------:R3:W-:Y:S01]  /*d310*/  LDGSTS.E [R240+0x39f00], desc[UR60][R4.64], P0 ;  /* 0x39f0000004f07fae */ /* 0x0007e2000812187c */
[----:B-1----:R-:W-:-:S04]  /*d320*/  IMAD.WIDE R6, R154, 0x4, R2 ;  /* 0x000000049a067825 */ /* 0x002fc800078e0202 */
[----:B---3--:R-:W-:-:S04]  /*d330*/  IMAD.WIDE R4, R154, 0x4, R156 ;  /* 0x000000049a047825 */ /* 0x008fc800078e029c */
[----:B--2---:R-:W-:-:S05]  /*d340*/  IMAD.WIDE R94, R154, 0x4, R94 ;  /* 0x000000049a5e7825 */ /* 0x004fca00078e025e */
[----:B------:R1:W-:Y:S04]  /*d350*/  STL.64 [R1+0x188], R94 ;  /* 0x0001885e01007387 */ /* 0x0003e80000100a00 */
[----:B------:R1:W-:Y:S01]  /*d360*/  LDGSTS.E [R241+0x38380], desc[UR60][R94.64], P0 ;  /* 0x383800005ef17fae */ /* 0x0003e2000812187c */
[----:B------:R-:W-:-:S04]  /*d370*/  IMAD.WIDE R90, R154, 0x4, R90 ;  /* 0x000000049a5a7825 */ /* 0x000fc800078e025a */
[C---:B------:R-:W-:Y:S01]  /*d380*/  IMAD.WIDE R88, R154.reuse, 0x4, R88 ;  /* 0x000000049a587825 */ /* 0x040fe200078e0258 */
[----:B------:R1:W-:Y:S04]  /*d390*/  STL.64 [R1+0x1c8], R90 ;  /* 0x0001c85a01007387 */ /* 0x0003e80000100a00 */
[----:B------:R1:W-:Y:S01]  /*d3a0*/  STL.64 [R1+0x208], R88 ;  /* 0x0002085801007387 */ /* 0x0003e20000100a00 */
[----:B------:R-:W-:-:S03]  /*d3b0*/  IMAD.WIDE R22, R154, 0x4, R96 ;  /* 0x000000049a167825 */ /* 0x000fc600078e0260 */
[----:B------:R1:W5:Y:S04]  /*d3c0*/  LDL.LU.64 R2, [R1+0x768] ;  /* 0x0007680001027983 */ /* 0x0003680000300a00 */
[----:B------:R1:W-:Y:S04]  /*d3d0*/  STL.64 [R1+0x248], R22 ;  /* 0x0002481601007387 */ /* 0x0003e80000100a00 */
[----:B------:R1:W5:Y:S04]  /*d3e0*/  LDL.LU.64 R156, [R1+0x760] ;  /* 0x00076000019c7983 */ /* 0x0003680000300a00 */
[----:B------:R1:W-:Y:S04]  /*d3f0*/  LDGSTS.E [R241+0x38780], desc[UR60][R90.64], P0 ;  /* 0x387800005af17fae */ /* 0x0003e8000812187c */
[----:B------:R1:W-:Y:S04]  /*d400*/  LDGSTS.E [R241+0x38b80], desc[UR60][R88.64], P0 ;  /* 0x38b8000058f17fae */ /* 0x0003e8000812187c */
[----:B------:R1:W-:Y:S01]  /*d410*/  LDGSTS.E [R241+0x38f80], desc[UR60][R22.64], P0 ;  /* 0x38f8000016f17fae */ /* 0x0003e2000812187c */
[----:B------:R-:W-:-:S05]  /*d420*/  IMAD.WIDE R10, R154, 0x4, R122 ;  /* 0x000000049a0a7825 */ /* 0x000fca00078e027a */
[----:B------:R1:W-:Y:S04]  /*d430*/  STL.64 [R1+0x430], R10 ;  /* 0x0004300a01007387 */ /* 0x0003e80000100a00 */
[----:B------:R-:W2:Y:S01]  /*d440*/  LDL R123, [R1+0x354] ;  /* 0x00035400017b7983 */ /* 0x000ea20000100800 */
[----:B------:R-:W-:-:S03]  /*d450*/  IMAD.WIDE R8, R154, 0x4, R108 ;  /* 0x000000049a087825 */ /* 0x000fc600078e026c */
[----:B------:R1:W-:Y:S04]  /*d460*/  LDGSTS.E [R241+0x39380], desc[UR60][R10.64], P0 ;  /* 0x393800000af17fae */ /* 0x0003e8000812187c */
[----:B------:R1:W-:Y:S04]  /*d470*/  STL.64 [R1+0x480], R8 ;  /* 0x0004800801007387 */ /* 0x0003e80000100a00 */
[----:B------:R1:W-:Y:S04]  /*d480*/  STL.64 [R1+0x4f8], R6 ;  /* 0x0004f80601007387 */ /* 0x0003e80000100a00 */
[----:B------:R1:W-:Y:S04]  /*d490*/  STL.64 [R1+0x578], R4 ;  /* 0x0005780401007387 */ /* 0x0003e80000100a00 */
[----:B------:R1:W-:Y:S04]  /*d4a0*/  LDGSTS.E [R241+0x39780], desc[UR60][R8.64], P0 ;  /* 0x3978000008f17fae */ /* 0x0003e8000812187c */
[----:B------:R1:W-:Y:S04]  /*d4b0*/  LDGSTS.E [R241+0x39b80], desc[UR60][R6.64], P0 ;  /* 0x39b8000006f17fae */ /* 0x0003e8000812187c */
[----:B------:R1:W-:Y:S01]  /*d4c0*/  LDGSTS.E [R241+0x39f80], desc[UR60][R4.64], P0 ;  /* 0x39f8000004f17fae */ /* 0x0003e2000812187c */
[----:B------:R-:W-:-:S03]  /*d4d0*/  CS2R R56, SRZ ;  /* 0x0000000000387805 */ /* 0x000fc6000001ff00 */
[----:B------:R-:W0:Y:S01]  /*d4e0*/  LDGDEPBAR ;  /* 0x00000000000079af */ /* 0x000e220000000000 */
[----:B------:R-:W-:Y:S02]  /*d4f0*/  CS2R R58, SRZ ;  /* 0x00000000003a7805 */ /* 0x000fe4000001ff00 */
[----:B------:R-:W-:Y:S02]  /*d500*/  CS2R R60, SRZ ;  /* 0x00000000003c7805 */ /* 0x000fe4000001ff00 */
[----:B------:R-:W-:Y:S02]  /*d510*/  CS2R R62, SRZ ;  /* 0x00000000003e7805 */ /* 0x000fe4000001ff00 */
[----:B------:R-:W-:Y:S02]  /*d520*/  CS2R R64, SRZ ;  /* 0x0000000000407805 */ /* 0x000fe4000001ff00 */
[----:B------:R-:W-:Y:S02]  /*d530*/  CS2R R66, SRZ ;  /* 0x0000000000427805 */ /* 0x000fe4000001ff00 */
[----:B------:R-:W-:-:S02]  /*d540*/  CS2R R68, SRZ ;  /* 0x0000000000447805 */ /* 0x000fc4000001ff00 */
        /* <DEDUP_REMOVED lines=25> */
[----:B--2---:R-:W-:-:S13]  /*d6e0*/  ISETP.GE.AND P0, PT, R123, 0x80, PT ;  /* 0x000000807b00780c */ /* 0x004fda0003f06270 */
[----:B-1----:R-:W-:Y:S05]  /*d6f0*/  @!P0 BRA `(.L_x_0) ;  /* 0x000000a800fc8947 */ /* 0x002fea0003800000 */
[----:B------:R-:W2:Y:S04]  /*d700*/  LDL.LU.64 R108, [R1+0x270] ;  /* 0x00027000016c7983 */ /* 0x000ea80000300a00 */
[----:B------:R-:W3:Y:S04]  /*d710*/  LDL.LU.64 R94, [R1+0x38] ;  /* 0x00003800015e7983 */ /* 0x000ee80000300a00 */
[----:B------:R-:W4:Y:S04]  /*d720*/  LDL.LU.64 R90, [R1+0x30] ;  /* 0x00003000015a7983 */ /* 0x000f280000300a00 */
[----:B------:R-:W4:Y:S04]  /*d730*/  LDL.LU.64 R88, [R1+0x28] ;  /* 0x0000280001587983 */ /* 0x000f280000300a00 */
[----:B------:R-:W-:Y:S04]  /*d740*/  STL [R1+0x770], R152 ;  /* 0x0007709801007387 */ /* 0x000fe80000100800 */
[----:B-----5:R-:W-:Y:S04]  /*d750*/  STL.64 [R1+0x768], R156 ;  /* 0x0007689c01007387 */ /* 0x020fe80000100a00 */
[----:B------:R1:W-:Y:S01]  /*d760*/  STL.64 [R1+0x760], R2 ;  /* 0x0007600201007387 */ /* 0x0003e20000100a00 */
[----:B------:R-:W-:-:S02]  /*d770*/  IMAD.MOV.U32 R22, RZ, RZ, R250 ;  /* 0x000000ffff167224 */ /* 0x000fc400078e00fa */
[----:B------:R-:W-:Y:S02]  /*d780*/  IMAD.MOV.U32 R23, RZ, RZ, R251 ;  /* 0x000000ffff177224 */ /* 0x000fe400078e00fb */
[----:B--2---:R-:W-:Y:S02]  /*d790*/  IMAD.MOV.U32 R4, RZ, RZ, R108 ;  /* 0x000000ffff047224 */ /* 0x004fe400078e006c */
[----:B------:R-:W-:Y:S02]  /*d7a0*/  IMAD.MOV.U32 R5, RZ, RZ, R109 ;  /* 0x000000ffff057224 */ /* 0x000fe400078e006d */
[----:B---3--:R-:W-:Y:S01]  /*d7b0*/  IMAD.MOV.U32 R6, RZ, RZ, R94 ;  /* 0x000000ffff067224 */ /* 0x008fe200078e005e */
[----:B------:R-:W2:Y:S01]  /*d7c0*/  LDL.LU.64 R108, [R1] ;  /* 0x00000000016c7983 */ /* 0x000ea20000300a00 */
[----:B------:R-:W-:Y:S02]  /*d7d0*/  IMAD.MOV.U32 R7, RZ, RZ, R95 ;  /* 0x000000ffff077224 */ /* 0x000fe400078e005f */
[----:B----4-:R-:W-:Y:S01]  /*d7e0*/  IMAD.MOV.U32 R8, RZ, RZ, R90 ;  /* 0x000000ffff087224 */ /* 0x010fe200078e005a */
[----:B------:R-:W-:Y:S01]  /*d7f0*/  STL.64 [R1+0x778], R4 ;  /* 0x0007780401007387 */ /* 0x000fe20000100a00 */
[----:B------:R-:W-:-:S02]  /*d800*/  IMAD.MOV.U32 R9, RZ, RZ, R91 ;  /* 0x000000ffff097224 */ /* 0x000fc400078e005b */
[----:B------:R-:W-:Y:S01]  /*d810*/  IMAD.MOV.U32 R10, RZ, RZ, R88 ;  /* 0x000000ffff0a7224 */ /* 0x000fe200078e0058 */
[----:B------:R-:W-:Y:S01]  /*d820*/  STL.64 [R1+0x780], R6 ;  /* 0x0007800601007387 */ /* 0x000fe20000100a00 */
[----:B------:R-:W-:Y:S02]  /*d830*/  IMAD.MOV.U32 R11, RZ, RZ, R89 ;  /* 0x000000ffff0b7224 */ /* 0x000fe400078e0059 */
[----:B------:R-:W-:Y:S01]  /*d840*/  IMAD.MOV.U32 R88, RZ, RZ, R238 ;  /* 0x000000ffff587224 */ /* 0x000fe200078e00ee */
[----:B------:R-:W-:Y:S01]  /*d850*/  STL.64 [R1+0x788], R8 ;  /* 0x0007880801007387 */ /* 0x000fe20000100a00 */
[----:B------:R-:W-:-:S03]  /*d860*/  IMAD.MOV.U32 R89, RZ, RZ, R239 ;  /* 0x000000ffff597224 */ /* 0x000fc600078e00ef */
[----:B------:R3:W-:Y:S04]  /*d870*/  STL.64 [R1+0x790], R10 ;  /* 0x0007900a01007387 */ /* 0x0007e80000100a00 */
[----:B------:R-:W-:Y:S04]  /*d880*/  STL.64 [R1+0x798], R12 ;  /* 0x0007980c01007387 */ /* 0x000fe80000100a00 */
[----:B------:R-:W-:Y:S04]  /*d890*/  STL.64 [R1+0x7a0], R14 ;  /* 0x0007a00e01007387 */ /* 0x000fe80000100a00 */
[----:B------:R4:W-:Y:S04]  /*d8a0*/  STL.64 [R1+0x7a8], R16 ;  /* 0x0007a81001007387 */ /* 0x0009e80000100a00 */
[----:B------:R4:W-:Y:S04]  /*d8b0*/  STL.64 [R1+0x7b0], R18 ;  /* 0x0007b01201007387 */ /* 0x0009e80000100a00 */
[----:B------:R4:W-:Y:S04]  /*d8c0*/  STL.64 [R1+0x7b8], R20 ;  /* 0x0007b81401007387 */ /* 0x0009e80000100a00 */
[----:B------:R-:W-:Y:S04]  /*d8d0*/  STL.64 [R1+0x7c0], R22 ;  /* 0x0007c01601007387 */ /* 0x000fe80000100a00 */
[----:B------:R-:W-:Y:S04]  /*d8e0*/  STL.64 [R1+0x7c8], R88 ;  /* 0x0007c85801007387 */ /* 0x000fe80000100a00 */
[----:B------:R-:W3:Y:S04]  /*d8f0*/  LDL.LU.64 R128, [R1+0x2e8] ;  /* 0x0002e80001807983 */ /* 0x000ee80000300a00 */
[----:B------:R-:W4:Y:S04]  /*d900*/  LDL.LU.64 R130, [R1+0x2f0] ;  /* 0x0002f00001827983 */ /* 0x000f280000300a00 */
        /* <DEDUP_REMOVED lines=11> */
[----:B------:R-:W4:Y:S01]  /*d9c0*/  LDL.LU.64 R170, [R1+0x280] ;  /* 0x0002800001aa7983 */ /* 0x000f220000300a00 */
[----:B------:R-:W-:-:S03]  /*d9d0*/  IMAD.MOV.U32 R102, RZ, RZ, R134 ;  /* 0x000000ffff667224 */ /* 0x000fc600078e0086 */
[----:B------:R-:W4:Y:S04]  /*d9e0*/  LDL.LU.64 R186, [R1+0x288] ;  /* 0x0002880001ba7983 */ /* 0x000f280000300a00 */
[----:B------:R-:W4:Y:S04]  /*d9f0*/  LDL.LU.64 R174, [R1+0x290] ;  /* 0x0002900001ae7983 */ /* 0x000f280000300a00 */
[----:B------:R-:W4:Y:S04]  /*da00*/  LDL.LU.64 R176, [R1+0x8] ;  /* 0x0000080001b07983 */ /* 0x000f280000300a00 */
[----:B------:R-:W4:Y:S04]  /*da10*/  LDL.LU.64 R178, [R1+0x10] ;  /* 0x0000100001b27983 */ /* 0x000f280000300a00 */
[----:B------:R-:W4:Y:S01]  /*da20*/  LDL.LU.64 R182, [R1+0x18] ;  /* 0x0000180001b67983 */ /* 0x000f220000300a00 */
[----:B------:R-:W-:-:S02]  /*da30*/  IMAD.MOV.U32 R101, RZ, RZ, R105 ;  /* 0x000000ffff657224 */ /* 0x000fc400078e0069 */
[----:B------:R-:W-:Y:S01]  /*da40*/  IMAD.MOV.U32 R146, RZ, RZ, R140 ;  /* 0x000000ffff927224 */ /* 0x000fe200078e008c */
[----:B------:R-:W-:Y:S01]  /*da50*/  MOV R116, R206 ;  /* 0x000000ce00747202 */ /* 0x000fe20000000f00 */
[----:B------:R-:W-:Y:S02]  /*da60*/  IMAD.MOV.U32 R147, RZ, RZ, R180 ;  /* 0x000000ffff937224 */ /* 0x000fe400078e00b4 */
[----:B------:R-:W-:Y:S02]  /*da70*/  IMAD.MOV.U32 R112, RZ, RZ, R181 ;  /* 0x000000ffff707224 */ /* 0x000fe400078e00b5 */
[----:B------:R-:W-:Y:S01]  /*da80*/  IMAD.MOV.U32 R122, RZ, RZ, R207 ;  /* 0x000000ffff7a7224 */ /* 0x000fe200078e00cf */
[----:B--2---:R-:W-:Y:S01]  /*da90*/  MOV R90, R108 ;  /* 0x0000006c005a7202 */ /* 0x004fe20000000f00 */
[----:B------:R-:W-:Y:S02]  /*daa0*/  IMAD.MOV.U32 R91, RZ, RZ, R109 ;  /* 0x000000ffff5b7224 */ /* 0x000fe400078e006d */
[----:B---3--:R-:W-:-:S02]  /*dab0*/  IMAD.MOV.U32 R127, RZ, RZ, R128 ;  /* 0x000000ffff7f7224 */ /* 0x008fc400078e0080 */
[----:B------:R-:W-:Y:S02]  /*dac0*/  IMAD.MOV.U32 R128, RZ, RZ, R129 ;  /* 0x000000ffff807224 */ /* 0x000fe400078e0081 */
[----:B----4-:R-:W-:Y:S02]  /*dad0*/  IMAD.MOV.U32 R129, RZ, RZ, R130 ;  /* 0x000000ffff817224 */ /* 0x010fe400078e0082 */
[----:B------:R-:W-:Y:S02]  /*dae0*/  IMAD.MOV.U32 R130, RZ, RZ, R131 ;  /* 0x000000ffff827224 */ /* 0x000fe400078e0083 */
[----:B------:R-:W-:Y:S02]  /*daf0*/  IMAD.MOV.U32 R131, RZ, RZ, R132 ;  /* 0x000000ffff837224 */ /* 0x000fe400078e0084 */
[----:B------:R-:W-:Y:S02]  /*db00*/  IMAD.MOV.U32 R132, RZ, RZ, R133 ;  /* 0x000000ffff847224 */ /* 0x000fe400078e0085 */
[----:B------:R-:W-:-:S02]  /*db10*/  IMAD.MOV.U32 R133, RZ, RZ, R230 ;  /* 0x000000ffff857224 */ /* 0x000fc400078e00e6 */
[----:B------:R-:W-:Y:S02]  /*db20*/  IMAD.MOV.U32 R134, RZ, RZ, R231 ;  /* 0x000000ffff867224 */ /* 0x000fe400078e00e7 */
[----:B------:R-:W2:Y:S04]  /*db30*/  LDL.LU.64 R230, [R1+0x20] ;  /* 0x0000200001e67983 */ /* 0x000ea80000300a00 */
[----:B-1----:R-:W3:Y:S04]  /*db40*/  LDL.LU.64 R2, [R1+0x3f0] ;  /* 0x0003f00001027983 */ /* 0x002ee80000300a00 */
[----:B------:R-:W4:Y:S04]  /*db50*/  LDL.LU.64 R156, [R1+0x3f8] ;  /* 0x0003f800019c7983 */ /* 0x000f280000300a00 */
[----:B------:R-:W4:Y:S04]  /*db60*/  LDL.LU.64 R240, [R1+0x400] ;  /* 0x0004000001f07983 */ /* 0x000f280000300a00 */
        /* <DEDUP_REMOVED lines=10> */
[----:B------:R-:W-:Y:S02]  /*dc10*/  IMAD.MOV.U32 R136, RZ, RZ, R137 ;  /* 0x000000ffff887224 */ /* 0x000fe400078e0089 */
[----:B------:R-:W-:Y:S02]  /*dc20*/  IMAD.MOV.U32 R143, RZ, RZ, R160 ;  /* 0x000000ffff8f7224 */ /* 0x000fe400078e00a0 */
[----:B------:R-:W-:-:S02]  /*dc30*/  IMAD.MOV.U32 R144, RZ, RZ, R161 ;  /* 0x000000ffff907224 */ /* 0x000fc400078e00a1 */
[----:B------:R-:W-:Y:S02]  /*dc40*/  IMAD.MOV.U32 R137, RZ, RZ, R138 ;  /* 0x000000ffff897224 */ /* 0x000fe400078e008a */
[----:B------:R-:W-:Y:S02]  /*dc50*/  IMAD.MOV.U32 R161, RZ, RZ, R162 ;  /* 0x000000ffffa17224 */ /* 0x000fe400078e00a2 */
[----:B------:R-:W-:Y:S02]  /*dc60*/  IMAD.MOV.U32 R160, RZ, RZ, R163 ;  /* 0x000000ffffa07224 */ /* 0x000fe400078e00a3 */
[----:B------:R-:W-:Y:S02]  /*dc70*/  IMAD.MOV.U32 R138, RZ, RZ, R139 ;  /* 0x000000ffff8a7224 */ /* 0x000fe400078e008b */
[----:B------:R-:W-:Y:S02]  /*dc80*/  IMAD.MOV.U32 R163, RZ, RZ, R164 ;  /* 0x000000ffffa37224 */ /* 0x000fe400078e00a4 */
[----:B------:R-:W-:-:S02]  /*dc90*/  IMAD.MOV.U32 R162, RZ, RZ, R165 ;  /* 0x000000ffffa27224 */ /* 0x000fc400078e00a5 */
[----:B------:R-:W-:Y:S02]  /*dca0*/  IMAD.MOV.U32 R139, RZ, RZ, R222 ;  /* 0x000000ffff8b7224 */ /* 0x000fe400078e00de */
[----:B------:R-:W-:Y:S02]  /*dcb0*/  IMAD.MOV.U32 R140, RZ, RZ, R223 ;  /* 0x000000ffff8c7224 */ /* 0x000fe400078e00df */
[----:B------:R-:W-:Y:S01]  /*dcc0*/  IMAD.MOV.U32 R165, RZ, RZ, R166 ;  /* 0x000000ffffa57224 */ /* 0x000fe200078e00a6 */
[----:B------:R-:W4:Y:S01]  /*dcd0*/  LDL.LU.64 R222, [R1+0x390] ;  /* 0x0003900001de7983 */ /* 0x000f220000300a00 */
[----:B------:R-:W-:Y:S01]  /*dce0*/  IMAD.MOV.U32 R164, RZ, RZ, R167 ;  /* 0x000000ffffa47224 */ /* 0x000fe200078e00a7 */
[----:B------:R-:W-:Y:S01]  /*dcf0*/  MOV R167, R228 ;  /* 0x000000e400a77202 */ /* 0x000fe20000000f00 */
[----:B------:R-:W-:Y:S02]  /*dd00*/  IMAD.MOV.U32 R166, RZ, RZ, R229 ;  /* 0x000000ffffa67224 */ /* 0x000fe400078e00e5 */
[----:B------:R-:W4:Y:S01]  /*dd10*/  LDL.LU.64 R228, [R1+0x398] ;  /* 0x0003980001e47983 */ /* 0x000f220000300a00 */
[----:B--2---:R-:W-:-:S02]  /*dd20*/  IMAD.MOV.U32 R181, RZ, RZ, R230 ;  /* 0x000000ffffb57224 */ /* 0x004fc400078e00e6 */
[----:B------:R-:W-:Y:S02]  /*dd30*/  IMAD.MOV.U32 R180, RZ, RZ, R231 ;  /* 0x000000ffffb47224 */ /* 0x000fe400078e00e7 */
[----:B------:R-:W2:Y:S01]  /*dd40*/  LDL.LU.64 R230, [R1+0x3a0] ;  /* 0x0003a00001e67983 */ /* 0x000ea20000300a00 */
[----:B---3--:R-:W-:Y:S02]  /*dd50*/  IMAD.MOV.U32 R207, RZ, RZ, R2 ;  /* 0x000000ffffcf7224 */ /* 0x008fe400078e0002 */
[----:B------:R-:W-:Y:S02]  /*dd60*/  IMAD.MOV.U32 R206, RZ, RZ, R3 ;  /* 0x000000ffffce7224 */ /* 0x000fe400078e0003 */
[----:B------:R-:W3:Y:S04]  /*dd70*/  LDL.LU.64 R2, [R1+0x3a8] ;  /* 0x0003a80001027983 */ /* 0x000ee80000300a00 */
[----:B------:R-:W3:Y:S04]  /*dd80*/  LDL.LU.64 R10, [R1+0x370] ;  /* 0x00037000010a7983 */ /* 0x000ee80000300a00 */
[----:B------:R-:W3:Y:S04]  /*dd90*/  LDL.LU.64 R8, [R1+0x378] ;  /* 0x0003780001087983 */ /* 0x000ee80000300a00 */
[----:B------:R-:W3:Y:S01]  /*dda0*/  LDL.LU.64 R6, [R1+0x380] ;  /* 0x0003800001067983 */ /* 0x000ee20000300a00 */
[----:B------:R-:W-:-:S02]  /*ddb0*/  IMAD.MOV.U32 R100, RZ, RZ, R115 ;  /* 0x000000ffff647224 */ /* 0x000fc400078e0073 */
[----:B------:R-:W-:Y:S02]  /*ddc0*/  IMAD.MOV.U32 R109, RZ, RZ, R198 ;  /* 0x000000ffff6d7224 */ /* 0x000fe400078e00c6 */
[----:B------:R-:W-:Y:S01]  /*ddd0*/  IMAD.MOV.U32 R115, RZ, RZ, R199 ;  /* 0x000000ffff737224 */ /* 0x000fe200078e00c7 */
[----:B------:R-:W-:Y:S01]  /*dde0*/  MOV R199, R212 ;  /* 0x000000d400c77202 */ /* 0x000fe20000000f00 */
[----:B------:R-:W-:Y:S02]  /*ddf0*/  IMAD.MOV.U32 R120, RZ, RZ, R200 ;  /* 0x000000ffff787224 */ /* 0x000fe400078e00c8 */
[----:B------:R-:W-:Y:S02]  /*de00*/  IMAD.MOV.U32 R121, RZ, RZ, R201 ;  /* 0x000000ffff797224 */ /* 0x000fe400078e00c9 */
[----:B------:R-:W-:Y:S02]  /*de10*/  IMAD.MOV.U32 R198, RZ, RZ, R213 ;  /* 0x000000ffffc67224 */ /* 0x000fe400078e00d5 */
[----:B------:R-:W-:-:S02]  /*de20*/  IMAD.MOV.U32 R201, RZ, RZ, R210 ;  /* 0x000000ffffc97224 */ /* 0x000fc400078e00d2 */
[----:B------:R-:W-:Y:S02]  /*de30*/  IMAD.MOV.U32 R200, RZ, RZ, R211 ;  /* 0x000000ffffc87224 */ /* 0x000fe400078e00d3 */
[----:B----4-:R-:W-:Y:S02]  /*de40*/  IMAD.MOV.U32 R211, RZ, RZ, R240 ;  /* 0x000000ffffd37224 */ /* 0x010fe400078e00f0 */
[----:B------:R-:W-:Y:S02]  /*de50*/  IMAD.MOV.U32 R210, RZ, RZ, R241 ;  /* 0x000000ffffd27224 */ /* 0x000fe400078e00f1 */
[----:B------:R-:W-:Y:S01]  /*de60*/  IMAD.MOV.U32 R213, RZ, RZ, R214 ;  /* 0x000000ffffd57224 */ /* 0x000fe200078e00d6 */
[----:B------:R-:W4:Y:S01]  /*de70*/  LDL.LU.64 R240, [R1+0x388] ;  /* 0x0003880001f07983 */ /* 0x000f220000300a00 */
[----:B------:R-:W-:Y:S01]  /*de80*/  IMAD.MOV.U32 R212, RZ, RZ, R215 ;  /* 0x000000ffffd47224 */ /* 0x000fe200078e00d7 */
[----:B------:R-:W-:Y:S01]  /*de90*/  MOV R215, R242 ;  /* 0x000000f200d77202 */ /* 0x000fe20000000f00 */
[----:B------:R-:W-:-:S02]  /*dea0*/  IMAD.MOV.U32 R214, RZ, RZ, R243 ;  /* 0x000000ffffd67224 */ /* 0x000fc400078e00f3 */
[----:B------:R-:W4:Y:S04]  /*deb0*/  LDL.LU.64 R242, [R1+0x348] ;  /* 0x0003480001f27983 */ /* 0x000f280000300a00 */
[----:B------:R-:W4:Y:S04]  /*dec0*/  LDL.LU.64 R16, [R1+0x358] ;  /* 0x0003580001107983 */ /* 0x000f280000300a00 */
[----:B------:R-:W4:Y:S01]  /*ded0*/  LDL.LU.64 R4, [R1+0x360] ;  /* 0x0003600001047983 */ /* 0x000f220000300a00 */
        /* <DEDUP_REMOVED lines=12> */
[----:B------:R-:W-:Y:S02]  /*dfa0*/  IMAD.MOV.U32 R208, RZ, RZ, R157 ;  /* 0x000000ffffd07224 */ /* 0x000fe400078e009d */
[----:B------:R-:W-:Y:S01]  /*dfb0*/  IMAD.MOV.U32 R98, RZ, RZ, R111 ;  /* 0x000000ffff627224 */ /* 0x000fe200078e006f */
[----:B------:R-:W4:Y:S01]  /*dfc0*/  LDL.LU.64 R156, [R1+0x328] ;  /* 0x00032800019c7983 */ /* 0x000f220000300a00 */
[----:B------:R-:W-:-:S02]  /*dfd0*/  IMAD.MOV.U32 R111, RZ, RZ, R149 ;  /* 0x000000ffff6f7224 */ /* 0x000fc400078e0095 */
[----:B------:R-:W-:Y:S02]  /*dfe0*/  IMAD.MOV.U32 R149, RZ, RZ, R216 ;  /* 0x000000ffff957224 */ /* 0x000fe400078e00d8 */
[----:B------:R-:W-:Y:S02]  /*dff0*/  IMAD.MOV.U32 R126, RZ, RZ, R217 ;  /* 0x000000ffff7e7224 */ /* 0x000fe400078e00d9 */
[----:B------:R-:W-:Y:S02]  /*e000*/  IMAD.MOV.U32 R217, RZ, RZ, R218 ;  /* 0x000000ffffd97224 */ /* 0x000fe400078e00da */
[----:B------:R-:W-:Y:S02]  /*e010*/  IMAD.MOV.U32 R216, RZ, RZ, R219 ;  /* 0x000000ffffd87224 */ /* 0x000fe400078e00db */
[----:B------:R-:W-:Y:S02]  /*e020*/  IMAD.MOV.U32 R219, RZ, RZ, R152 ;  /* 0x000000ffffdb7224 */ /* 0x000fe400078e0098 */
[----:B------:R-:W-:-:S02]  /*e030*/  IMAD.MOV.U32 R218, RZ, RZ, R153 ;  /* 0x000000ffffda7224 */ /* 0x000fc400078e0099 */
[----:B------:R-:W4:Y:S01]  /*e040*/  LDL.LU.64 R152, [R1+0x330] ;  /* 0x0003300001987983 */ /* 0x000f220000300a00 */
[----:B------:R-:W-:Y:S02]  /*e050*/  IMAD.MOV.U32 R124, RZ, RZ, R204 ;  /* 0x000000ffff7c7224 */ /* 0x000fe400078e00cc */
[----:B------:R-:W-:Y:S02]  /*e060*/  IMAD.MOV.U32 R197, RZ, RZ, R226 ;  /* 0x000000ffffc57224 */ /* 0x000fe400078e00e2 */
[----:B------:R-:W-:Y:S02]  /*e070*/  IMAD.MOV.U32 R204, RZ, RZ, R225 ;  /* 0x000000ffffcc7224 */ /* 0x000fe400078e00e1 */
[----:B------:R-:W-:Y:S02]  /*e080*/  IMAD.MOV.U32 R226, RZ, RZ, R228 ;  /* 0x000000ffffe27224 */ /* 0x000fe400078e00e4 */
[----:B------:R-:W-:Y:S02]  /*e090*/  IMAD.MOV.U32 R225, RZ, RZ, R229 ;  /* 0x000000ffffe17224 */ /* 0x000fe400078e00e5 */
[----:B--2---:R-:W-:-:S02]  /*e0a0*/  IMAD.MOV.U32 R228, RZ, RZ, R230 ;  /* 0x000000ffffe47224 */ /* 0x004fc400078e00e6 */
[----:B---3--:R-:W-:Y:S02]  /*e0b0*/  IMAD.MOV.U32 R230, RZ, RZ, R2 ;  /* 0x000000ffffe67224 */ /* 0x008fe400078e0002 */
[----:B------:R-:W-:Y:S02]  /*e0c0*/  IMAD.MOV.U32 R229, RZ, RZ, R3 ;  /* 0x000000ffffe57224 */ /* 0x000fe400078e0003 */
[----:B------:R-:W2:Y:S04]  /*e0d0*/  LDL.LU.64 R2, [R1+0x338] ;  /* 0x0003380001027983 */ /* 0x000ea80000300a00 */
[----:B------:R-:W3:Y:S01]  /*e0e0*/  LDL.LU.64 R14, [R1+0x340] ;  /* 0x00034000010e7983 */ /* 0x000ee20000300a00 */
[----:B------:R-:W-:Y:S02]  /*e0f0*/  IMAD.MOV.U32 R99, RZ, RZ, R114 ;  /* 0x000000ffff637224 */ /* 0x000fe400078e0072 */
[----:B------:R-:W-:Y:S01]  /*e100*/  IMAD.MOV.U32 R114, RZ, RZ, R173 ;  /* 0x000000ffff727224 */ /* 0x000fe200078e00ad */
[----:B------:R-:W3:Y:S01]  /*e110*/  LDL.LU.64 R12, [R1+0x308] ;  /* 0x00030800010c7983 */ /* 0x000ee20000300a00 */
[----:B------:R-:W-:-:S02]  /*e120*/  IMAD.MOV.U32 R173, RZ, RZ, R174 ;  /* 0x000000ffffad7224 */ /* 0x000fc400078e00ae */
[----:B------:R-:W-:Y:S02]  /*e130*/  IMAD.MOV.U32 R174, RZ, RZ, R177 ;  /* 0x000000ffffae7224 */ /* 0x000fe400078e00b1 */
[----:B------:R-:W-:Y:S02]  /*e140*/  IMAD.MOV.U32 R177, RZ, RZ, R178 ;  /* 0x000000ffffb17224 */ /* 0x000fe400078e00b2 */
[----:B------:R-:W-:Y:S01]  /*e150*/  IMAD.MOV.U32 R178, RZ, RZ, R183 ;  /* 0x000000ffffb27224 */ /* 0x000fe200078e00b7 */
[----:B------:R-:W-:Y:S01]  /*e160*/  MOV R183, R232 ;  /* 0x000000e800b77202 */ /* 0x000fe20000000f00 */
[----:B------:R-:W-:Y:S02]  /*e170*/  IMAD.MOV.U32 R196, RZ, RZ, R227 ;  /* 0x000000ffffc47224 */ /* 0x000fe400078e00e3 */
[----:B------:R-:W-:Y:S01]  /*e180*/  IMAD.MOV.U32 R227, RZ, RZ, R231 ;  /* 0x000000ffffe37224 */ /* 0x000fe200078e00e7 */
[----:B------:R-:W-:Y:S01]  /*e190*/  MOV R231, R11 ;  /* 0x0000000b00e77202 */ /* 0x000fe20000000f00 */
[----:B------:R-:W-:-:S02]  /*e1a0*/  IMAD.MOV.U32 R113, RZ, RZ, R172 ;  /* 0x000000ffff717224 */ /* 0x000fc400078e00ac */
[----:B------:R-:W-:Y:S02]  /*e1b0*/  IMAD.MOV.U32 R232, RZ, RZ, R10 ;  /* 0x000000ffffe87224 */ /* 0x000fe400078e000a */
[----:B------:R-:W-:Y:S01]  /*e1c0*/  IMAD.MOV.U32 R172, RZ, RZ, R175 ;  /* 0x000000ffffac7224 */ /* 0x000fe200078e00af */
[----:B------:R-:W3:Y:S01]  /*e1d0*/  LDL.LU.64 R10, [R1+0x310] ;  /* 0x00031000010a7983 */ /* 0x000ee20000300a00 */
[----:B------:R-:W-:Y:S01]  /*e1e0*/  IMAD.MOV.U32 R175, RZ, RZ, R176 ;  /* 0x000000ffffaf7224 */ /* 0x000fe200078e00b0 */
[----:B------:R-:W-:Y:S01]  /*e1f0*/  MOV R103, R118 ;  /* 0x0000007600677202 */ /* 0x000fe20000000f00 */
[----:B------:R-:W-:Y:S02]  /*e200*/  IMAD.MOV.U32 R176, RZ, RZ, R179 ;  /* 0x000000ffffb07224 */ /* 0x000fe400078e00b3 */
[----:B------:R-:W-:Y:S02]  /*e210*/  IMAD.MOV.U32 R118, RZ, RZ, R185 ;  /* 0x000000ffff767224 */ /* 0x000fe400078e00b9 */
[----:B------:R-:W-:-:S02]  /*e220*/  IMAD.MOV.U32 R179, RZ, RZ, R182 ;  /* 0x000000ffffb37224 */ /* 0x000fc400078e00b6 */
[----:B------:R-:W-:Y:S02]  /*e230*/  IMAD.MOV.U32 R182, RZ, RZ, R233 ;  /* 0x000000ffffb67224 */ /* 0x000fe400078e00e9 */
[----:B------:R-:W-:Y:S02]  /*e240*/  IMAD.MOV.U32 R185, RZ, RZ, R234 ;  /* 0x000000ffffb97224 */ /* 0x000fe400078e00ea */
[----:B------:R-:W-:Y:S02]  /*e250*/  IMAD.MOV.U32 R234, RZ, RZ, R8 ;  /* 0x000000ffffea7224 */ /* 0x000fe400078e0008 */
[----:B------:R-:W-:Y:S02]  /*e260*/  IMAD.MOV.U32 R233, RZ, RZ, R9 ;  /* 0x000000ffffe97224 */ /* 0x000fe400078e0009 */
[----:B------:R-:W3:Y:S01]  /*e270*/  LDL.LU.64 R8, [R1+0x318] ;  /* 0x0003180001087983 */ /* 0x000ee20000300a00 */
[----:B------:R-:W-:Y:S02]  /*e280*/  IMAD.MOV.U32 R117, RZ, RZ, R184 ;  /* 0x000000ffff757224 */ /* 0x000fe400078e00b8 */
[----:B------:R-:W-:-:S02]  /*e290*/  IMAD.MOV.U32 R96, RZ, RZ, R236 ;  /* 0x000000ffff607224 */ /* 0x000fc400078e00ec */
[----:B------:R-:W-:Y:S02]  /*e2a0*/  IMAD.MOV.U32 R184, RZ, RZ, R235 ;  /* 0x000000ffffb87224 */ /* 0x000fe400078e00eb */
[----:B------:R-:W-:Y:S02]  /*e2b0*/  IMAD.MOV.U32 R236, RZ, RZ, R6 ;  /* 0x000000ffffec7224 */ /* 0x000fe400078e0006 */
[----:B------:R-:W-:Y:S02]  /*e2c0*/  IMAD.MOV.U32 R235, RZ, RZ, R7 ;  /* 0x000000ffffeb7224 */ /* 0x000fe400078e0007 */
[----:B------:R-:W3:Y:S01]  /*e2d0*/  LDL.LU.64 R6, [R1+0x320] ;  /* 0x0003200001067983 */ /* 0x000ee20000300a00 */
[----:B------:R-:W-:-:S03]  /*e2e0*/  IMAD.MOV.U32 R97, RZ, RZ, R237 ;  /* 0x000000ffff617224 */ /* 0x000fc600078e00ed */
[----:B------:R-:W3:Y:S01]  /*e2f0*/  LDL.LU.64 R18, [R1+0x2d8] ;  /* 0x0002d80001127983 */ /* 0x000ee20000300a00 */
[----:B----4-:R-:W-:Y:S02]  /*e300*/  IMAD.MOV.U32 R238, RZ, RZ, R240 ;  /* 0x000000ffffee7224 */ /* 0x010fe400078e00f0 */
[----:B------:R-:W-:Y:S02]  /*e310*/  IMAD.MOV.U32 R237, RZ, RZ, R241 ;  /* 0x000000ffffed7224 */ /* 0x000fe400078e00f1 */
[----:B------:R-:W-:Y:S02]  /*e320*/  IMAD.MOV.U32 R240, RZ, RZ, R242 ;  /* 0x000000fffff07224 */ /* 0x000fe400078e00f2 */
[----:B------:R-:W-:Y:S02]  /*e330*/  IMAD.MOV.U32 R242, RZ, RZ, R16 ;  /* 0x000000fffff27224 */ /* 0x000fe400078e0010 */
[----:B------:R-:W-:Y:S02]  /*e340*/  IMAD.MOV.U32 R241, RZ, RZ, R17 ;  /* 0x000000fffff17224 */ /* 0x000fe400078e0011 */
        /* <DEDUP_REMOVED lines=10> */
[----:B------:R-:W4:Y:S01]  /*e3f0*/  LDL.LU.64 R4, [R1+0x68] ;  /* 0x0000680001047983 */ /* 0x000f220000300a00 */
[----:B------:R-:W-:Y:S02]  /*e400*/  IMAD.MOV.U32 R189, RZ, RZ, R246 ;  /* 0x000000ffffbd7224 */ /* 0x000fe400078e00f6 */
[----:B------:R-:W-:Y:S02]  /*e410*/  IMAD.MOV.U32 R145, RZ, RZ, R110 ;  /* 0x000000ffff917224 */ /* 0x000fe400078e006e */
[----:B------:R-:W-:Y:S01]  /*e420*/  IMAD.MOV.U32 R188, RZ, RZ, R247 ;  /* 0x000000ffffbc7224 */ /* 0x000fe200078e00f7 */
[----:B------:R-:W-:Y:S01]  /*e430*/  MOV R247, R157 ;  /* 0x0000009d00f77202 */ /* 0x000fe20000000f00 */
[----:B------:R-:W-:-:S02]  /*e440*/  IMAD.MOV.U32 R246, RZ, RZ, R248 ;  /* 0x000000fffff67224 */ /* 0x000fc400078e00f8 */
[----:B------:R-:W-:Y:S02]  /*e450*/  IMAD.MOV.U32 R110, RZ, RZ, R148 ;  /* 0x000000ffff6e7224 */ /* 0x000fe400078e0094 */
[----:B------:R-:W-:Y:S02]  /*e460*/  IMAD.MOV.U32 R248, RZ, RZ, R156 ;  /* 0x000000fffff87224 */ /* 0x000fe400078e009c */
[----:B------:R-:W-:Y:S01]  /*e470*/  IMAD.MOV.U32 R148, RZ, RZ, R168 ;  /* 0x000000ffff947224 */ /* 0x000fe200078e00a8 */
[----:B------:R-:W4:Y:S01]  /*e480*/  LDL.LU.64 R156, [R1+0x60] ;  /* 0x00006000019c7983 */ /* 0x000f220000300a00 */
[----:B------:R-:W-:Y:S02]  /*e490*/  IMAD.MOV.U32 R168, RZ, RZ, R171 ;  /* 0x000000ffffa87224 */ /* 0x000fe400078e00ab */
[----:B------:R-:W-:Y:S02]  /*e4a0*/  IMAD.MOV.U32 R171, RZ, RZ, R186 ;  /* 0x000000ffffab7224 */ /* 0x000fe400078e00ba */
[----:B------:R-:W-:-:S02]  /*e4b0*/  IMAD.MOV.U32 R186, RZ, RZ, R245 ;  /* 0x000000ffffba7224 */ /* 0x000fc400078e00f5 */
[----:B------:R-:W-:Y:S02]  /*e4c0*/  IMAD.MOV.U32 R245, RZ, RZ, R249 ;  /* 0x000000fffff57224 */ /* 0x000fe400078e00f9 */
[----:B------:R-:W-:Y:S02]  /*e4d0*/  IMAD.MOV.U32 R250, RZ, RZ, R152 ;  /* 0x000000fffffa7224 */ /* 0x000fe400078e0098 */
[----:B------:R-:W-:Y:S02]  /*e4e0*/  IMAD.MOV.U32 R249, RZ, RZ, R153 ;  /* 0x000000fffff97224 */ /* 0x000fe400078e0099 */
[----:B------:R-:W4:Y:S01]  /*e4f0*/  LDL.LU.64 R152, [R1+0x590] ;  /* 0x0005900001987983 */ /* 0x000f220000300a00 */
[----:B--2---:R-:W-:Y:S02]  /*e500*/  IMAD.MOV.U32 R252, RZ, RZ, R2 ;  /* 0x000000fffffc7224 */ /* 0x004fe400078e0002 */
[----:B------:R-:W-:Y:S02]  /*e510*/  IMAD.MOV.U32 R251, RZ, RZ, R3 ;  /* 0x000000fffffb7224 */ /* 0x000fe400078e0003 */
[----:B------:R-:W2:Y:S01]  /*e520*/  LDL.LU.64 R2, [R1+0x5a0] ;  /* 0x0005a00001027983 */ /* 0x000ea20000300a00 */
[----:B---3--:R-:W-:-:S03]  /*e530*/  IMAD.MOV.U32 R20, RZ, RZ, R15 ;  /* 0x000000ffff147224 */ /* 0x008fc600078e000f */
[----:B------:R1:W-:Y:S04]  /*e540*/  STL [R1+0x4], R14 ;  /* 0x0000040e01007387 */ /* 0x0003e80000100800 */
[----:B-1----:R-:W3:Y:S04]  /*e550*/  LDL.LU.64 R14, [R1+0x5b0] ;  /* 0x0005b000010e7983 */ /* 0x002ee80000300a00 */
[----:B------:R1:W-:Y:S04]  /*e560*/  STL [R1], R20 ;  /* 0x0000001401007387 */ /* 0x0003e80000100800 */
[----:B------:R1:W-:Y:S02]  /*e570*/  STL [R1+0xc], R12 ;  /* 0x00000c0c01007387 */ /* 0x0003e40000100800 */
[----:B-1----:R-:W-:-:S02]  /*e580*/  IMAD.MOV.U32 R20, RZ, RZ, R13 ;  /* 0x000000ffff147224 */ /* 0x002fc400078e000d */
[----:B------:R-:W3:Y:S04]  /*e590*/  LDL.LU.64 R12, [R1+0x5b8] ;  /* 0x0005b800010c7983 */ /* 0x000ee80000300a00 */
[----:B------:R1:W-:Y:S04]  /*e5a0*/  STL [R1+0x8], R20 ;  /* 0x0000081401007387 */ /* 0x0003e80000100800 */
        /* <DEDUP_REMOVED lines=16> */
[----:B----4-:R4:W-:Y:S01]  /*e6b0*/  STL [R1+0x34], R16 ;  /* 0x0000341001007387 */ /* 0x0109e20000100800 */
[----:B-1----:R-:W-:-:S03]  /*e6c0*/  IMAD.MOV.U32 R20, RZ, RZ, R17 ;  /* 0x000000ffff147224 */ /* 0x002fc600078e0011 */
[----:B----4-:R-:W4:Y:S04]  /*e6d0*/  LDL.LU.64 R16, [R1+0x500] ;  /* 0x0005000001107983 */ /* 0x010f280000300a00 */
[----:B------:R1:W-:Y:S04]  /*e6e0*/  STL [R1+0x30], R20 ;  /* 0x0000301401007387 */ /* 0x0003e80000100800 */
[----:B------:R1:W-:Y:S02]  /*e6f0*/  STL [R1+0x3c], R4 ;  /* 0x00003c0401007387 */ /* 0x0003e40000100800 */
[----:B-1----:R-:W-:-:S02]  /*e700*/  IMAD.MOV.U32 R20, RZ, RZ, R5 ;  /* 0x000000ffff147224 */ /* 0x002fc400078e0005 */
[----:B------:R-:W4:Y:S04]  /*e710*/  LDL.LU.64 R4, [R1+0x508] ;  /* 0x0005080001047983 */ /* 0x000f280000300a00 */
        /* <DEDUP_REMOVED lines=9> */
[----:B--2---:R2:W-:Y:S01]  /*e7b0*/  STL [R1+0x54], R2 ;  /* 0x0000540201007387 */ /* 0x0045e20000100800 */
[----:B-1----:R-:W-:-:S03]  /*e7c0*/  IMAD.MOV.U32 R20, RZ, RZ, R3 ;  /* 0x000000ffff147224 */ /* 0x002fc600078e0003 */
[----:B--2---:R-:W2:Y:S04]  /*e7d0*/  LDL.LU.64 R2, [R1+0x4c0] ;  /* 0x0004c00001027983 */ /* 0x004ea80000300a00 */
[----:B------:R1:W-:Y:S04]  /*e7e0*/  STL [R1+0x50], R20 ;  /* 0x0000501401007387 */ /* 0x0003e80000100800 */
[----:B---3--:R3:W-:Y:S01]  /*e7f0*/  STL [R1+0x5c], R14 ;  /* 0x00005c0e01007387 */ /* 0x0087e20000100800 */
[----:B-1----:R-:W-:-:S03]  /*e800*/  MOV R20, R15 ;  /* 0x0000000f00147202 */ /* 0x002fc60000000f00 */
[----:B---3--:R-:W3:Y:S04]  /*e810*/  LDL.LU.64 R14, [R1+0x4c8] ;  /* 0x0004c800010e7983 */ /* 0x008ee80000300a00 */
        /* <DEDUP_REMOVED lines=42> */
[----:B-1----:R-:W-:-:S03]  /*eac0*/  IMAD.MOV.U32 R20, RZ, RZ, R15 ;  /* 0x000000ffff147224 */ /* 0x002fc600078e000f */
        /* <DEDUP_REMOVED lines=19> */
[----:B-1----:R-:W-:-:S02]  /*ec00*/  MOV R20, R19 ;  /* 0x0000001300147202 */ /* 0x002fc40000000f00 */
        /* <DEDUP_REMOVED lines=46> */
[----:B----4-:R4:W-:Y:S04]  /*eef0*/  STL [R1+0x13c], R16 ;  /* 0x00013c1001007387 */ /* 0x0109e80000100800 */
[----:B-1----:R-:W3:Y:S01]  /*ef00*/  LDL.LU.64 R20, [R1+0x1e8] ;  /* 0x0001e80001147983 */ /* 0x002ee20000300a00 */
[----:B----4-:R-:W-:-:S05]  /*ef10*/  IMAD.MOV.U32 R16, RZ, RZ, R17 ;  /* 0x000000ffff107224 */ /* 0x010fca00078e0011 */
[----:B------:R1:W-:Y:S04]  /*ef20*/  STL [R1+0x138], R16 ;  /* 0x0001381001007387 */ /* 0x0003e80000100800 */
[----:B------:R4:W-:Y:S01]  /*ef30*/  STL [R1+0x144], R4 ;  /* 0x0001440401007387 */ /* 0x0009e20000100800 */
        /* <DEDUP_REMOVED lines=12> */
[----:B-1----:R-:W-:-:S03]  /*f000*/  MOV R16, R3 ;  /* 0x0000000300107202 */ /* 0x002fc60000000f00 */
[----:B--2---:R-:W2:Y:S04]  /*f010*/  LDL.LU.64 R2, [R1+0x1d0] ;  /* 0x0001d00001027983 */ /* 0x004ea80000300a00 */
[----:B------:R1:W-:Y:S04]  /*f020*/  STL [R1+0x158], R16 ;  /* 0x0001581001007387 */ /* 0x0003e80000100800 */
[----:B---3--:R3:W-:Y:S04]  /*f030*/  STL [R1+0x164], R14 ;  /* 0x0001640e01007387 */ /* 0x0087e80000100800 */
[----:B-1----:R-:W2:Y:S01]  /*f040*/  LDL.LU.64 R16, [R1+0x1c0] ;  /* 0x0001c00001107983 */ /* 0x002ea20000300a00 */
[----:B---3--:R-:W-:-:S05]  /*f050*/  IMAD.MOV.U32 R14, RZ, RZ, R15 ;  /* 0x000000ffff0e7224 */ /* 0x008fca00078e000f */
[----:B------:R1:W-:Y:S04]  /*f060*/  STL [R1+0x160], R14 ;  /* 0x0001600e01007387 */ /* 0x0003e80000100800 */
[----:B------:R3:W-:Y:S04]  /*f070*/  STL [R1+0x16c], R12 ;  /* 0x00016c0c01007387 */ /* 0x0007e80000100800 */
[----:B-1----:R-:W2:Y:S01]  /*f080*/  LDL.LU.64 R14, [R1+0x1c8] ;  /* 0x0001c800010e7983 */ /* 0x002ea20000300a00 */
[----:B---3--:R-:W-:-:S05]  /*f090*/  IMAD.MOV.U32 R12, RZ, RZ, R13 ;  /* 0x000000ffff0c7224 */ /* 0x008fca00078e000d */
[----:B------:R1:W-:Y:S04]  /*f0a0*/  STL [R1+0x168], R12 ;  /* 0x0001680c01007387 */ /* 0x0003e80000100800 */
[----:B------:R3:W-:Y:S04]  /*f0b0*/  STL [R1+0x174], R10 ;  /* 0x0001740a01007387 */ /* 0x0007e80000100800 */
[----:B-1----:R-:W2:Y:S01]  /*f0c0*/  LDL.LU.64 R12, [R1+0x4a0] ;  /* 0x0004a000010c7983 */ /* 0x002ea20000300a00 */
[----:B---3--:R-:W-:-:S03]  /*f0d0*/  IMAD.MOV.U32 R10, RZ, RZ, R11 ;  /* 0x000000ffff0a7224 */ /* 0x008fc600078e000b */
[----:B------:R1:W-:Y:S04]  /*f0e0*/  STL [R1+0x17c], R8 ;  /* 0x00017c0801007387 */ /* 0x0003e80000100800 */
[----:B------:R3:W-:Y:S01]  /*f0f0*/  STL [R1+0x170], R10 ;  /* 0x0001700a01007387 */ /* 0x0007e20000100800 */
        /* <DEDUP_REMOVED lines=10> */
[----:B------:R-:W-:Y:S04]  /*f1a0*/  STL [R1+0x194], R20 ;  /* 0x0001941401007387 */ /* 0x000fe80000100800 */
[----:B------:R1:W-:Y:S04]  /*f1b0*/  STL [R1+0x188], R18 ;  /* 0x0001881201007387 */ /* 0x0003e80000100800 */
[----:B-1----:R-:W3:Y:S01]  /*f1c0*/  LDL.LU.64 R18, [R1+0x218] ;  /* 0x0002180001127983 */ /* 0x002ee20000300a00 */
[----:B------:R-:W-:-:S03]  /*f1d0*/  IMAD.MOV.U32 R20, RZ, RZ, R21 ;  /* 0x000000ffff147224 */ /* 0x000fc600078e0015 */
[----:B----4-:R-:W-:Y:S04]  /*f1e0*/  STL [R1+0x19c], R4 ;  /* 0x00019c0401007387 */ /* 0x010fe80000100800 */
[----:B------:R1:W-:Y:S02]  /*f1f0*/  STL [R1+0x190], R20 ;  /* 0x0001901401007387 */ /* 0x0003e40000100800 */
[----:B-1----:R-:W-:Y:S02]  /*f200*/  IMAD.MOV.U32 R20, RZ, RZ, R5 ;  /* 0x000000ffff147224 */ /* 0x002fe400078e0005 */
        /* <DEDUP_REMOVED lines=14> */
[----:B------:R1:W-:Y:S02]  /*f2f0*/  STL [R1+0x1bc], R16 ;  /* 0x0001bc1001007387 */ /* 0x0003e40000100800 */
[----:B-1----:R-:W-:-:S02]  /*f300*/  IMAD.MOV.U32 R20, RZ, RZ, R17 ;  /* 0x000000ffff147224 */ /* 0x002fc400078e0011 */
[----:B------:R-:W2:Y:S04]  /*f310*/  LDL.LU.64 R16, [R1+0x4e0] ;  /* 0x0004e00001107983 */ /* 0x000ea80000300a00 */
[----:B------:R-:W-:Y:S04]  /*f320*/  STL [R1+0x1b8], R20 ;  /* 0x0001b81401007387 */ /* 0x000fe80000100800 */
[----:B------:R1:W-:Y:S02]  /*f330*/  STL [R1+0x1c4], R14 ;  /* 0x0001c40e01007387 */ /* 0x0003e40000100800 */
[----:B-1----:R-:W-:-:S02]  /*f340*/  IMAD.MOV.U32 R14, RZ, RZ, R15 ;  /* 0x000000ffff0e7224 */ /* 0x002fc400078e000f */
[----:B------:R1:W-:Y:S04]  /*f350*/  STL [R1+0x1cc], R12 ;  /* 0x0001cc0c01007387 */ /* 0x0003e80000100800 */
[----:B------:R1:W-:Y:S02]  /*f360*/  STL [R1+0x1c0], R14 ;  /* 0x0001c00e01007387 */ /* 0x0003e40000100800 */
[----:B-1----:R-:W-:Y:S02]  /*f370*/  IMAD.MOV.U32 R12, RZ, RZ, R13 ;  /* 0x000000ffff0c7224 */ /* 0x002fe400078e000d */
[----:B------:R-:W2:Y:S04]  /*f380*/  LDL.LU.64 R14, [R1+0x4a8] ;  /* 0x0004a800010e7983 */ /* 0x000ea80000300a00 */
[----:B---3--:R1:W-:Y:S04]  /*f390*/  STL [R1+0x1d4], R10 ;  /* 0x0001d40a01007387 */ /* 0x0083e80000100800 */
[----:B------:R3:W-:Y:S01]  /*f3a0*/  STL [R1+0x1c8], R12 ;  /* 0x0001c80c01007387 */ /* 0x0007e20000100800 */
[----:B-1----:R-:W-:-:S03]  /*f3b0*/  IMAD.MOV.U32 R10, RZ, RZ, R11 ;  /* 0x000000ffff0a7224 */ /* 0x002fc600078e000b */
[----:B---3--:R-:W3:Y:S04]  /*f3c0*/  LDL.LU.64 R12, [R1+0x468] ;  /* 0x00046800010c7983 */ /* 0x008ee80000300a00 */
[----:B------:R1:W-:Y:S04]  /*f3d0*/  STL [R1+0x1dc], R8 ;  /* 0x0001dc0801007387 */ /* 0x0003e80000100800 */
[----:B------:R1:W-:Y:S02]  /*f3e0*/  STL [R1+0x1d0], R10 ;  /* 0x0001d00a01007387 */ /* 0x0003e40000100800 */
[----:B-1----:R-:W-:-:S02]  /*f3f0*/  MOV R8, R9 ;  /* 0x0000000900087202 */ /* 0x002fc40000000f00 */
[----:B------:R-:W3:Y:S04]  /*f400*/  LDL.LU.64 R10, [R1+0x260] ;  /* 0x00026000010a7983 */ /* 0x000ee80000300a00 */
[----:B------:R1:W-:Y:S04]  /*f410*/  STL [R1+0x1e4], R6 ;  /* 0x0001e40601007387 */ /* 0x0003e80000100800 */
[----:B------:R1:W-:Y:S02]  /*f420*/  STL [R1+0x1d8], R8 ;  /* 0x0001d80801007387 */ /* 0x0003e40000100800 */
[----:B-1----:R-:W-:-:S02]  /*f430*/  IMAD.MOV.U32 R6, RZ, RZ, R7 ;  /* 0x000000ffff067224 */ /* 0x002fc400078e0007 */
[----:B------:R-:W3:Y:S04]  /*f440*/  LDL.LU.64 R8, [R1+0x250] ;  /* 0x0002500001087983 */ /* 0x000ee80000300a00 */
[----:B------:R-:W-:Y:S04]  /*f450*/  STL [R1+0x1ec], R18 ;  /* 0x0001ec1201007387 */ /* 0x000fe80000100800 */
[----:B------:R1:W-:Y:S04]  /*f460*/  STL [R1+0x1e0], R6 ;  /* 0x0001e00601007387 */ /* 0x0003e80000100800 */
[----:B-1----:R-:W3:Y:S04]  /*f470*/  LDL.LU.64 R6, [R1+0x240] ;  /* 0x0002400001067983 */ /* 0x002ee80000300a00 */
[----:B------:R-:W3:Y:S01]  /*f480*/  LDL.LU.64 R20, [R1+0x248] ;  /* 0x0002480001147983 */ /* 0x000ee20000300a00 */
[----:B------:R-:W-:-:S05]  /*f490*/  IMAD.MOV.U32 R18, RZ, RZ, R19 ;  /* 0x000000ffff127224 */ /* 0x000fca00078e0013 */
        /* <DEDUP_REMOVED lines=9> */
[----:B------:R2:W-:Y:S01]  /*f530*/  STL [R1+0x204], R152 ;  /* 0x0002049801007387 */ /* 0x0005e20000100800 */
[----:B------:R-:W-:-:S03]  /*f540*/  IMAD.MOV.U32 R22, RZ, RZ, R153 ;  /* 0x000000ffff167224 */ /* 0x000fc600078e0099 */
[----:B-1----:R-:W4:Y:S04]  /*f550*/  LDL.LU.64 R18, [R1+0x520] ;  /* 0x0005200001127983 */ /* 0x002f280000300a00 */
[----:B--2---:R1:W-:Y:S04]  /*f560*/  STL [R1+0x20c], R2 ;  /* 0x00020c0201007387 */ /* 0x0043e80000100800 */
[----:B------:R2:W-:Y:S04]  /*f570*/  STL [R1+0x200], R22 ;  /* 0x0002001601007387 */ /* 0x0005e80000100800 */
[----:B------:R-:W4:Y:S01]  /*f580*/  LDL.LU.64 R152, [R1+0x4e8] ;  /* 0x0004e80001987983 */ /* 0x000f220000300a00 */
[----:B-1----:R-:W-:-:S03]  /*f590*/  IMAD.MOV.U32 R2, RZ, RZ, R3 ;  /* 0x000000ffff027224 */ /* 0x002fc600078e0003 */
[----:B------:R-:W-:Y:S01]  /*f5a0*/  STL [R1+0x214], R16 ;  /* 0x0002141001007387 */ /* 0x000fe20000100800 */
[----:B--2---:R-:W-:-:S03]  /*f5b0*/  IMAD.MOV.U32 R22, RZ, RZ, R17 ;  /* 0x000000ffff167224 */ /* 0x004fc600078e0011 */
[----:B------:R1:W-:Y:S04]  /*f5c0*/  STL [R1+0x208], R2 ;  /* 0x0002080201007387 */ /* 0x0003e80000100800 */
[----:B-1----:R-:W2:Y:S04]  /*f5d0*/  LDL.LU.64 R2, [R1+0x4b0] ;  /* 0x0004b00001027983 */ /* 0x002ea80000300a00 */
[----:B------:R-:W2:Y:S04]  /*f5e0*/  LDL.LU.64 R16, [R1+0x470] ;  /* 0x0004700001107983 */ /* 0x000ea80000300a00 */
[----:B------:R1:W-:Y:S04]  /*f5f0*/  STL [R1+0x210], R22 ;  /* 0x0002101601007387 */ /* 0x0003e80000100800 */
[----:B------:R1:W-:Y:S02]  /*f600*/  STL [R1+0x21c], R14 ;  /* 0x00021c0e01007387 */ /* 0x0003e40000100800 */
[----:B-1----:R-:W-:-:S02]  /*f610*/  IMAD.MOV.U32 R22, RZ, RZ, R15 ;  /* 0x000000ffff167224 */ /* 0x002fc400078e000f */
[----:B------:R-:W2:Y:S04]  /*f620*/  LDL.LU.64 R14, [R1+0x448] ;  /* 0x00044800010e7983 */ /* 0x000ea80000300a00 */
        /* <DEDUP_REMOVED lines=14> */
[----:B------:R1:W-:Y:S02]  /*f710*/  STL [R1+0x244], R20 ;  /* 0x0002441401007387 */ /* 0x0003e40000100800 */
[----:B-1----:R-:W-:-:S05]  /*f720*/  IMAD.MOV.U32 R6, RZ, RZ, R7 ;  /* 0x000000ffff067224 */ /* 0x002fca00078e0007 */
[----:B------:R1:W-:Y:S01]  /*f730*/  STL [R1+0x238], R6 ;  /* 0x0002380601007387 */ /* 0x0003e20000100800 */
[----:B------:R-:W-:-:S03]  /*f740*/  IMAD.MOV.U32 R20, RZ, RZ, R21 ;  /* 0x000000ffff147224 */ /* 0x000fc600078e0015 */
[----:B-1----:R-:W3:Y:S04]  /*f750*/  LDL.LU.64 R6, [R1+0x588] ;  /* 0x0005880001067983 */ /* 0x002ee80000300a00 */
[----:B----4-:R-:W-:Y:S04]  /*f760*/  STL [R1+0x24c], R4 ;  /* 0x00024c0401007387 */ /* 0x010fe80000100800 */
[----:B------:R1:W-:Y:S02]  /*f770*/  STL [R1+0x240], R20 ;  /* 0x0002401401007387 */ /* 0x0003e40000100800 */
[----:B-1----:R-:W-:-:S02]  /*f780*/  IMAD.MOV.U32 R20, RZ, RZ, R5 ;  /* 0x000000ffff147224 */ /* 0x002fc400078e0005 */
[----:B------:R-:W4:Y:S04]  /*f790*/  LDL.LU.64 R4, [R1+0x558] ;  /* 0x0005580001047983 */ /* 0x000f280000300a00 */
[----:B------:R1:W-:Y:S04]  /*f7a0*/  STL [R1+0x248], R20 ;  /* 0x0002481401007387 */ /* 0x0003e80000100800 */
[----:B------:R1:W-:Y:S02]  /*f7b0*/  STL [R1+0x254], R156 ;  /* 0x0002549c01007387 */ /* 0x0003e40000100800 */
[----:B-1----:R-:W-:-:S02]  /*f7c0*/  IMAD.MOV.U32 R20, RZ, RZ, R157 ;  /* 0x000000ffff147224 */ /* 0x002fc400078e009d */
[----:B------:R1:W-:Y:S04]  /*f7d0*/  STL [R1+0x25c], R18 ;  /* 0x00025c1201007387 */ /* 0x0003e80000100800 */
[----:B------:R-:W-:Y:S04]  /*f7e0*/  STL [R1+0x250], R20 ;  /* 0x0002501401007387 */ /* 0x000fe80000100800 */
[----:B------:R-:W4:Y:S01]  /*f7f0*/  LDL.LU.64 R156, [R1+0x530] ;  /* 0x00053000019c7983 */ /* 0x000f220000300a00 */
[----:B-1----:R-:W-:-:S03]  /*f800*/  MOV R18, R19 ;  /* 0x0000001300127202 */ /* 0x002fc60000000f00 */
[----:B------:R-:W-:Y:S04]  /*f810*/  STL [R1+0x264], R152 ;  /* 0x0002649801007387 */ /* 0x000fe80000100800 */
[----:B------:R1:W-:Y:S02]  /*f820*/  STL [R1+0x258], R18 ;  /* 0x0002581201007387 */ /* 0x0003e40000100800 */
[----:B-1----:R-:W-:Y:S02]  /*f830*/  IMAD.MOV.U32 R18, RZ, RZ, R153 ;  /* 0x000000ffff127224 */ /* 0x002fe400078e0099 */
[----:B------:R-:W4:Y:S04]  /*f840*/  LDL.LU.64 R152, [R1+0x4f0] ;  /* 0x0004f00001987983 */ /* 0x000f280000300a00 */
[----:B------:R-:W-:Y:S04]  /*f850*/  STL [R1+0x260], R18 ;  /* 0x0002601201007387 */ /* 0x000fe80000100800 */
[----:B--2---:R1:W-:Y:S04]  /*f860*/  STL [R1+0x26c], R2 ;  /* 0x00026c0201007387 */ /* 0x0043e80000100800 */
[----:B------:R2:W-:Y:S01]  /*f870*/  STL [R1+0x274], R16 ;  /* 0x0002741001007387 */ /* 0x0005e20000100800 */
[----:B-1----:R-:W-:-:S02]  /*f880*/  IMAD.MOV.U32 R2, RZ, RZ, R3 ;  /* 0x000000ffff027224 */ /* 0x002fc400078e0003 */
[----:B--2---:R-:W-:-:S03]  /*f890*/  IMAD.MOV.U32 R16, RZ, RZ, R17 ;  /* 0x000000ffff107224 */ /* 0x004fc600078e0011 */
[----:B------:R1:W-:Y:S01]  /*f8a0*/  STL [R1+0x268], R2 ;  /* 0x0002680201007387 */ /* 0x0003e20000100800 */
[----:B------:R-:W-:Y:S02]  /*f8b0*/  IMAD.MOV.U32 R191, RZ, RZ, R150 ;  /* 0x000000ffffbf7224 */ /* 0x000fe400078e0096 */
[----:B------:R-:W-:Y:S01]  /*f8c0*/  IMAD.MOV.U32 R190, RZ, RZ, R151 ;  /* 0x000000ffffbe7224 */ /* 0x000fe200078e0097 */
[----:B-1----:R-:W2:Y:S04]  /*f8d0*/  LDL.LU.64 R2, [R1+0x4b8] ;  /* 0x0004b80001027983 */ /* 0x002ea80000300a00 */
[----:B------:R1:W-:Y:S04]  /*f8e0*/  STL [R1+0x27c], R14 ;  /* 0x00027c0e01007387 */ /* 0x0003e80000100800 */
[----:B------:R-:W-:Y:S04]  /*f8f0*/  STL [R1+0x270], R16 ;  /* 0x0002701001007387 */ /* 0x000fe80000100800 */
[----:B------:R-:W2:Y:S01]  /*f900*/  LDL.LU.64 R150, [R1+0x480] ;  /* 0x0004800001967983 */ /* 0x000ea20000300a00 */
[----:B-1----:R-:W-:-:S05]  /*f910*/  IMAD.MOV.U32 R14, RZ, RZ, R15 ;  /* 0x000000ffff0e7224 */ /* 0x002fca00078e000f */
[----:B------:R-:W-:Y:S04]  /*f920*/  STL [R1+0x278], R14 ;  /* 0x0002780e01007387 */ /* 0x000fe80000100800 */
[----:B---3--:R1:W-:Y:S04]  /*f930*/  STL [R1+0x284], R12 ;  /* 0x0002840c01007387 */ /* 0x0083e80000100800 */
[----:B------:R-:W3:Y:S01]  /*f940*/  LDL.LU.64 R88, [R1+0x600] ;  /* 0x0006000001587983 */ /* 0x000ee20000300a00 */
[----:B-1----:R-:W-:-:S05]  /*f950*/  IMAD.MOV.U32 R12, RZ, RZ, R13 ;  /* 0x000000ffff0c7224 */ /* 0x002fca00078e000d */
[----:B------:R-:W-:Y:S04]  /*f960*/  STL [R1+0x280], R12 ;  /* 0x0002800c01007387 */ /* 0x000fe80000100800 */
[----:B------:R1:W-:Y:S04]  /*f970*/  STL [R1+0x28c], R10 ;  /* 0x00028c0a01007387 */ /* 0x0003e80000100800 */
[----:B------:R-:W3:Y:S01]  /*f980*/  LDL.LU.64 R22, [R1+0x5f0] ;  /* 0x0005f00001167983 */ /* 0x000ee20000300a00 */
[----:B-1----:R-:W-:-:S05]  /*f990*/  IMAD.MOV.U32 R10, RZ, RZ, R11 ;  /* 0x000000ffff0a7224 */ /* 0x002fca00078e000b */
[----:B------:R-:W-:Y:S04]  /*f9a0*/  STL [R1+0x288], R10 ;  /* 0x0002880a01007387 */ /* 0x000fe80000100800 */
[----:B------:R1:W-:Y:S04]  /*f9b0*/  STL [R1+0x294], R8 ;  /* 0x0002940801007387 */ /* 0x0003e80000100800 */
[----:B------:R-:W3:Y:S04]  /*f9c0*/  LDL.LU.64 R20, [R1+0x5e0] ;  /* 0x0005e00001147983 */ /* 0x000ee80000300a00 */
        /* <DEDUP_REMOVED lines=8> */
[----:B----4-:R1:W-:Y:S04]  /*fa50*/  STL [R1+0x2a4], R4 ;  /* 0x0002a40401007387 */ /* 0x0103e80000100800 */
[----:B------:R-:W4:Y:S04]  /*fa60*/  LDL.LU.64 R12, [R1+0x538] ;  /* 0x00053800010c7983 */ /* 0x000f280000300a00 */
[----:B------:R-:W4:Y:S01]  /*fa70*/  LDL.LU.64 R10, [R1+0x4f8] ;  /* 0x0004f800010a7983 */ /* 0x000f220000300a00 */
[----:B-1----:R-:W-:-:S05]  /*fa80*/  IMAD.MOV.U32 R4, RZ, RZ, R5 ;  /* 0x000000ffff047224 */ /* 0x002fca00078e0005 */
[----:B------:R1:W-:Y:S04]  /*fa90*/  STL [R1+0x2a0], R4 ;  /* 0x0002a00401007387 */ /* 0x0003e80000100800 */
[----:B------:R-:W-:Y:S04]  /*faa0*/  STL [R1+0x2ac], R156 ;  /* 0x0002ac9c01007387 */ /* 0x000fe80000100800 */
[----:B------:R-:W4:Y:S01]  /*fab0*/  LDL.LU.64 R8, [R1+0x618] ;  /* 0x0006180001087983 */ /* 0x000f220000300a00 */
[----:B-1----:R-:W-:-:S03]  /*fac0*/  IMAD.MOV.U32 R4, RZ, RZ, R157 ;  /* 0x000000ffff047224 */ /* 0x002fc600078e009d */
[----:B------:R-:W4:Y:S04]  /*fad0*/  LDL.LU.64 R6, [R1+0x610] ;  /* 0x0006100001067983 */ /* 0x000f280000300a00 */
[----:B------:R1:W-:Y:S04]  /*fae0*/  STL [R1+0x2a8], R4 ;  /* 0x0002a80401007387 */ /* 0x0003e80000100800 */
[----:B------:R1:W-:Y:S04]  /*faf0*/  STL [R1+0x2b4], R152 ;  /* 0x0002b49801007387 */ /* 0x0003e80000100800 */
[----:B-1----:R-:W4:Y:S01]  /*fb00*/  LDL.LU.64 R4, [R1+0x608] ;  /* 0x0006080001047983 */ /* 0x002f220000300a00 */
[----:B------:R-:W-:-:S03]  /*fb10*/  IMAD.MOV.U32 R156, RZ, RZ, R153 ;  /* 0x000000ffff9c7224 */ /* 0x000fc600078e0099 */
[----:B------:R-:W4:Y:S01]  /*fb20*/  LDL.LU.64 R152, [R1+0x5f8] ;  /* 0x0005f80001987983 */ /* 0x000f220000300a00 */
[----:B------:R-:W-:-:S03]  /*fb30*/  IMAD.MOV.U32 R195, RZ, RZ, R158 ;  /* 0x000000ffffc37224 */ /* 0x000fc600078e009e */
[----:B------:R1:W-:Y:S01]  /*fb40*/  STL [R1+0x2b0], R156 ;  /* 0x0002b09c01007387 */ /* 0x0003e20000100800 */
[----:B------:R-:W-:Y:S02]  /*fb50*/  IMAD.MOV.U32 R125, RZ, RZ, R205 ;  /* 0x000000ffff7d7224 */ /* 0x000fe400078e00cd */
[----:B------:R-:W-:Y:S02]  /*fb60*/  IMAD.MOV.U32 R194, RZ, RZ, R159 ;  /* 0x000000ffffc27224 */ /* 0x000fe400078e009f */
[----:B------:R-:W-:Y:S02]  /*fb70*/  IMAD.MOV.U32 R205, RZ, RZ, R224 ;  /* 0x000000ffffcd7224 */ /* 0x000fe400078e00e0 */
[----:B------:R-:W-:Y:S02]  /*fb80*/  IMAD.MOV.U32 R224, RZ, RZ, R222 ;  /* 0x000000ffffe07224 */ /* 0x000fe400078e00de */
[----:B--2---:R-:W-:Y:S01]  /*fb90*/  IMAD.MOV.U32 R158, RZ, RZ, R3 ;  /* 0x000000ffff9e7224 */ /* 0x004fe200078e0003 */
[----:B------:R2:W-:Y:S04]  /*fba0*/  STL [R1+0x2bc], R2 ;  /* 0x0002bc0201007387 */ /* 0x0005e80000100800 */
[----:B-1----:R-:W4:Y:S04]  /*fbb0*/  LDL.LU.64 R156, [R1+0x5e8] ;  /* 0x0005e800019c7983 */ /* 0x002f280000300a00 */
[----:B--2---:R-:W2:Y:S04]  /*fbc0*/  LDL.LU.64 R2, [R1+0x5d0] ;  /* 0x0005d00001027983 */ /* 0x004ea80000300a00 */
[----:B------:R1:W-:Y:S04]  /*fbd0*/  STL [R1+0x2b8], R158 ;  /* 0x0002b89e01007387 */ /* 0x0003e80000100800 */
[----:B------:R1:W-:Y:S04]  /*fbe0*/  STL [R1+0x2c4], R150 ;  /* 0x0002c49601007387 */ /* 0x0003e80000100800 */
[----:B-1----:R-:W2:Y:S01]  /*fbf0*/  LDL.LU.64 R158, [R1+0x5a8] ;  /* 0x0005a800019e7983 */ /* 0x002ea20000300a00 */
[----:B------:R-:W-:-:S03]  /*fc00*/  IMAD.MOV.U32 R150, RZ, RZ, R151 ;  /* 0x000000ffff967224 */ /* 0x000fc600078e0097 */
[----:B---3--:R-:W-:Y:S01]  /*fc10*/  STL [R1+0x2cc], R88 ;  /* 0x0002cc5801007387 */ /* 0x008fe20000100800 */
[----:B------:R-:W-:-:S03]  /*fc20*/  IMAD.MOV.U32 R222, RZ, RZ, R89 ;  /* 0x000000ffffde7224 */ /* 0x000fc600078e0059 */
[----:B------:R1:W-:Y:S04]  /*fc30*/  STL [R1+0x2c0], R150 ;  /* 0x0002c09601007387 */ /* 0x0003e80000100800 */
[----:B-1----:R-:W3:Y:S04]  /*fc40*/  LDL.LU.64 R150, [R1+0x578] ;  /* 0x0005780001967983 */ /* 0x002ee80000300a00 */
[----:B------:R1:W5:Y:S04]  /*fc50*/  LDL.LU.64 R88, [R1+0x7c8] ;  /* 0x0007c80001587983 */ /* 0x0003680000300a00 */
[----:B------:R-:W-:Y:S04]  /*fc60*/  STL [R1+0x2d4], R22 ;  /* 0x0002d41601007387 */ /* 0x000fe80000100800 */
[----:B------:R1:W-:Y:S02]  /*fc70*/  STL [R1+0x2c8], R222 ;  /* 0x0002c8de01007387 */ /* 0x0003e40000100800 */
[----:B-1----:R-:W-:-:S02]  /*fc80*/  IMAD.MOV.U32 R222, RZ, RZ, R23 ;  /* 0x000000ffffde7224 */ /* 0x002fc400078e0017 */
[----:B------:R1:W5:Y:S04]  /*fc90*/  LDL.LU.64 R22, [R1+0x7c0] ;  /* 0x0007c00001167983 */ /* 0x0003680000300a00 */
[----:B------:R-:W-:Y:S04]  /*fca0*/  STL [R1+0x2dc], R20 ;  /* 0x0002dc1401007387 */ /* 0x000fe80000100800 */
[----:B------:R1:W-:Y:S02]  /*fcb0*/  STL [R1+0x2d0], R222 ;  /* 0x0002d0de01007387 */ /* 0x0003e40000100800 */
[----:B-1----:R-:W-:-:S02]  /*fcc0*/  MOV R222, R21 ;  /* 0x0000001500de7202 */ /* 0x002fc40000000f00 */
[----:B------:R1:W5:Y:S04]  /*fcd0*/  LDL.LU.64 R20, [R1+0x7b8] ;  /* 0x0007b80001147983 */ /* 0x0003680000300a00 */
[----:B------:R-:W-:Y:S04]  /*fce0*/  STL [R1+0x2e4], R18 ;  /* 0x0002e41201007387 */ /* 0x000fe80000100800 */
[----:B------:R1:W-:Y:S02]  /*fcf0*/  STL [R1+0x2d8], R222 ;  /* 0x0002d8de01007387 */ /* 0x0003e40000100800 */
[----:B-1----:R-:W-:-:S02]  /*fd00*/  IMAD.MOV.U32 R222, RZ, RZ, R19 ;  /* 0x000000ffffde7224 */ /* 0x002fc400078e0013 */
        /* <DEDUP_REMOVED lines=9> */
[----:B----4-:R-:W-:Y:S04]  /*fda0*/  STL [R1+0x2fc], R12 ;  /* 0x0002fc0c01007387 */ /* 0x010fe80000100800 */
[----:B------:R4:W-:Y:S02]  /*fdb0*/  STL [R1+0x2f0], R222 ;  /* 0x0002f0de01007387 */ /* 0x0009e40000100800 */
[----:B----4-:R-:W-:-:S02]  /*fdc0*/  IMAD.MOV.U32 R222, RZ, RZ, R13 ;  /* 0x000000ffffde7224 */ /* 0x010fc400078e000d */
[----:B------:R1:W5:Y:S04]  /*fdd0*/  LDL.LU.64 R12, [R1+0x798] ;  /* 0x00079800010c7983 */ /* 0x0003680000300a00 */
[----:B------:R-:W-:Y:S04]  /*fde0*/  STL [R1+0x304], R10 ;  /* 0x0003040a01007387 */ /* 0x000fe80000100800 */
        /* <DEDUP_REMOVED lines=15> */
[----:B------:R4:W-:Y:S04]  /*fee0*/  STL [R1+0x324], R152 ;  /* 0x0003249801007387 */ /* 0x0009e80000100800 */
[----:B------:R-:W-:Y:S04]  /*fef0*/  STL [R1+0x318], R222 ;  /* 0x000318de01007387 */ /* 0x000fe80000100800 */
[----:B----4-:R-:W4:Y:S04]  /*ff00*/  LDL.LU R152, [R1+0x770] ;  /* 0x0007700001987983 */ /* 0x010f280000300800 */
[----:B------:R-:W-:Y:S04]  /*ff10*/  STL [R1+0x32c], R156 ;  /* 0x00032c9c01007387 */ /* 0x000fe80000100800 */
[----:B------:R1:W-:Y:S02]  /*ff20*/  STL [R1+0x320], R153 ;  /* 0x0003209901007387 */ /* 0x0003e40000100800 */
[----:B-1----:R-:W-:-:S02]  /*ff30*/  IMAD.MOV.U32 R153, RZ, RZ, R157 ;  /* 0x000000ffff997224 */ /* 0x002fc400078e009d */
[----:B------:R1:W5:Y:S04]  /*ff40*/  LDL.LU.64 R156, [R1+0x768] ;  /* 0x00076800019c7983 */ /* 0x0003680000300a00 */
[----:B--2---:R-:W-:Y:S04]  /*ff50*/  STL [R1+0x334], R2 ;  /* 0x0003340201007387 */ /* 0x004fe80000100800 */
[----:B------:R2:W-:Y:S01]  /*ff60*/  STL [R1+0x328], R153 ;  /* 0x0003289901007387 */ /* 0x0005e20000100800 */
[----:B------:R-:W-:Y:S01]  /*ff70*/  SHF.R.S32.HI R24, RZ, 0x1f, R123 ;  /* 0x0000001fff187819 */ /* 0x000fe2000001147b */
[----:B--2---:R-:W-:-:S02]  /*ff80*/  IMAD.MOV.U32 R153, RZ, RZ, R3 ;  /* 0x000000ffff997224 */ /* 0x004fc400078e0003 */
[----:B------:R1:W5:Y:S04]  /*ff90*/  LDL.LU.64 R2, [R1+0x760] ;  /* 0x0007600001027983 */ /* 0x0003680000300a00 */
[----:B------:R-:W-:Y:S04]  /*ffa0*/  STL [R1+0x33c], R158 ;  /* 0x00033c9e01007387 */ /* 0x000fe80000100800 */
[----:B------:R2:W-:Y:S01]  /*ffb0*/  STL [R1+0x330], R153 ;  /* 0x0003309901007387 */ /* 0x0005e20000100800 */
[----:B------:R-:W-:Y:S01]  /*ffc0*/  LEA.HI R24, R24, R123, RZ, 0x7 ;  /* 0x0000007b18187211 */ /* 0x000fe200078f38ff */
[----:B--2---:R-:W-:-:S03]  /*ffd0*/  IMAD.MOV.U32 R153, RZ, RZ, R159 ;  /* 0x000000ffff997224 */ /* 0x004fc600078e009f */
[----:B------:R-:W-:Y:S02]  /*ffe0*/  SHF.R.S32.HI R158, RZ, 0x7, R24 ;  /* 0x00000007ff9e7819 */ /* 0x000fe40000011418 */
[----:B------:R-:W-:Y:S01]  /*fff0*/  STL [R1+0x338], R153 ;  /* 0x0003389901007387 */ /* 0x000fe20000100800 */
[----:B------:R-:W-:-:S03]  /*10000*/  UMOV UR4, 0x1 ;  /* 0x0000000100047882 */ /* 0x000fc60000000000 */
[----:B---3--:R2:W-:Y:S01]  /*10010*/  STL [R1+0x344], R150 ;  /* 0x0003449601007387 */ /* 0x0085e20000100800 */
[----:B------:R-:W-:Y:S01]  /*10020*/  IMAD.U32 R123, RZ, RZ, UR4 ;  /* 0x00000004ff7b7e24 */ /* 0x000fe2000f8e00ff */
[----:B------:R-:W-:Y:S01]  /*10030*/  UMOV UR4, 0xffffffff ;  /* 0xffffffff00047882 */ /* 0x000fe20000000000 */
[----:B------:R-:W-:Y:S02]  /*10040*/  VIADD R159, R158, 0xfffffffe ;  /* 0xfffffffe9e9f7836 */ /* 0x000fe40000000000 */
[----:B--2---:R-:W-:-:S05]  /*10050*/  IMAD.MOV.U32 R150, RZ, RZ, R151 ;  /* 0x000000ffff967224 */ /* 0x004fca00078e0097 */
[----:B------:R-:W-:Y:S04]  /*10060*/  STL [R1+0x340], R150 ;  /* 0x0003409601007387 */ /* 0x000fe80000100800 */
[----:B------:R2:W-:Y:S04]  /*10070*/  STL [R1+0x34c], R158 ;  /* 0x00034c9e01007387 */ /* 0x0005e80000100800 */
[----:B------:R1:W-:Y:S01]  /*10080*/  STL [R1+0x354], R159 ;  /* 0x0003549f01007387 */ /* 0x0003e20000100800 */
[----:B--2---:R-:W-:-:S05]  /*10090*/  IMAD.U32 R158, RZ, RZ, UR4 ;  /* 0x00000004ff9e7e24 */ /* 0x004fca000f8e00ff */
[----:B------:R1:W-:Y:S01]  /*100a0*/  STL [R1+0x348], R158 ;  /* 0x0003489e01007387 */ /* 0x0003e20000100800 */
[----:B------:R-:W-:Y:S02]  /*100b0*/  SHF.R.S32.HI R153, RZ, 0x1f, R154 ;  /* 0x0000001fff997819 */ /* 0x000fe4000001149a */
[----:B------:R-:W-:Y:S02]  /*100c0*/  CS2R R56, SRZ ;  /* 0x0000000000387805 */ /* 0x000fe4000001ff00 */
[----:B------:R-:W-:Y:S02]  /*100d0*/  MOV R150, RZ ;  /* 0x000000ff00967202 */ /* 0x000fe40000000f00 */
[----:B------:R-:W-:Y:S02]  /*100e0*/  CS2R R58, SRZ ;  /* 0x00000000003a7805 */ /* 0x000fe4000001ff00 */
[C---:B------:R-:W-:Y:S01]  /*100f0*/  SHF.L.U64.HI R153, R154.reuse, 0x2, R153 ;  /* 0x000000029a997819 */ /* 0x040fe20000010299 */
[----:B------:R-:W-:Y:S01]  /*10100*/  IMAD.SHL.U32 R154, R154, 0x4, RZ ;  /* 0x000000049a9a7824 */ /* 0x000fe200078e00ff */
        /* <DEDUP_REMOVED lines=30> */
[----:B----4-:R-:W-:-:S04]  /*102f0*/  SHF.R.S32.HI R151, RZ, 0x1f, R152 ;  /* 0x0000001fff977819 */ /* 0x010fc80000011498 */
[C---:B------:R-:W-:Y:S01]  /*10300*/  SHF.L.U64.HI R151, R152.reuse, 0x2, R151 ;  /* 0x0000000298977819 */ /* 0x040fe20000010297 */
[----:B-1----:R-:W-:-:S07]  /*10310*/  IMAD.SHL.U32 R152, R152, 0x4, RZ ;  /* 0x0000000498987824 */ /* 0x002fce00078e00ff */
.L_x_1:
[----:B------:R-:W2:Y:S01]  /*10320*/  LDL.LU R159, [R1+0x348] ;  /* 0x00034800019f7983 */ /* 0x000ea20000300800 */
[----:B------:R-:W-:-:S04]  /*10330*/  DEPBAR.LE SB0, 0x2 ;  /* 0x000080800000791a */ /* 0x000fc80000000000 */
[----:B------:R-:W3:Y:S01]  /*10340*/  LDL R158, [R1+0x350] ;  /* 0x00035000019e7983 */ /* 0x000ee20000100800 */
[----:B------:R-:W-:Y:S06]  /*10350*/  BAR.SYNC.DEFER_BLOCKING 0x0 ;  /* 0x0000000000007b1d */ /* 0x000fec0000010000 */
[----:B-----5:R-:W-:Y:S04]  /*10360*/  STL [R1+0x764], R157 ;  /* 0x0007649d01007387 */ /* 0x020fe80000100800 */
[----:B------:R-:W-:Y:S01]  /*10370*/  STL [R1+0x760], R156 ;  /* 0x0007609c01007387 */ /* 0x000fe20000100800 */
[----:B------:R-:W-:-:S03]  /*10380*/  UMOV UR7, 0x40000040 ;  /* 0x4000004000077882 */ /* 0x000fc60000000000 */
[----:B------:R1:W-:Y:S01]  /*10390*/  STL [R1+0x75c], R0 ;  /* 0x00075c0001007387 */ /* 0x0003e20000100800 */
[----:B------:R-:W-:-:S03]  /*103a0*/  WARPGROUP.ARRIVE ;  /* 0x00000000000079c5 */ /* 0x000fc60000000000 */
[----:B-1----:R-:W4:Y:S01]  /*103b0*/  LDL R0, [R1+0x354] ;  /* 0x0003540001007983 */ /* 0x002f220000100800 */
[----:B--2---:R-:W-:Y:S02]  /*103c0*/  R2UR UR4, R159 ;  /* 0x000000009f0472ca */ /* 0x004fe400000e0000 */
[----:B---3--:R-:W-:-:S11]  /*103d0*/  R2UR UR20, R158 ;  /* 0x000000009e1472ca */ /* 0x008fd600000e0000 */
[----:B------:R-:W-:-:S04]  /*103e0*/  UIADD3 UR4, UR4, 0x1, URZ ;  /* 0x0000000104047890 */ /* 0x000fc8000fffe03f */
[----:B------:R-:W-:-:S04]  /*103f0*/  UISETP.GT.AND UP0, UPT, UR4, 0x2, UPT ;  /* 0x000000020400788c */ /* 0x000fc8000bf04270 */
[----:B------:R-:W-:-:S04]  /*10400*/  USEL UR6, UR4, URZ, !UP0 ;  /* 0x0000003f04067287 */ /* 0x000fc8000c000000 */
[----:B------:R-:W-:Y:S02]  /*10410*/  ULEA UR5, UR6, UR20, 0xf ;  /* 0x0000001406057291 */ /* 0x000fe4000f8e783f */
[----:B------:R-:W-:Y:S02]  /*10420*/  ULEA UR4, UR6, UR20, 0x10 ;  /* 0x0000001406047291 */ /* 0x000fe4000f8e803f */
[----:B------:R-:W-:Y:S01]  /*10430*/  IMAD.U32 R156, RZ, RZ, UR6 ;  /* 0x00000006ff9c7e24 */ /* 0x000fe2000f8e00ff */
[----:B------:R-:W-:Y:S02]  /*10440*/  UIADD3 UR5, UR5, 0x30000, URZ ;  /* 0x0003000005057890 */ /* 0x000fe4000fffe03f */
[----:B------:R-:W-:Y:S02]  /*10450*/  USHF.R.U32.HI UR4, URZ, 0x4, UR4 ;  /* 0x000000043f047899 */ /* 0x000fe40008011604 */
[----:B------:R-:W-:Y:S02]  /*10460*/  USHF.R.U32.HI UR5, URZ, 0x4, UR5 ;  /* 0x000000043f057899 */ /* 0x000fe40008011605 */
[----:B------:R-:W-:-:S02]  /*10470*/  USGXT.U32 UR4, UR4, 0xe ;  /* 0x0000000e0404789a */ /* 0x000fc40008000000 */
[----:B------:R-:W-:-:S03]  /*10480*/  USGXT.U32 UR6, UR5, 0xe ;  /* 0x0000000e0506789a */ /* 0x000fc60008000000 */
[----:B------:R-:W-:-:S06]  /*10490*/  UMOV UR5, 0x40000040 ;  /* 0x4000004000057882 */ /* 0x000fcc0000000000 */
[----:B------:R-:W-:Y:S01]  /*104a0*/  HGMMA.64x64x8.F32.TF32 R56, gdesc[UR4], R56 ;  /* 0x04e00000043879f0 */ /* 0x000fe20008702838 */
[----:B------:R-:W-:Y:S02]  /*104b0*/  UIADD3 UR8, UP0, UR4, 0x2, URZ ;  /* 0x0000000204087890 */ /* 0x000fe4000ff1e03f */
[----:B------:R-:W-:Y:S01]  /*104c0*/  UIADD3 UR10, UP1, UR6, 0x2, URZ ;  /* 0x00000002060a7890 */ /* 0x000fe2000ff3e03f */
[----:B------:R-:W-:Y:S01]  /*104d0*/  UMOV UR4, URZ ;  /* 0x0000003f00047c82 */ /* 0x000fe20008000000 */
[----:B------:R-:W-:Y:S01]  /*104e0*/  UMOV UR5, URZ ;  /* 0x0000003f00057c82 */ /* 0x000fe20008000000 */
[----:B------:R-:W-:Y:S02]  /*104f0*/  UIADD3.X UR9, UR4, 0x40000040, URZ, UP0, !UPT ;  /* 0x4000004004097890 */ /* 0x000fe400087fe43f */
[----:B------:R-:W-:-:S09]  /*10500*/  UIADD3.X UR11, UR5, 0x40000040, URZ, UP1, !UPT ;  /* 0x40000040050b7890 */ /* 0x000fd20008ffe43f */
[----:B------:R-:W-:Y:S01]  /*10510*/  HGMMA.64x64x8.F32.TF32 R56, gdesc[UR8], R56 ;  /* 0x04e00000083879f0 */ /* 0x000fe20008702838 */
[----:B------:R-:W-:Y:S02]  /*10520*/  UIADD3.64 UR12, UR8, 0x2, URZ ;  /* 0x00000002080c7897 */ /* 0x000fe4000fffe03f */
[----:B------:R-:W-:-:S09]  /*10530*/  UIADD3.64 UR14, UR10, 0x2, URZ ;  /* 0x000000020a0e7897 */ /* 0x000fd2000fffe03f */
[----:B------:R-:W-:Y:S01]  /*10540*/  HGMMA.64x64x8.F32.TF32 R56, gdesc[UR12], R56 ;  /* 0x04e000000c3879f0 */ /* 0x000fe20008702838 */
[----:B------:R-:W-:Y:S02]  /*10550*/  UIADD3.64 UR12, UR8, 0x4, URZ ;  /* 0x00000004080c7897 */ /* 0x000fe4000fffe03f */
[----:B------:R-:W-:Y:S02]  /*10560*/  UIADD3.64 UR14, UR10, 0x4, URZ ;  /* 0x000000040a0e7897 */ /* 0x000fe4000fffe03f */
[----:B------:R-:W-:Y:S02]  /*10570*/  UIADD3.64 UR16, UR8, 0x3fe, URZ ;  /* 0x000003fe08107897 */ /* 0x000fe4000fffe03f */
[----:B------:R-:W-:-:S05]  /*10580*/  UIADD3.64 UR18, UR10, 0x1fe, URZ ;  /* 0x000001fe0a127897 */ /* 0x000fca000fffe03f */
[----:B------:R-:W-:Y:S02]  /*10590*/  HGMMA.64x64x8.F32.TF32 R56, gdesc[UR12], R56 ;  /* 0x04e000000c3879f0 */ /* 0x000fe40008702838 */
[----:B------:R-:W-:Y:S01]  /*105a0*/  UMOV UR4, UR18 ;  /* 0x0000001200047c82 */ /* 0x000fe20008000000 */
[----:B------:R-:W-:Y:S01]  /*105b0*/  UMOV UR5, UR19 ;  /* 0x0000001300057c82 */ /* 0x000fe20008000000 */
[----:B------:R-:W-:Y:S01]  /*105c0*/  HGMMA.64x64x8.F32.TF32 R56, gdesc[UR16], R56 ;  /* 0x04e00000103879f0 */ /* 0x000fe20008702838 */
[----:B------:R-:W-:Y:S02]  /*105d0*/  UIADD3.64 UR16, UR8, 0x400, URZ ;  /* 0x0000040008107897 */ /* 0x000fe4000fffe03f */
[----:B------:R-:W-:Y:S02]  /*105e0*/  UIADD3.64 UR18, UR10, 0x200, URZ ;  /* 0x000002000a127897 */ /* 0x000fe4000fffe03f */
[----:B------:R-:W-:-:S07]  /*105f0*/  UIADD3.64 UR22, UR10, 0x202, URZ ;  /* 0x000002020a167897 */ /* 0x000fce000fffe03f */
[----:B------:R-:W-:Y:S01]  /*10600*/  HGMMA.64x64x8.F32.TF32 R56, gdesc[UR16], R56 ;  /* 0x04e00000103879f0 */ /* 0x000fe20008702838 */
[----:B------:R-:W-:Y:S01]  /*10610*/  UMOV UR17, UR20 ;  /* 0x0000001400117c82 */ /* 0x000fe20008000000 */
[----:B------:R-:W-:Y:S02]  /*10620*/  UIADD3.64 UR20, UR8, 0x402, URZ ;  /* 0x0000040208147897 */ /* 0x000fe4000fffe03f */
[----:B------:R-:W-:Y:S02]  /*10630*/  UIADD3.64 UR24, UR8, 0x404, URZ ;  /* 0x0000040408187897 */ /* 0x000fe4000fffe03f */
[----:B------:R-:W-:-:S05]  /*10640*/  UIADD3.64 UR26, UR10, 0x204, URZ ;  /* 0x000002040a1a7897 */ /* 0x000fca000fffe03f */
[----:B------:R-:W-:Y:S01]  /*10650*/  HGMMA.64x64x8.F32.TF32 R56, gdesc[UR20], R56 ;  /* 0x04e00000143879f0 */ /* 0x000fe20008702838 */
[----:B------:R-:W-:Y:S02]  /*10660*/  UIADD3.64 UR28, UR8, 0x7fe, URZ ;  /* 0x000007fe081c7897 */ /* 0x000fe4000fffe03f */
[----:B------:R-:W-:Y:S01]  /*10670*/  UIADD3.64 UR30, UR10, 0x3fe, URZ ;  /* 0x000003fe0a1e7897 */ /* 0x000fe2000fffe03f */
[----:B------:R-:W-:Y:S01]  /*10680*/  HGMMA.64x64x8.F32.TF32 R56, gdesc[UR24], R56 ;  /* 0x04e00000183879f0 */ /* 0x000fe20008702838 */
        /* <DEDUP_REMOVED lines=18> */
[----:B------:R-:W-:Y:S01]  /*107b0*/  UMOV UR20, UR4 ;  /* 0x0000000400147c82 */ /* 0x000fe20008000000 */
[----:B------:R-:W-:Y:S01]  /*107c0*/  UMOV UR21, UR5 ;  /* 0x0000000500157c82 */ /* 0x000fe20008000000 */
[----:B------:R-:W-:Y:S02]  /*107d0*/  UIADD3.64 UR56, UR8, 0xc04, URZ ;  /* 0x00000c0408387897 */ /* 0x000fe4000fffe03f */
[----:B------:R-:W-:Y:S02]  /*107e0*/  UIADD3.64 UR58, UR10, 0x604, URZ ;  /* 0x000006040a3a7897 */ /* 0x000fe4000fffe03f */
[----:B------:R-:W-:Y:S01]  /*107f0*/  UIADD3.64 UR4, UR8, 0x1fe, URZ ;  /* 0x000001fe08047897 */ /* 0x000fe2000fffe03f */
[----:B------:R-:W-:Y:S06]  /*10800*/  HGMMA.64x64x8.F32.TF32 R56, gdesc[UR52], R56 ;  /* 0x04e00000343879f0 */ /* 0x000fec0008702838 */
[----:B------:R-:W-:Y:S04]  /*10810*/  HGMMA.64x64x8.F32.TF32 R56, gdesc[UR56], R56 ;  /* 0x04e00000383879f0 */ /* 0x000fe80008702838 */
[----:B------:R-:W-:Y:S01]  /*10820*/  HGMMA.64x64x8.F32.TF32 R24, gdesc[UR4], R24 ;  /* 0x04e00000041879f0 */ /* 0x000fe20008702818 */
[----:B------:R-:W-:Y:S01]  /*10830*/  UIADD3.64 UR4, UR8, 0x200, URZ ;  /* 0x0000020008047897 */ /* 0x000fe2000fffe03f */
[----:B------:R-:W-:Y:S01]  /*10840*/  UMOV UR6, UR10 ;  /* 0x0000000a00067c82 */ /* 0x000fe20008000000 */
[----:B------:R-:W-:Y:S01]  /*10850*/  UMOV UR7, UR11 ;  /* 0x0000000b00077c82 */ /* 0x000fe20008000000 */
[----:B------:R-:W-:-:S06]  /*10860*/  UIADD3.64 UR12, UR10, 0x2, URZ ;  /* 0x000000020a0c7897 */ /* 0x000fcc000fffe03f */
[----:B------:R-:W-:Y:S01]  /*10870*/  HGMMA.64x64x8.F32.TF32 R24, gdesc[UR4], R24 ;  /* 0x04e00000041879f0 */ /* 0x000fe20008702818 */
[----:B------:R-:W-:Y:S01]  /*10880*/  UIADD3.64 UR4, UR8, 0x202, URZ ;  /* 0x0000020208047897 */ /* 0x000fe2000fffe03f */
[----:B------:R-:W-:Y:S01]  /*10890*/  UMOV UR6, UR12 ;  /* 0x0000000c00067c82 */ /* 0x000fe20008000000 */
[----:B------:R-:W-:Y:S01]  /*108a0*/  UMOV UR7, UR13 ;  /* 0x0000000d00077c82 */ /* 0x000fe20008000000 */
[----:B------:R-:W-:-:S06]  /*108b0*/  UIADD3.64 UR12, UR8, 0x204, URZ ;  /* 0x00000204080c7897 */ /* 0x000fcc000fffe03f */
[----:B------:R-:W-:Y:S01]  /*108c0*/  HGMMA.64x64x8.F32.TF32 R24, gdesc[UR4], R24 ;  /* 0x04e00000041879f0 */ /* 0x000fe20008702818 */
[----:B------:R-:W-:-:S03]  /*108d0*/  UIADD3.64 UR4, UR8, 0x5fe, URZ ;  /* 0x000005fe08047897 */ /* 0x000fc6000fffe03f */
[----:B------:R-:W-:Y:S01]  /*108e0*/  HGMMA.64x64x8.F32.TF32 R24, gdesc[UR12], R24 ;  /* 0x04e000000c1879f0 */ /* 0x000fe20008702818 */
[----:B------:R-:W-:Y:S01]  /*108f0*/  UMOV UR6, UR20 ;  /* 0x0000001400067c82 */ /* 0x000fe20008000000 */
[----:B------:R-:W-:Y:S01]  /*10900*/  UMOV UR7, UR21 ;  /* 0x0000001500077c82 */ /* 0x000fe20008000000 */
[----:B------:R-:W-:Y:S01]  /*10910*/  UMOV UR11, UR17 ;  /* 0x00000011000b7c82 */ /* 0x000fe20008000000 */
[----:B------:R-:W-:Y:S02]  /*10920*/  UIADD3.64 UR16, UR8, 0x600, URZ ;  /* 0x0000060008107897 */ /* 0x000fe4000fffe03f */
[----:B------:R-:W-:Y:S01]  /*10930*/  HGMMA.64x64x8.F32.TF32 R24, gdesc[UR4], R24 ;  /* 0x04e00000041879f0 */ /* 0x000fe20008702818 */
[----:B------:R-:W-:-:S06]  /*10940*/  UIADD3.64 UR20, UR8, 0x602, URZ ;  /* 0x0000060208147897 */ /* 0x000fcc000fffe03f */
[----:B------:R-:W-:Y:S01]  /*10950*/  HGMMA.64x64x8.F32.TF32 R24, gdesc[UR16], R24 ;  /* 0x04e00000101879f0 */ /* 0x000fe20008702818 */
[----:B------:R-:W-:-:S03]  /*10960*/  UIADD3.64 UR24, UR8, 0x604, URZ ;  /* 0x0000060408187897 */ /* 0x000fc6000fffe03f */
[----:B------:R-:W-:Y:S01]  /*10970*/  HGMMA.64x64x8.F32.TF32 R24, gdesc[UR20], R24 ;  /* 0x04e00000141879f0 */ /* 0x000fe20008702818 */
[----:B------:R-:W-:-:S05]  /*10980*/  UIADD3.64 UR28, UR8, 0x9fe, URZ ;  /* 0x000009fe081c7897 */ /* 0x000fca000fffe03f */
        /* <DEDUP_REMOVED lines=15> */
[----:B------:R1:W-:Y:S02]  /*10a80*/  STL [R1+0x348], R156 ;  /* 0x0003489c01007387 */ /* 0x0003e40000100800 */
[----:B-1----:R-:W1:Y:S03]  /*10a90*/  LDC R156, c[0x0][0x230] ;  /* 0x00008c00ff9c7b82 */ /* 0x002e660000000800 */
[----:B------:R-:W-:Y:S01]  /*10aa0*/  HGMMA.64x64x8.F32.TF32 R24, gdesc[UR56], R24, gsb0 ;  /* 0x04e00000381879f0 */ /* 0x000fe20008002818 */
[----:B------:R-:W-:Y:S01]  /*10ab0*/  R2UR UR10, R123 ;  /* 0x000000007b0a72ca */ /* 0x000fe200000e0000 */
[----:B-1----:R-:W-:-:S04]  /*10ac0*/  VIADD R156, R156, 0xffffff00 ;  /* 0xffffff009c9c7836 */ /* 0x002fc80000000000 */
[C---:B------:R-:W-:Y:S01]  /*10ad0*/  IMAD R123, R150.reuse, -0x80, R156 ;  /* 0xffffff80967b7824 */ /* 0x040fe200078e029c */
[----:B----4-:R-:W-:Y:S02]  /*10ae0*/  ISETP.GE.AND P0, PT, R150, R0, PT ;  /* 0x000000009600720c */ /* 0x010fe40003f06270 */
[----:B------:R-:W2:Y:S02]  /*10af0*/  LDL.LU R0, [R1+0x54] ;  /* 0x0000540001007983 */ /* 0x000ea40000300800 */
[----:B------:R-:W-:Y:S02]  /*10b00*/  ISETP.GT.AND P1, PT, R123, RZ, PT ;  /* 0x000000ff7b00720c */ /* 0x000fe40003f24270 */
[----:B------:R-:W-:Y:S01]  /*10b10*/  IADD3 R4, P3, R4, R152, RZ ;  /* 0x0000009804047210 */ /* 0x000fe20007f7e0ff */
[----:B------:R-:W-:Y:S01]  /*10b20*/  UIADD3 UR4, UR10, 0x1, URZ ;  /* 0x000000010a047890 */ /* 0x000fe2000fffe03f */
[----:B------:R-:W-:Y:S01]  /*10b30*/  SEL R158, RZ, 0x4, !P1 ;  /* 0x00000004ff9e7807 */ /* 0x000fe20004800000 */
[----:B------:R-:W3:Y:S02]  /*10b40*/  LDL.LU R157, [R1+0x5c] ;  /* 0x00005c00019d7983 */ /* 0x000ee40000300800 */
[----:B------:R-:W-:Y:S01]  /*10b50*/  UISETP.GT.AND UP0, UPT, UR4, 0x2, UPT ;  /* 0x000000020400788c */ /* 0x000fe2000bf04270 */
[----:B------:R-:W-:Y:S01]  /*10b60*/  SEL R158, R158, RZ, !P0 ;  /* 0x000000ff9e9e7207 */ /* 0x000fe20004000000 */
[----:B------:R-:W4:Y:S02]  /*10b70*/  LDL.LU R156, [R1+0x64] ;  /* 0x00006400019c7983 */ /* 0x000f240000300800 */
[----:B------:R-:W-:Y:S01]  /*10b80*/  USEL UR4, UR4, URZ, !UP0 ;  /* 0x0000003f04047287 */ /* 0x000fe2000c000000 */
[----:B------:R-:W-:-:S03]  /*10b90*/  ISETP.NE.U32.AND P2, PT, R158, RZ, PT ;  /* 0x000000ff9e00720c */ /* 0x000fc60003f45070 */
[----:B------:R-:W-:Y:S01]  /*10ba0*/  ULEA UR5, UR4, UR11, 0x10 ;  /* 0x0000000b04057291 */ /* 0x000fe2000f8e803f */
[----:B------:R1:W-:Y:S01]  /*10bb0*/  STL [R1+0x768], R150 ;  /* 0x0007689601007387 */ /* 0x0003e20000100800 */
[----:B------:R-:W-:-:S04]  /*10bc0*/  IMAD.X R5, R5, 0x1, R151, P3 ;  /* 0x0000000105057824 */ /* 0x000fc800018e0697 */
[----:B------:R-:W-:Y:S01]  /*10bd0*/  VIADD R222, R3, UR5 ;  /* 0x0000000503de7c36 */ /* 0x000fe20008000000 */
[----:B-1----:R-:W3:Y:S04]  /*10be0*/  LDL.LU R150, [R1+0x50] ;  /* 0x0000500001967983 */ /* 0x002ee80000300800 */
[----:B------:R1:W-:Y:S04]  /*10bf0*/  STL [R1+0x76c], R3 ;  /* 0x00076c0301007387 */ /* 0x0003e80000100800 */
[----:B-1----:R-:W2:Y:S01]  /*10c00*/  LDL.LU R3, [R1+0x4c] ;  /* 0x00004c0001037983 */ /* 0x002ea20000300800 */
[----:B------:R-:W-:-:S02]  /*10c10*/  WARPGROUP.DEPBAR.LE gsb0, 0x1 ;  /* 0x00008000000079c5 */ /* 0x000fc40000010100 */
[----:B------:R-:W-:Y:S06]  /*10c20*/  BAR.SYNC.DEFER_BLOCKING 0x0 ;  /* 0x0000000000007b1d */ /* 0x000fec0000010000 */
[----:B------:R1:W-:Y:S04]  /*10c30*/  STL [R1+0x774], R4 ;  /* 0x0007740401007387 */ /* 0x0003e80000100800 */
[----:B------:R-:W-:Y:S01]  /*10c40*/  @!PT LDS RZ, [RZ] ;  /* 0x00000000fffff984 */ /* 0x000fe20000000800 */
[----:B------:R-:W-:Y:S01]  /*10c50*/  @!PT LDS RZ, [RZ] ;  /* 0x00000000fffff984 */ /* 0x000fe20000000800 */
[----:B------:R-:W-:Y:S01]  /*10c60*/  @!PT LDS RZ, [RZ] ;  /* 0x00000000fffff984 */ /* 0x000fe20000000800 */
[----:B------:R-:W-:Y:S04]  /*10c70*/  LDGSTS.E [R222], desc[UR60][R4.64], P2 ;  /* 0x0000000004de7fae */ /* 0x000fe8000912187c */
[----:B-1----:R-:W4:Y:S01]  /*10c80*/  LDL.LU R4, [R1+0x48] ;  /* 0x0000480001047983 */ /* 0x002f220000300800 */
[----:B------:R-:W-:-:S04]  /*10c90*/  ISETP.GT.AND P1, PT, R123, 0x1, PT ;  /* 0x000000017b00780c */ /* 0x000fc80003f24270 */
[----:B------:R-:W-:-:S04]  /*10ca0*/  SEL R158, RZ, 0x4, !P1 ;  /* 0x00000004ff9e7807 */ /* 0x000fc80004800000 */
[----:B------:R-:W-:-:S04]  /*10cb0*/  SEL R158, R158, RZ, !P0 ;  /* 0x000000ff9e9e7207 */ /* 0x000fc80004000000 */
[----:B------:R-:W-:Y:S02]  /*10cc0*/  ISETP.NE.U32.AND P1, PT, R158, RZ, PT ;  /* 0x000000ff9e00720c */ /* 0x000fe40003f25070 */
[----:B------:R-:W-:-:S05]  /*10cd0*/  IADD3 R6, P4, R6, R152, RZ ;  /* 0x0000009806067210 */ /* 0x000fca0007f9e0ff */
[----:B------:R-:W-:-:S06]  /*10ce0*/  IMAD.X R7, R7, 0x1, R151, P4 ;  /* 0x0000000107077824 */ /* 0x000fcc00020e0697 */
[----:B------:R-:W-:Y:S01]  /*10cf0*/  LDGSTS.E [R222+0x4], desc[UR60][R6.64], P1 ;  /* 0x0000400006de7fae */ /* 0x000fe2000892187c */
[----:B------:R-:W-:-:S04]  /*10d00*/  ISETP.GT.AND P1, PT, R123, 0x2, PT ;  /* 0x000000027b00780c */ /* 0x000fc80003f24270 */
[----:B------:R-:W-:Y:S02]  /*10d10*/  SEL R158, RZ, 0x4, !P1 ;  /* 0x00000004ff9e7807 */ /* 0x000fe40004800000 */
[----:B------:R-:W-:Y:S02]  /*10d20*/  ISETP.GT.AND P1, PT, R123, 0x3, PT ;  /* 0x000000037b00780c */ /* 0x000fe40003f24270 */
[----:B------:R-:W-:-:S04]  /*10d30*/  SEL R158, R158, RZ, !P0 ;  /* 0x000000ff9e9e7207 */ /* 0x000fc80004000000 */
[----:B------:R-:W-:Y:S02]  /*10d40*/  ISETP.NE.U32.AND P2, PT, R158, RZ, PT ;  /* 0x000000ff9e00720c */ /* 0x000fe40003f45070 */
[----:B------:R-:W-:-:S04]  /*10d50*/  SEL R158, RZ, 0x4, !P1 ;  /* 0x00000004ff9e7807 */ /* 0x000fc80004800000 */
[----:B------:R-:W-:Y:S02]  /*10d60*/  SEL R158, R158, RZ, !P0 ;  /* 0x000000ff9e9e7207 */ /* 0x000fe40004000000 */
[-C--:B------:R-:W-:Y:S02]  /*10d70*/  IADD3 R8, P3, R8, R152.reuse, RZ ;  /* 0x0000009808087210 */ /* 0x080fe40007f7e0ff */
[----:B------:R-:W-:Y:S02]  /*10d80*/  ISETP.NE.U32.AND P1, PT, R158, RZ, PT ;  /* 0x000000ff9e00720c */ /* 0x000fe40003f25070 */
[----:B------:R-:W-:Y:S01]  /*10d90*/  IADD3 R10, P4, R10, R152, RZ ;  /* 0x000000980a0a7210 */ /* 0x000fe20007f9e0ff */
[----:B------:R-:W-:-:S04]  /*10da0*/  IMAD.X R9, R9, 0x1, R151, P3 ;  /* 0x0000000109097824 */ /* 0x000fc800018e0697 */
[----:B------:R-:W-:Y:S01]  /*10db0*/  IMAD.X R11, R11, 0x1, R151, P4 ;  /* 0x000000010b0b7824 */ /* 0x000fe200020e0697 */
[----:B------:R-:W-:Y:S05]  /*10dc0*/  LDGSTS.E [R222+0x8], desc[UR60][R8.64], P2 ;  /* 0x0000800008de7fae */ /* 0x000fea000912187c */
[----:B------:R-:W-:Y:S01]  /*10dd0*/  LDGSTS.E [R222+0xc], desc[UR60][R10.64], P1 ;  /* 0x0000c0000ade7fae */ /* 0x000fe2000892187c */
[----:B------:R-:W-:-:S04]  /*10de0*/  ISETP.GT.AND P1, PT, R123, 0x20, PT ;  /* 0x000000207b00780c */ /* 0x000fc80003f24270 */
[----:B------:R-:W-:Y:S02]  /*10df0*/  SEL R158, RZ, 0x4, !P1 ;  /* 0x00000004ff9e7807 */ /* 0x000fe40004800000 */
[----:B------:R-:W-:Y:S02]  /*10e00*/  ISETP.GT.AND P1, PT, R123, 0x21, PT ;  /* 0x000000217b00780c */ /* 0x000fe40003f24270 */
[----:B------:R-:W-:Y:S02]  /*10e10*/  SEL R158, R158, RZ, !P0 ;  /* 0x000000ff9e9e7207 */ /* 0x000fe40004000000 */
[----:B------:R-:W-:Y:S02]  /*10e20*/  IADD3 R127, P3, R127, R152, RZ ;  /* 0x000000987f7f7210 */ /* 0x000fe40007f7e0ff */
[----:B------:R-:W-:Y:S02]  /*10e30*/  ISETP.NE.U32.AND P2, PT, R158, RZ, PT ;  /* 0x000000ff9e00720c */ /* 0x000fe40003f45070 */
[----:B------:R-:W-:Y:S01]  /*10e40*/  SEL R158, RZ, 0x4, !P1 ;  /* 0x00000004ff9e7807 */ /* 0x000fe20004800000 */
[----:B------:R-:W-:-:S03]  /*10e50*/  IMAD.X R128, R128, 0x1, R151, P3 ;  /* 0x0000000180807824 */ /* 0x000fc600018e0697 */
[----:B------:R-:W-:Y:S02]  /*10e60*/  SEL R158, R158, RZ, !P0 ;  /* 0x000000ff9e9e7207 */ /* 0x000fe40004000000 */
[----:B------:R-:W-:Y:S02]  /*10e70*/  IADD3 R129, P4, R129, R152, RZ ;  /* 0x0000009881817210 */ /* 0x000fe40007f9e0ff */
[----:B------:R-:W-:Y:S01]  /*10e80*/  ISETP.NE.U32.AND P1, PT, R158, RZ, PT ;  /* 0x000000ff9e00720c */ /* 0x000fe20003f25070 */
[----:B------:R-:W-:Y:S02]  /*10e90*/  IMAD.MOV.U32 R158, RZ, RZ, R127 ;  /* 0x000000ffff9e7224 */ /* 0x000fe400078e007f */
[----:B------:R-:W-:Y:S02]  /*10ea0*/  IMAD.MOV.U32 R159, RZ, RZ, R128 ;  /* 0x000000ffff9f7224 */ /* 0x000fe400078e0080 */
[----:B------:R-:W-:-:S03]  /*10eb0*/  IMAD.X R130, R130, 0x1, R151, P4 ;  /* 0x0000000182827824 */ /* 0x000fc600020e0697 */
[----:B------:R1:W-:Y:S02]  /*10ec0*/  LDGSTS.E [R222+0x4000], desc[UR60][R158.64], P2 ;  /* 0x040000009ede7fae */ /* 0x0003e4000912187c */
[----:B-1----:R-:W-:Y:S02]  /*10ed0*/  IMAD.MOV.U32 R158, RZ, RZ, R129 ;  /* 0x000000ffff9e7224 */ /* 0x002fe400078e0081 */
[----:B------:R-:W-:-:S05]  /*10ee0*/  IMAD.MOV.U32 R159, RZ, RZ, R130 ;  /* 0x000000ffff9f7224 */ /* 0x000fca00078e0082 */
[----:B------:R1:W-:Y:S01]  /*10ef0*/  LDGSTS.E [R222+0x4004], desc[UR60][R158.64], P1 ;  /* 0x040040009ede7fae */ /* 0x0003e2000892187c */
[----:B------:R-:W-:-:S04]  /*10f00*/  ISETP.GT.AND P1, PT, R123, 0x22, PT ;  /* 0x000000227b00780c */ /* 0x000fc80003f24270 */
[----:B-1----:R-:W-:Y:S02]  /*10f10*/  SEL R158, RZ, 0x4, !P1 ;  /* 0x00000004ff9e7807 */ /* 0x002fe40004800000 */
[----:B------:R-:W-:Y:S02]  /*10f20*/  ISETP.GT.AND P1, PT, R123, 0x23, PT ;  /* 0x000000237b00780c */ /* 0x000fe40003f24270 */
[----:B------:R-:W-:Y:S02]  /*10f30*/  SEL R158, R158, RZ, !P0 ;  /* 0x000000ff9e9e7207 */ /* 0x000fe40004000000 */
[----:B------:R-:W-:Y:S02]  /*10f40*/  IADD3 R131, P3, R131, R152, RZ ;  /* 0x0000009883837210 */ /* 0x000fe40007f7e0ff */
[----:B------:R-:W-:Y:S02]  /*10f50*/  ISETP.NE.U32.AND P2, PT, R158, RZ, PT ;  /* 0x000000ff9e00720c */ /* 0x000fe40003f45070 */
[----:B------:R-:W-:-:S02]  /*10f60*/  SEL R158, RZ, 0x4, !P1 ;  /* 0x00000004ff9e7807 */ /* 0x000fc40004800000 */
[----:B------:R-:W-:Y:S02]  /*10f70*/  IADD3.X R132, R132, R151, RZ, P3, !PT ;  /* 0x0000009784847210 */ /* 0x000fe40001ffe4ff */
        /* <DEDUP_REMOVED lines=43> */
[----:B-1----:R-:W-:Y:S01]  /*11230*/  MOV R158, R213 ;  /* 0x000000d5009e7202 */ /* 0x002fe20000000f00 */
[----:B------:R-:W-:-:S05]  /*11240*/  IMAD.MOV.U32 R159, RZ, RZ, R212 ;  /* 0x000000ffff9f7224 */ /* 0x000fca00078e00d4 */
[----:B------:R1:W-:Y:S01]  /*11250*/  LDGSTS.E [R222+0x800c], desc[UR60][R158.64], P1 ;  /* 0x0800c0009ede7fae */ /* 0x0003e2000892187c */
[----:B------:R-:W-:Y:S02]  /*11260*/  ISETP.GT.AND P1, PT, R123, 0x60, PT ;  /* 0x000000607b00780c */ /* 0x000fe40003f24270 */
[-C--:B--2---:R-:W-:Y:S02]  /*11270*/  IADD3 R3, P3, R3, R152.reuse, RZ ;  /* 0x0000009803037210 */ /* 0x084fe40007f7e0ff */
[----:B-1----:R-:W-:Y:S02]  /*11280*/  SEL R158, RZ, 0x4, !P1 ;  /* 0x00000004ff9e7807 */ /* 0x002fe40004800000 */
[----:B------:R-:W-:Y:S02]  /*11290*/  ISETP.GT.AND P1, PT, R123, 0x61, PT ;  /* 0x000000617b00780c */ /* 0x000fe40003f24270 */
[----:B------:R-:W-:Y:S02]  /*112a0*/  SEL R158, R158, RZ, !P0 ;  /* 0x000000ff9e9e7207 */ /* 0x000fe40004000000 */
[----:B------:R-:W-:Y:S01]  /*112b0*/  IADD3 R0, P4, R0, R152, RZ ;  /* 0x0000009800007210 */ /* 0x000fe20007f9e0ff */
[----:B----4-:R-:W-:Y:S01]  /*112c0*/  IMAD.X R4, R4, 0x1, R151, P3 ;  /* 0x0000000104047824 */ /* 0x010fe200018e0697 */
[----:B------:R-:W-:-:S02]  /*112d0*/  ISETP.NE.U32.AND P2, PT, R158, RZ, PT ;  /* 0x000000ff9e00720c */ /* 0x000fc40003f45070 */
[----:B------:R-:W-:Y:S01]  /*112e0*/  SEL R158, RZ, 0x4, !P1 ;  /* 0x00000004ff9e7807 */ /* 0x000fe20004800000 */
[----:B------:R-:W-:Y:S01]  /*112f0*/  STL [R1+0x770], R5 ;  /* 0x0007700501007387 */ /* 0x000fe20000100800 */
[----:B---3--:R-:W-:Y:S02]  /*11300*/  IMAD.X R150, R150, 0x1, R151, P4 ;  /* 0x0000000196967824 */ /* 0x008fe400020e0697 */
[----:B------:R-:W-:Y:S01]  /*11310*/  SEL R158, R158, RZ, !P0 ;  /* 0x000000ff9e9e7207 */ /* 0x000fe20004000000 */
[----:B------:R-:W-:Y:S01]  /*11320*/  STL [R1+0x4c], R3 ;  /* 0x00004c0301007387 */ /* 0x000fe20000100800 */
[----:B------:R-:W-:-:S03]  /*11330*/  IMAD.MOV.U32 R159, RZ, RZ, R4 ;  /* 0x000000ffff9f7224 */ /* 0x000fc600078e0004 */
[----:B------:R1:W-:Y:S01]  /*11340*/  STL [R1+0x48], R4 ;  /* 0x0000480401007387 */ /* 0x0003e20000100800 */
[----:B------:R-:W-:-:S03]  /*11350*/  ISETP.NE.U32.AND P1, PT, R158, RZ, PT ;  /* 0x000000ff9e00720c */ /* 0x000fc60003f25070 */
[----:B------:R2:W-:Y:S01]  /*11360*/  STL [R1+0x54], R0 ;  /* 0x0000540001007387 */ /* 0x0005e20000100800 */
[----:B------:R-:W-:-:S03]  /*11370*/  IMAD.MOV.U32 R158, RZ, RZ, R3 ;  /* 0x000000ffff9e7224 */ /* 0x000fc600078e0003 */
[----:B-1----:R-:W3:Y:S04]  /*11380*/  LDL.LU R4, [R1+0x58] ;  /* 0x0000580001047983 */ /* 0x002ee80000300800 */
[----:B------:R1:W-:Y:S04]  /*11390*/  STL [R1+0x50], R150 ;  /* 0x0000509601007387 */ /* 0x0003e80000100800 */
[----:B------:R-:W4:Y:S04]  /*113a0*/  LDL.LU R3, [R1+0x60] ;  /* 0x0000600001037983 */ /* 0x000f280000300800 */
[----:B------:R2:W-:Y:S02]  /*113b0*/  LDGSTS.E [R222+0xc000], desc[UR60][R158.64], P2 ;  /* 0x0c0000009ede7fae */ /* 0x0005e4000912187c */
[----:B--2---:R-:W-:-:S02]  /*113c0*/  IMAD.MOV.U32 R158, RZ, RZ, R0 ;  /* 0x000000ffff9e7224 */ /* 0x004fc400078e0000 */
[----:B------:R-:W2:Y:S01]  /*113d0*/  LDL R0, [R1+0x758] ;  /* 0x0007580001007983 */ /* 0x000ea20000100800 */
        /* <DEDUP_REMOVED lines=9> */
[----:B------:R-:W-:Y:S02]  /*11470*/  IADD3 R156, P4, R156, R152, RZ ;  /* 0x000000989c9c7210 */ /* 0x000fe40007f9e0ff */
[----:B------:R-:W-:-:S04]  /*11480*/  SEL R158, R158, RZ, !P0 ;  /* 0x000000ff9e9e7207 */ /* 0x000fc80004000000 */
[----:B------:R-:W-:Y:S01]  /*11490*/  ISETP.NE.U32.AND P1, PT, R158, RZ, PT ;  /* 0x000000ff9e00720c */ /* 0x000fe20003f25070 */
[----:B------:R-:W-:Y:S01]  /*114a0*/  IMAD.MOV.U32 R158, RZ, RZ, R157 ;  /* 0x000000ffff9e7224 */ /* 0x000fe200078e009d */
[----:B------:R-:W-:Y:S01]  /*114b0*/  STL [R1+0x5c], R157 ;  /* 0x00005c9d01007387 */ /* 0x000fe20000100800 */
[----:B---3--:R-:W-:-:S04]  /*114c0*/  IMAD.X R4, R4, 0x1, R151, P3 ;  /* 0x0000000104047824 */ /* 0x008fc800018e0697 */
[----:B------:R-:W-:Y:S01]  /*114d0*/  IMAD.MOV.U32 R159, RZ, RZ, R4 ;  /* 0x000000ffff9f7224 */ /* 0x000fe200078e0004 */
[----:B------:R1:W-:Y:S01]  /*114e0*/  STL [R1+0x58], R4 ;  /* 0x0000580401007387 */ /* 0x0003e20000100800 */
[----:B----4-:R-:W-:-:S03]  /*114f0*/  IMAD.X R3, R3, 0x1, R151, P4 ;  /* 0x0000000103037824 */ /* 0x010fc600020e0697 */
[----:B------:R3:W-:Y:S04]  /*11500*/  STL [R1+0x64], R156 ;  /* 0x0000649c01007387 */ /* 0x0007e80000100800 */
[----:B------:R4:W-:Y:S04]  /*11510*/  LDGSTS.E [R222+0xc008], desc[UR60][R158.64], P2 ;  /* 0x0c0080009ede7fae */ /* 0x0009e8000912187c */
[----:B------:R2:W-:Y:S04]  /*11520*/  STL [R1+0x60], R3 ;  /* 0x0000600301007387 */ /* 0x0005e80000100800 */
[----:B------:R-:W2:Y:S01]  /*11530*/  LDL.LU R150, [R1+0x68] ;  /* 0x0000680001967983 */ /* 0x000ea20000300800 */
[----:B----4-:R-:W-:-:S03]  /*11540*/  IMAD.MOV.U32 R158, RZ, RZ, R156 ;  /* 0x000000ffff9e7224 */ /* 0x010fc600078e009c */
[----:B-1----:R-:W4:Y:S01]  /*11550*/  LDL.LU R4, [R1+0x6c] ;  /* 0x00006c0001047983 */ /* 0x002f220000300800 */
[----:B------:R-:W-:-:S03]  /*11560*/  IMAD.MOV.U32 R159, RZ, RZ, R3 ;  /* 0x000000ffff9f7224 */ /* 0x000fc600078e0003 */
[----:B---3--:R-:W3:Y:S04]  /*11570*/  LDL.LU R156, [R1+0x70] ;  /* 0x00007000019c7983 */ /* 0x008ee80000300800 */
[----:B------:R2:W-:Y:S02]  /*11580*/  LDGSTS.E [R222+0xc00c], desc[UR60][R158.64], P1 ;  /* 0x0c00c0009ede7fae */ /* 0x0005e4000892187c */
[----:B--2---:R-:W-:Y:S02]  /*11590*/  IADD3 R222, R0, UR5, RZ ;  /* 0x0000000500de7c10 */ /* 0x004fe4000fffe0ff */
[----:B------:R-:W2:Y:S01]  /*115a0*/  LDL.LU R0, [R1+0x74] ;  /* 0x0000740001007983 */ /* 0x000ea20000300800 */
[C---:B------:R-:W-:Y:S02]  /*115b0*/  ISETP.GT.AND P1, PT, R123.reuse, 0x4, PT ;  /* 0x000000047b00780c */ /* 0x040fe40003f24270 */
[----:B------:R-:W-:Y:S01]  /*115c0*/  ISETP.GT.AND P2, PT, R123, 0x5, PT ;  /* 0x000000057b00780c */ /* 0x000fe20003f44270 */
[----:B------:R-:W3:Y:S01]  /*115d0*/  LDL.LU R5, [R1+0x7c] ;  /* 0x00007c0001057983 */ /* 0x000ee20000300800 */
[----:B------:R-:W-:-:S02]  /*115e0*/  SEL R159, RZ, 0x4, !P1 ;  /* 0x00000004ff9f7807 */ /* 0x000fc40004800000 */
[----:B------:R-:W-:Y:S01]  /*115f0*/  IADD3 R12, P3, R12, R152, RZ ;  /* 0x000000980c0c7210 */ /* 0x000fe20007f7e0ff */
[----:B------:R-:W3:Y:S01]  /*11600*/  LDL.LU R3, [R1+0x84] ;  /* 0x0000840001037983 */ /* 0x000ee20000300800 */
[----:B------:R-:W-:-:S04]  /*11610*/  SEL R159, R159, RZ, !P0 ;  /* 0x000000ff9f9f7207 */ /* 0x000fc80004000000 */
[----:B------:R-:W-:Y:S02]  /*11620*/  ISETP.NE.U32.AND P1, PT, R159, RZ, PT ;  /* 0x000000ff9f00720c */ /* 0x000fe40003f25070 */
[----:B------:R-:W-:Y:S01]  /*11630*/  SEL R158, RZ, 0x4, !P2 ;  /* 0x00000004ff9e7807 */ /* 0x000fe20005000000 */
[----:B------:R-:W-:-:S03]  /*11640*/  IMAD.X R13, R13, 0x1, R151, P3 ;  /* 0x000000010d0d7824 */ /* 0x000fc600018e0697 */
[----:B------:R-:W-:-:S04]  /*11650*/  SEL R158, R158, RZ, !P0 ;  /* 0x000000ff9e9e7207 */ /* 0x000fc80004000000 */
[----:B------:R-:W-:-:S03]  /*11660*/  ISETP.NE.U32.AND P2, PT, R158, RZ, PT ;  /* 0x000000ff9e00720c */ /* 0x000fc60003f45070 */
[----:B------:R-:W-:Y:S01]  /*11670*/  LDGSTS.E [R222], desc[UR60][R12.64], P1 ;  /* 0x000000000cde7fae */ /* 0x000fe2000892187c */
[----:B------:R-:W-:Y:S02]  /*11680*/  ISETP.GT.AND P1, PT, R123, 0x6, PT ;  /* 0x000000067b00780c */ /* 0x000fe40003f24270 */
[----:B------:R-:W-:Y:S02]  /*11690*/  IADD3 R14, P4, R14, R152, RZ ;  /* 0x000000980e0e7210 */ /* 0x000fe40007f9e0ff */
[----:B------:R-:W-:-:S03]  /*116a0*/  SEL R158, RZ, 0x4, !P1 ;  /* 0x00000004ff9e7807 */ /* 0x000fc60004800000 */
[----:B------:R-:W-:Y:S01]  /*116b0*/  IMAD.X R15, R15, 0x1, R151, P4 ;  /* 0x000000010f0f7824 */ /* 0x000fe200020e0697 */
[----:B------:R-:W-:Y:S02]  /*116c0*/  SEL R158, R158, RZ, !P0 ;  /* 0x000000ff9e9e7207 */ /* 0x000fe40004000000 */
[----:B------:R-:W-:Y:S02]  /*116d0*/  ISETP.GT.AND P1, PT, R123, 0x7, PT ;  /* 0x000000077b00780c */ /* 0x000fe40003f24270 */
[----:B------:R-:W-:Y:S01]  /*116e0*/  LDGSTS.E [R222+0x4], desc[UR60][R14.64], P2 ;  /* 0x000040000ede7fae */ /* 0x000fe2000912187c */
        /* <DEDUP_REMOVED lines=57> */
[----:B------:R-:W-:Y:S01]  /*11a80*/  IMAD.MOV.U32 R158, RZ, RZ, R215 ;  /* 0x000000ffff9e7224 */ /* 0x000fe200078e00d7 */
[----:B------:R-:W-:Y:S01]  /*11a90*/  IADD3.X R216, R216, R151, RZ, P4, !PT ;  /* 0x00000097d8d87210 */ /* 0x000fe200027fe4ff */
[----:B------:R-:W-:-:S05]  /*11aa0*/  IMAD.MOV.U32 R159, RZ, RZ, R214 ;  /* 0x000000ffff9f7224 */ /* 0x000fca00078e00d6 */
        /* <DEDUP_REMOVED lines=22> */
[C---:B------:R-:W-:Y:S02]  /*11c10*/  ISETP.GT.AND P1, PT, R123.reuse, 0x64, PT ;  /* 0x000000647b00780c */ /* 0x040fe40003f24270 */
[-C--:B----4-:R-:W-:Y:S02]  /*11c20*/  IADD3 R4, P3, R4, R152.reuse, RZ ;  /* 0x0000009804047210 */ /* 0x090fe40007f7e0ff */
[----:B-1----:R-:W-:Y:S02]  /*11c30*/  SEL R158, RZ, 0x4, !P1 ;  /* 0x00000004ff9e7807 */ /* 0x002fe40004800000 */
[----:B------:R-:W-:Y:S02]  /*11c40*/  ISETP.GT.AND P1, PT, R123, 0x65, PT ;  /* 0x000000657b00780c */ /* 0x000fe40003f24270 */
[----:B------:R-:W-:Y:S01]  /*11c50*/  SEL R158, R158, RZ, !P0 ;  /* 0x000000ff9e9e7207 */ /* 0x000fe20004000000 */
[----:B------:R-:W-:Y:S01]  /*11c60*/  IMAD.X R150, R150, 0x1, R151, P3 ;  /* 0x0000000196967824 */ /* 0x000fe200018e0697 */
[----:B--2---:R-:W-:-:S02]  /*11c70*/  IADD3 R0, P4, R0, R152, RZ ;  /* 0x0000009800007210 */ /* 0x004fc40007f9e0ff */
[----:B------:R-:W-:Y:S02]  /*11c80*/  ISETP.NE.U32.AND P2, PT, R158, RZ, PT ;  /* 0x000000ff9e00720c */ /* 0x000fe40003f45070 */
[----:B------:R-:W-:Y:S01]  /*11c90*/  SEL R158, RZ, 0x4, !P1 ;  /* 0x00000004ff9e7807 */ /* 0x000fe20004800000 */
[----:B------:R-:W-:Y:S01]  /*11ca0*/  STL [R1+0x6c], R4 ;  /* 0x00006c0401007387 */ /* 0x000fe20000100800 */
[----:B---3--:R-:W-:Y:S02]  /*11cb0*/  IMAD.X R156, R156, 0x1, R151, P4 ;  /* 0x000000019c9c7824 */ /* 0x008fe400020e0697 */
[----:B------:R-:W-:Y:S01]  /*11cc0*/  SEL R158, R158, RZ, !P0 ;  /* 0x000000ff9e9e7207 */ /* 0x000fe20004000000 */
[----:B------:R1:W-:Y:S01]  /*11cd0*/  STL [R1+0x68], R150 ;  /* 0x0000689601007387 */ /* 0x0003e20000100800 */
[----:B------:R-:W-:-:S03]  /*11ce0*/  IMAD.MOV.U32 R159, RZ, RZ, R150 ;  /* 0x000000ffff9f7224 */ /* 0x000fc600078e0096 */
[----:B------:R2:W-:Y:S01]  /*11cf0*/  STL [R1+0x74], R0 ;  /* 0x0000740001007387 */ /* 0x0005e20000100800 */
[----:B------:R-:W-:Y:S01]  /*11d00*/  ISETP.NE.U32.AND P1, PT, R158, RZ, PT ;  /* 0x000000ff9e00720c */ /* 0x000fe20003f25070 */
[----:B------:R-:W-:Y:S02]  /*11d10*/  IMAD.MOV.U32 R158, RZ, RZ, R4 ;  /* 0x000000ffff9e7224 */ /* 0x000fe400078e0004 */
[----:B-1----:R-:W3:Y:S04]  /*11d20*/  LDL.LU R150, [R1+0x78] ;  /* 0x0000780001967983 */ /* 0x002ee80000300800 */
[----:B------:R-:W-:Y:S04]  /*11d30*/  STL [R1+0x70], R156 ;  /* 0x0000709c01007387 */ /* 0x000fe80000100800 */
[----:B------:R-:W4:Y:S04]  /*11d40*/  LDL.LU R4, [R1+0x80] ;  /* 0x0000800001047983 */ /* 0x000f280000300800 */
[----:B------:R1:W-:Y:S02]  /*11d50*/  LDGSTS.E [R222+0xc000], desc[UR60][R158.64], P2 ;  /* 0x0c0000009ede7fae */ /* 0x0003e4000912187c */
[----:B-1----:R-:W-:-:S02]  /*11d60*/  IMAD.MOV.U32 R158, RZ, RZ, R0 ;  /* 0x000000ffff9e7224 */ /* 0x002fc400078e0000 */
[----:B--2---:R-:W2:Y:S01]  /*11d70*/  LDL R0, [R1+0x754] ;  /* 0x0007540001007983 */ /* 0x004ea20000100800 */
[----:B------:R-:W-:-:S05]  /*11d80*/  MOV R159, R156 ;  /* 0x0000009c009f7202 */ /* 0x000fca0000000f00 */
        /* <DEDUP_REMOVED lines=17> */
[----:B------:R-:W-:Y:S04]  /*11ea0*/  STL [R1+0x84], R3 ;  /* 0x0000840301007387 */ /* 0x000fe80000100800 */
[----:B------:R3:W-:Y:S04]  /*11eb0*/  LDGSTS.E [R222+0xc008], desc[UR60][R158.64], P2 ;  /* 0x0c0080009ede7fae */ /* 0x0007e8000912187c */
[----:B------:R4:W-:Y:S04]  /*11ec0*/  STL [R1+0x80], R4 ;  /* 0x0000800401007387 */ /* 0x0009e80000100800 */
[----:B-1----:R-:W2:Y:S01]  /*11ed0*/  LDL.LU R150, [R1+0x88] ;  /* 0x0000880001967983 */ /* 0x002ea20000300800 */
[----:B---3--:R-:W-:-:S02]  /*11ee0*/  IMAD.MOV.U32 R158, RZ, RZ, R3 ;  /* 0x000000ffff9e7224 */ /* 0x008fc400078e0003 */
[----:B------:R-:W-:Y:S02]  /*11ef0*/  IMAD.MOV.U32 R159, RZ, RZ, R4 ;  /* 0x000000ffff9f7224 */ /* 0x000fe400078e0004 */
[----:B----4-:R-:W3:Y:S04]  /*11f00*/  LDL.LU R4, [R1+0x8c] ;  /* 0x00008c0001047983 */ /* 0x010ee80000300800 */
[----:B------:R2:W-:Y:S04]  /*11f10*/  LDGSTS.E [R222+0xc00c], desc[UR60][R158.64], P1 ;  /* 0x0c00c0009ede7fae */ /* 0x0005e8000892187c */
[----:B------:R-:W4:Y:S01]  /*11f20*/  LDL.LU R156, [R1+0x90] ;  /* 0x00009000019c7983 */ /* 0x000f220000300800 */
[----:B--2---:R-:W-:-:S03]  /*11f30*/  VIADD R222, R0, UR5 ;  /* 0x0000000500de7c36 */ /* 0x004fc60008000000 */
[----:B------:R-:W2:Y:S01]  /*11f40*/  LDL.LU R0, [R1+0x94] ;  /* 0x0000940001007983 */ /* 0x000ea20000300800 */
[C---:B------:R-:W-:Y:S02]  /*11f50*/  ISETP.GT.AND P1, PT, R123.reuse, 0x8, PT ;  /* 0x000000087b00780c */ /* 0x040fe40003f24270 */
[----:B------:R-:W-:Y:S01]  /*11f60*/  ISETP.GT.AND P2, PT, R123, 0x9, PT ;  /* 0x000000097b00780c */ /* 0x000fe20003f44270 */
[----:B------:R-:W4:Y:S01]  /*11f70*/  LDL.LU R5, [R1+0x9c] ;  /* 0x00009c0001057983 */ /* 0x000f220000300800 */
[----:B------:R-:W-:Y:S02]  /*11f80*/  SEL R159, RZ, 0x4, !P1 ;  /* 0x00000004ff9f7807 */ /* 0x000fe40004800000 */
[----:B------:R-:W-:Y:S01]  /*11f90*/  IADD3 R20, P3, R20, R152, RZ ;  /* 0x0000009814147210 */ /* 0x000fe20007f7e0ff */
[----:B------:R-:W4:Y:S01]  /*11fa0*/  LDL.LU R3, [R1+0xa4] ;  /* 0x0000a40001037983 */ /* 0x000f220000300800 */
        /* <DEDUP_REMOVED lines=90> */
[----:B------:R-:W-:Y:S01]  /*12550*/  MOV R158, R228 ;  /* 0x000000e4009e7202 */ /* 0x000fe20000000f00 */
[----:B------:R-:W-:-:S04]  /*12560*/  IMAD.X R229, R229, 0x1, R151, P4 ;  /* 0x00000001e5e57824 */ /* 0x000fc800020e0697 */
[----:B------:R1:W-:Y:S02]  /*12570*/  LDGSTS.E [R222+0x8008], desc[UR60][R158.64], P2 ;  /* 0x080080009ede7fae */ /* 0x0003e4000912187c */
[----:B-1----:R-:W-:Y:S02]  /*12580*/  IMAD.MOV.U32 R158, RZ, RZ, R230 ;  /* 0x000000ffff9e7224 */ /* 0x002fe400078e00e6 */
[----:B------:R-:W-:-:S05]  /*12590*/  IMAD.MOV.U32 R159, RZ, RZ, R229 ;  /* 0x000000ffff9f7224 */ /* 0x000fca00078e00e5 */
[----:B------:R1:W-:Y:S01]  /*125a0*/  LDGSTS.E [R222+0x800c], desc[UR60][R158.64], P1 ;  /* 0x0800c0009ede7fae */ /* 0x0003e2000892187c */
[C---:B------:R-:W-:Y:S02]  /*125b0*/  ISETP.GT.AND P1, PT, R123.reuse, 0x68, PT ;  /* 0x000000687b00780c */ /* 0x040fe40003f24270 */
[-C--:B---3--:R-:W-:Y:S02]  /*125c0*/  IADD3 R4, P3, R4, R152.reuse, RZ ;  /* 0x0000009804047210 */ /* 0x088fe40007f7e0ff */
        /* <DEDUP_REMOVED lines=8> */
[----:B----4-:R-:W-:Y:S02]  /*12650*/  IMAD.X R156, R156, 0x1, R151, P4 ;  /* 0x000000019c9c7824 */ /* 0x010fe400020e0697 */
        /* <DEDUP_REMOVED lines=45> */
[----:B------:R-:W-:Y:S01]  /*12930*/  SEL R158, RZ, 0x4, !P2 ;  /* 0x00000004ff9e7807 */ /* 0x000fe20005000000 */
[----:B------:R-:W4:Y:S01]  /*12940*/  LDL.LU R3, [R1+0xc4] ;  /* 0x0000c40001037983 */ /* 0x000f220000300800 */
[----:B------:R-:W-:Y:S02]  /*12950*/  SEL R159, R159, RZ, !P0 ;  /* 0x000000ff9f9f7207 */ /* 0x000fe40004000000 */
[----:B------:R-:W-:-:S02]  /*12960*/  IADD3 R155, P3, R155, R152, RZ ;  /* 0x000000989b9b7210 */ /* 0x000fc40007f7e0ff */
[----:B------:R-:W-:Y:S02]  /*12970*/  ISETP.NE.U32.AND P1, PT, R159, RZ, PT ;  /* 0x000000ff9f00720c */ /* 0x000fe40003f25070 */
[----:B------:R-:W-:Y:S02]  /*12980*/  SEL R158, R158, RZ, !P0 ;  /* 0x000000ff9e9e7207 */ /* 0x000fe40004000000 */
[----:B------:R-:W-:Y:S02]  /*12990*/  IADD3.X R94, R94, R151, RZ, P3, !PT ;  /* 0x000000975e5e7210 */ /* 0x000fe40001ffe4ff */
[----:B------:R-:W-:Y:S01]  /*129a0*/  ISETP.NE.U32.AND P2, PT, R158, RZ, PT ;  /* 0x000000ff9e00720c */ /* 0x000fe20003f45070 */
[----:B------:R-:W-:Y:S02]  /*129b0*/  IMAD.MOV.U32 R158, RZ, RZ, R155 ;  /* 0x000000ffff9e7224 */ /* 0x000fe400078e009b */
[----:B------:R-:W-:Y:S01]  /*129c0*/  IMAD.MOV.U32 R159, RZ, RZ, R94 ;  /* 0x000000ffff9f7224 */ /* 0x000fe200078e005e */
[----:B------:R-:W-:-:S04]  /*129d0*/  IADD3 R92, P4, R92, R152, RZ ;  /* 0x000000985c5c7210 */ /* 0x000fc80007f9e0ff */
[----:B------:R1:W-:Y:S01]  /*129e0*/  LDGSTS.E [R222], desc[UR60][R158.64], P1 ;  /* 0x000000009ede7fae */ /* 0x0003e2000892187c */
[----:B------:R-:W-:Y:S01]  /*129f0*/  ISETP.GT.AND P1, PT, R123, 0xe, PT ;  /* 0x0000000e7b00780c */ /* 0x000fe20003f24270 */
[----:B------:R-:W-:-:S05]  /*12a00*/  IMAD.X R93, R93, 0x1, R151, P4 ;  /* 0x000000015d5d7824 */ /* 0x000fca00020e0697 */
[----:B------:R-:W-:Y:S01]  /*12a10*/  LDGSTS.E [R222+0x4], desc[UR60][R92.64], P2 ;  /* 0x000040005cde7fae */ /* 0x000fe2000912187c */
[----:B-1----:R-:W-:Y:S02]  /*12a20*/  SEL R158, RZ, 0x4, !P1 ;  /* 0x00000004ff9e7807 */ /* 0x002fe40004800000 */
[----:B------:R-:W-:Y:S02]  /*12a30*/  ISETP.GT.AND P1, PT, R123, 0xf, PT ;  /* 0x0000000f7b00780c */ /* 0x000fe40003f24270 */
[----:B------:R-:W-:-:S04]  /*12a40*/  SEL R158, R158, RZ, !P0 ;  /* 0x000000ff9e9e7207 */ /* 0x000fc80004000000 */
[----:B------:R-:W-:Y:S02]  /*12a50*/  ISETP.NE.U32.AND P2, PT, R158, RZ, PT ;  /* 0x000000ff9e00720c */ /* 0x000fe40003f45070 */
[----:B------:R-:W-:Y:S02]  /*12a60*/  SEL R158, RZ, 0x4, !P1 ;  /* 0x00000004ff9e7807 */ /* 0x000fe40004800000 */
[----:B------:R-:W-:Y:S02]  /*12a70*/  IADD3 R145, P3, R145, R152, RZ ;  /* 0x0000009891917210 */ /* 0x000fe40007f7e0ff */
[----:B------:R-:W-:-:S04]  /*12a80*/  SEL R158, R158, RZ, !P0 ;  /* 0x000000ff9e9e7207 */ /* 0x000fc80004000000 */
[----:B------:R-:W-:Y:S01]  /*12a90*/  ISETP.NE.U32.AND P1, PT, R158, RZ, PT ;  /* 0x000000ff9e00720c */ /* 0x000fe20003f25070 */
[----:B------:R-:W-:Y:S01]  /*12aa0*/  IMAD.X R98, R98, 0x1, R151, P3 ;  /* 0x0000000162627824 */ /* 0x000fe200018e0697 */
[----:B------:R-:W-:Y:S01]  /*12ab0*/  IADD3 R96, P4, R96, R152, RZ ;  /* 0x0000009860607210 */ /* 0x000fe20007f9e0ff */
[----:B------:R-:W-:Y:S02]  /*12ac0*/  IMAD.MOV.U32 R158, RZ, RZ, R145 ;  /* 0x000000ffff9e7224 */ /* 0x000fe400078e0091 */
[----:B------:R-:W-:Y:S02]  /*12ad0*/  IMAD.MOV.U32 R159, RZ, RZ, R98 ;  /* 0x000000ffff9f7224 */ /* 0x000fe400078e0062 */
[----:B------:R-:W-:-:S03]  /*12ae0*/  IMAD.X R97, R97, 0x1, R151, P4 ;  /* 0x0000000161617824 */ /* 0x000fc600020e0697 */
[----:B------:R1:W-:Y:S04]  /*12af0*/  LDGSTS.E [R222+0x8], desc[UR60][R158.64], P2 ;  /* 0x000080009ede7fae */ /* 0x0003e8000912187c */
[----:B------:R-:W-:Y:S01]  /*12b00*/  LDGSTS.E [R222+0xc], desc[UR60][R96.64], P1 ;  /* 0x0000c00060de7fae */ /* 0x000fe2000892187c */
        /* <DEDUP_REMOVED lines=58> */
[-C--:B------:R-:W-:Y:S02]  /*12eb0*/  IADD3 R236, P3, R236, R152.reuse, RZ ;  /* 0x00000098ecec7210 */ /* 0x080fe40007f7e0ff */
[----:B------:R-:W-:Y:S02]  /*12ec0*/  ISETP.NE.U32.AND P2, PT, R158, RZ, PT ;  /* 0x000000ff9e00720c */ /* 0x000fe40003f45070 */
[----:B------:R-:W-:Y:S01]  /*12ed0*/  SEL R158, RZ, 0x4, !P1 ;  /* 0x00000004ff9e7807 */ /* 0x000fe20004800000 */
[----:B------:R-:W-:Y:S01]  /*12ee0*/  IMAD.X R235, R235, 0x1, R151, P3 ;  /* 0x00000001ebeb7824 */ /* 0x000fe200018e0697 */
[----:B------:R-:W-:-:S02]  /*12ef0*/  IADD3 R238, P4, R238, R152, RZ ;  /* 0x00000098eeee7210 */ /* 0x000fc40007f9e0ff */
[----:B------:R-:W-:Y:S01]  /*12f00*/  SEL R158, R158, RZ, !P0 ;  /* 0x000000ff9e9e7207 */ /* 0x000fe20004000000 */
[----:B------:R-:W-:-:S03]  /*12f10*/  IMAD.MOV.U32 R159, RZ, RZ, R235 ;  /* 0x000000ffff9f7224 */ /* 0x000fc600078e00eb */
[----:B------:R-:W-:Y:S01]  /*12f20*/  ISETP.NE.U32.AND P1, PT, R158, RZ, PT ;  /* 0x000000ff9e00720c */ /* 0x000fe20003f25070 */
[----:B------:R-:W-:Y:S02]  /*12f30*/  IMAD.MOV.U32 R158, RZ, RZ, R236 ;  /* 0x000000ffff9e7224 */ /* 0x000fe400078e00ec */
[----:B------:R-:W-:-:S03]  /*12f40*/  IMAD.X R237, R237, 0x1, R151, P4 ;  /* 0x00000001eded7824 */ /* 0x000fc600020e0697 */
[----:B------:R1:W-:Y:S02]  /*12f50*/  LDGSTS.E [R222+0x8008], desc[UR60][R158.64], P2 ;  /* 0x080080009ede7fae */ /* 0x0003e4000912187c */
[----:B-1----:R-:W-:Y:S01]  /*12f60*/  IMAD.MOV.U32 R158, RZ, RZ, R238 ;  /* 0x000000ffff9e7224 */ /* 0x002fe200078e00ee */
[----:B------:R-:W-:-:S05]  /*12f70*/  MOV R159, R237 ;  /* 0x000000ed009f7202 */ /* 0x000fca0000000f00 */
        /* <DEDUP_REMOVED lines=62> */
[----:B------:R-:W-:Y:S01]  /*13360*/  SEL R158, R158, RZ, !P0 ;  /* 0x000000ff9e9e7207 */ /* 0x000fe20004000000 */
[----:B------:R-:W-:Y:S01]  /*13370*/  IMAD.X R101, R101, 0x1, R151, P3 ;  /* 0x0000000165657824 */ /* 0x000fe200018e0697 */
[----:B------:R-:W-:Y:S02]  /*13380*/  IADD3 R99, P4, R99, R152, RZ ;  /* 0x0000009863637210 */ /* 0x000fe40007f9e0ff */
[----:B------:R-:W-:Y:S01]  /*13390*/  ISETP.NE.U32.AND P2, PT, R158, RZ, PT ;  /* 0x000000ff9e00720c */ /* 0x000fe20003f45070 */
[----:B------:R-:W-:Y:S01]  /*133a0*/  IMAD.MOV.U32 R159, RZ, RZ, R101 ;  /* 0x000000ffff9f7224 */ /* 0x000fe200078e0065 */
[----:B------:R-:W-:Y:S01]  /*133b0*/  MOV R158, R95 ;  /* 0x0000005f009e7202 */ /* 0x000fe20000000f00 */
[----:B------:R-:W-:-:S04]  /*133c0*/  IMAD.X R100, R100, 0x1, R151, P4 ;  /* 0x0000000164647824 */ /* 0x000fc800020e0697 */
[----:B------:R1:W-:Y:S01]  /*133d0*/  LDGSTS.E [R222], desc[UR60][R158.64], P1 ;  /* 0x000000009ede7fae */ /* 0x0003e2000892187c */
[----:B------:R-:W-:Y:S01]  /*133e0*/  ISETP.GT.AND P1, PT, R123, 0x12, PT ;  /* 0x000000127b00780c */ /* 0x000fe20003f24270 */
[----:B-1----:R-:W-:Y:S02]  /*133f0*/  IMAD.MOV.U32 R158, RZ, RZ, R99 ;  /* 0x000000ffff9e7224 */ /* 0x002fe400078e0063 */
[----:B------:R-:W-:-:S05]  /*13400*/  IMAD.MOV.U32 R159, RZ, RZ, R100 ;  /* 0x000000ffff9f7224 */ /* 0x000fca00078e0064 */
[----:B------:R1:W-:Y:S01]  /*13410*/  LDGSTS.E [R222+0x4], desc[UR60][R158.64], P2 ;  /* 0x000040009ede7fae */ /* 0x0003e2000912187c */
[----:B------:R-:W-:Y:S02]  /*13420*/  IADD3 R146, P3, R146, R152, RZ ;  /* 0x0000009892927210 */ /* 0x000fe40007f7e0ff */
[----:B-1----:R-:W-:Y:S02]  /*13430*/  SEL R158, RZ, 0x4, !P1 ;  /* 0x00000004ff9e7807 */ /* 0x002fe40004800000 */
[----:B------:R-:W-:Y:S02]  /*13440*/  ISETP.GT.AND P1, PT, R123, 0x13, PT ;  /* 0x000000137b00780c */ /* 0x000fe40003f24270 */
[----:B------:R-:W-:-:S04]  /*13450*/  SEL R158, R158, RZ, !P0 ;  /* 0x000000ff9e9e7207 */ /* 0x000fc80004000000 */
        /* <DEDUP_REMOVED lines=110> */
[----:B------:R-:W-:Y:S02]  /*13b40*/  ISETP.GT.AND P1, PT, R123, 0x72, PT ;  /* 0x000000727b00780c */ /* 0x000fe40003f24270 */
[----:B------:R-:W-:Y:S02]  /*13b50*/  IADD3 R5, P3, R5, R152, RZ ;  /* 0x0000009805057210 */ /* 0x000fe40007f7e0ff */
[----:B-1----:R-:W-:Y:S02]  /*13b60*/  SEL R158, RZ, 0x4, !P1 ;  /* 0x00000004ff9e7807 */ /* 0x002fe40004800000 */
[----:B------:R-:W-:Y:S02]  /*13b70*/  ISETP.GT.AND P1, PT, R123, 0x73, PT ;  /* 0x000000737b00780c */ /* 0x000fe40003f24270 */
[----:B------:R-:W-:-:S04]  /*13b80*/  SEL R158, R158, RZ, !P0 ;  /* 0x000000ff9e9e7207 */ /* 0x000fc80004000000 */
[----:B------:R-:W-:Y:S02]  /*13b90*/  ISETP.NE.U32.AND P2, PT, R158, RZ, PT ;  /* 0x000000ff9e00720c */ /* 0x000fe40003f45070 */
[----:B------:R-:W-:Y:S02]  /*13ba0*/  SEL R158, RZ, 0x4, !P1 ;  /* 0x00000004ff9e7807 */ /* 0x000fe40004800000 */
[----:B------:R-:W-:Y:S02]  /*13bb0*/  IADD3 R3, P4, R3, R152, RZ ;  /* 0x0000009803037210 */ /* 0x000fe40007f9e0ff */
[----:B------:R-:W-:Y:S01]  /*13bc0*/  SEL R158, R158, RZ, !P0 ;  /* 0x000000ff9e9e7207 */ /* 0x000fe20004000000 */
[----:B------:R1:W-:Y:S03]  /*13bd0*/  STL [R1+0xdc], R5 ;  /* 0x0000dc0501007387 */ /* 0x0003e60000100800 */
[----:B------:R-:W-:Y:S01]  /*13be0*/  ISETP.NE.U32.AND P1, PT, R158, RZ, PT ;  /* 0x000000ff9e00720c */ /* 0x000fe20003f25070 */
[----:B------:R-:W-:-:S02]  /*13bf0*/  IMAD.MOV.U32 R158, RZ, RZ, R5 ;  /* 0x000000ffff9e7224 */ /* 0x000fc400078e0005 */
[----:B---3--:R-:W-:-:S04]  /*13c00*/  IMAD.X R150, R150, 0x1, R151, P3 ;  /* 0x0000000196967824 */ /* 0x008fc800018e0697 */
[----:B------:R-:W-:Y:S01]  /*13c10*/  IMAD.MOV.U32 R159, RZ, RZ, R150 ;  /* 0x000000ffff9f7224 */ /* 0x000fe200078e0096 */
[----:B------:R-:W-:Y:S01]  /*13c20*/  STL [R1+0xd8], R150 ;  /* 0x0000d89601007387 */ /* 0x000fe20000100800 */
[----:B----4-:R-:W-:-:S03]  /*13c30*/  IMAD.X R4, R4, 0x1, R151, P4 ;  /* 0x0000000104047824 */ /* 0x010fc600020e0697 */
[----:B------:R3:W-:Y:S04]  /*13c40*/  STL [R1+0xe4], R3 ;  /* 0x0000e40301007387 */ /* 0x0007e80000100800 */
[----:B------:R4:W-:Y:S04]  /*13c50*/  LDGSTS.E [R222+0xc008], desc[UR60][R158.64], P2 ;  /* 0x0c0080009ede7fae */ /* 0x0009e8000912187c */
[----:B------:R2:W-:Y:S04]  /*13c60*/  STL [R1+0xe0], R4 ;  /* 0x0000e00401007387 */ /* 0x0005e80000100800 */
[----:B-1----:R-:W2:Y:S01]  /*13c70*/  LDL.LU R5, [R1] ;  /* 0x0000000001057983 */ /* 0x002ea20000300800 */
[----:B----4-:R-:W-:-:S03]  /*13c80*/  IMAD.MOV.U32 R158, RZ, RZ, R3 ;  /* 0x000000ffff9e7224 */ /* 0x010fc600078e0003 */
[----:B---3--:R-:W3:Y:S01]  /*13c90*/  LDL.LU R3, [R1+0x4] ;  /* 0x0000040001037983 */ /* 0x008ee20000300800 */
[----:B------:R-:W-:-:S03]  /*13ca0*/  IMAD.MOV.U32 R159, RZ, RZ, R4 ;  /* 0x000000ffff9f7224 */ /* 0x000fc600078e0004 */
[----:B------:R-:W4:Y:S04]  /*13cb0*/  LDL.LU R150, [R1+0xe8] ;  /* 0x0000e80001967983 */ /* 0x000f280000300800 */
[----:B--2---:R-:W2:Y:S04]  /*13cc0*/  LDL.LU R4, [R1+0xec] ;  /* 0x0000ec0001047983 */ /* 0x004ea80000300800 */
[----:B------:R1:W-:Y:S04]  /*13cd0*/  LDGSTS.E [R222+0xc00c], desc[UR60][R158.64], P1 ;  /* 0x0c00c0009ede7fae */ /* 0x0003e8000892187c */
[----:B------:R-:W4:Y:S01]  /*13ce0*/  LDL.LU R156, [R1+0xf0] ;  /* 0x0000f000019c7983 */ /* 0x000f220000300800 */
[----:B-1----:R-:W-:-:S03]  /*13cf0*/  IADD3 R222, R0, UR5, RZ ;  /* 0x0000000500de7c10 */ /* 0x002fc6000fffe0ff */
[----:B------:R-:W4:Y:S01]  /*13d00*/  LDL.LU R0, [R1+0xf4] ;  /* 0x0000f40001007983 */ /* 0x000f220000300800 */
[----:B------:R-:W-:-:S04]  /*13d10*/  ISETP.GT.AND P1, PT, R123, 0x14, PT ;  /* 0x000000147b00780c */ /* 0x000fc80003f24270 */
[----:B------:R-:W-:Y:S02]  /*13d20*/  SEL R159, RZ, 0x4, !P1 ;  /* 0x00000004ff9f7807 */ /* 0x000fe40004800000 */
[----:B------:R-:W-:Y:S02]  /*13d30*/  ISETP.GT.AND P2, PT, R123, 0x15, PT ;  /* 0x000000157b00780c */ /* 0x000fe40003f44270 */
[----:B------:R-:W-:Y:S02]  /*13d40*/  SEL R159, R159, RZ, !P0 ;  /* 0x000000ff9f9f7207 */ /* 0x000fe40004000000 */
[----:B------:R-:W-:Y:S02]  /*13d50*/  SEL R158, RZ, 0x4, !P2 ;  /* 0x00000004ff9e7807 */ /* 0x000fe40005000000 */
[----:B------:R-:W-:Y:S02]  /*13d60*/  IADD3 R102, P3, R102, R152, RZ ;  /* 0x0000009866667210 */ /* 0x000fe40007f7e0ff */
[----:B------:R-:W-:-:S02]  /*13d70*/  ISETP.NE.U32.AND P1, PT, R159, RZ, PT ;  /* 0x000000ff9f00720c */ /* 0x000fc40003f25070 */
[----:B------:R-:W-:Y:S01]  /*13d80*/  SEL R158, R158, RZ, !P0 ;  /* 0x000000ff9e9e7207 */ /* 0x000fe20004000000 */
[----:B------:R-:W-:-:S03]  /*13d90*/  IMAD.X R108, R108, 0x1, R151, P3 ;  /* 0x000000016c6c7824 */ /* 0x000fc600018e0697 */
        /* <DEDUP_REMOVED lines=85> */
[----:B------:R-:W-:Y:S01]  /*142f0*/  SEL R158, R158, RZ, !P0 ;  /* 0x000000ff9e9e7207 */ /* 0x000fe20004000000 */
[----:B------:R-:W-:-:S03]  /*14300*/  IMAD.MOV.U32 R159, RZ, RZ, R251 ;  /* 0x000000ffff9f7224 */ /* 0x000fc600078e00fb */
[----:B------:R-:W-:Y:S01]  /*14310*/  ISETP.NE.U32.AND P1, PT, R158, RZ, PT ;  /* 0x000000ff9e00720c */ /* 0x000fe20003f25070 */
[----:B------:R-:W-:Y:S01]  /*14320*/  IMAD.MOV.U32 R158, RZ, RZ, R252 ;  /* 0x000000ffff9e7224 */ /* 0x000fe200078e00fc */
[----:B---3--:R-:W-:-:S04]  /*14330*/  IADD3 R3, P4, R3, R152, RZ ;  /* 0x0000009803037210 */ /* 0x008fc80007f9e0ff */
[----:B------:R1:W-:Y:S01]  /*14340*/  LDGSTS.E [R222+0x8008], desc[UR60][R158.64], P2 ;  /* 0x080080009ede7fae */ /* 0x0003e2000912187c */
[----:B------:R-:W-:Y:S02]  /*14350*/  IMAD.X R5, R5, 0x1, R151, P4 ;  /* 0x0000000105057824 */ /* 0x000fe400020e0697 */
[----:B-1----:R-:W-:Y:S02]  /*14360*/  IMAD.MOV.U32 R158, RZ, RZ, R3 ;  /* 0x000000ffff9e7224 */ /* 0x002fe400078e0003 */
[----:B------:R-:W-:-:S05]  /*14370*/  IMAD.MOV.U32 R159, RZ, RZ, R5 ;  /* 0x000000ffff9f7224 */ /* 0x000fca00078e0005 */
[----:B------:R1:W-:Y:S01]  /*14380*/  LDGSTS.E [R222+0x800c], desc[UR60][R158.64], P1 ;  /* 0x0800c0009ede7fae */ /* 0x0003e2000892187c */
[C---:B------:R-:W-:Y:S02]  /*14390*/  ISETP.GT.AND P1, PT, R123.reuse, 0x74, PT ;  /* 0x000000747b00780c */ /* 0x040fe40003f24270 */
[-C--:B--2---:R-:W-:Y:S01]  /*143a0*/  IADD3 R4, P3, R4, R152.reuse, RZ ;  /* 0x0000009804047210 */ /* 0x084fe20007f7e0ff */
[----:B------:R-:W-:Y:S01]  /*143b0*/  STL [R1+0x4], R3 ;  /* 0x0000040301007387 */ /* 0x000fe20000100800 */
[----:B-1----:R-:W-:Y:S02]  /*143c0*/  SEL R158, RZ, 0x4, !P1 ;  /* 0x00000004ff9e7807 */ /* 0x002fe40004800000 */
[----:B------:R-:W-:Y:S02]  /*143d0*/  ISETP.GT.AND P1, PT, R123, 0x75, PT ;  /* 0x000000757b00780c */ /* 0x000fe40003f24270 */
[----:B------:R-:W-:Y:S01]  /*143e0*/  SEL R158, R158, RZ, !P0 ;  /* 0x000000ff9e9e7207 */ /* 0x000fe20004000000 */
[----:B----4-:R-:W-:Y:S01]  /*143f0*/  IMAD.X R150, R150, 0x1, R151, P3 ;  /* 0x0000000196967824 */ /* 0x010fe200018e0697 */
[----:B------:R1:W-:Y:S01]  /*14400*/  STL [R1], R5 ;  /* 0x0000000501007387 */ /* 0x0003e20000100800 */
[----:B------:R-:W-:-:S02]  /*14410*/  IADD3 R0, P4, R0, R152, RZ ;  /* 0x0000009800007210 */ /* 0x000fc40007f9e0ff */
[----:B------:R-:W-:Y:S02]  /*14420*/  ISETP.NE.U32.AND P2, PT, R158, RZ, PT ;  /* 0x000000ff9e00720c */ /* 0x000fe40003f45070 */
[----:B------:R-:W-:Y:S01]  /*14430*/  SEL R158, RZ, 0x4, !P1 ;  /* 0x00000004ff9e7807 */ /* 0x000fe20004800000 */
[----:B------:R-:W-:Y:S01]  /*14440*/  IMAD.MOV.U32 R159, RZ, RZ, R150 ;  /* 0x000000ffff9f7224 */ /* 0x000fe200078e0096 */
[----:B------:R-:W-:Y:S01]  /*14450*/  IADD3.X R156, R156, R151, RZ, P4, !PT ;  /* 0x000000979c9c7210 */ /* 0x000fe200027fe4ff */
[----:B-1----:R-:W2:Y:S01]  /*14460*/  LDL.LU R5, [R1+0xfc] ;  /* 0x0000fc0001057983 */ /* 0x002ea20000300800 */
[----:B------:R-:W-:-:S03]  /*14470*/  SEL R158, R158, RZ, !P0 ;  /* 0x000000ff9e9e7207 */ /* 0x000fc60004000000 */
[----:B------:R-:W3:Y:S04]  /*14480*/  LDL.LU R3, [R1+0x104] ;  /* 0x0001040001037983 */ /* 0x000ee80000300800 */
[----:B------:R-:W-:Y:S04]  /*14490*/  STL [R1+0xec], R4 ;  /* 0x0000ec0401007387 */ /* 0x000fe80000100800 */
[----:B------:R1:W-:Y:S01]  /*144a0*/  STL [R1+0xe8], R150 ;  /* 0x0000e89601007387 */ /* 0x0003e20000100800 */
[----:B------:R-:W-:-:S03]  /*144b0*/  ISETP.NE.U32.AND P1, PT, R158, RZ, PT ;  /* 0x000000ff9e00720c */ /* 0x000fc60003f25070 */
[----:B------:R4:W-:Y:S01]  /*144c0*/  STL [R1+0xf4], R0 ;  /* 0x0000f40001007387 */ /* 0x0009e20000100800 */
[----:B------:R-:W-:-:S03]  /*144d0*/  IMAD.MOV.U32 R158, RZ, RZ, R4 ;  /* 0x000000ffff9e7224 */ /* 0x000fc600078e0004 */
[----:B-1----:R-:W3:Y:S04]  /*144e0*/  LDL.LU R150, [R1+0xf8] ;  /* 0x0000f80001967983 */ /* 0x002ee80000300800 */
[----:B------:R1:W-:Y:S04]  /*144f0*/  STL [R1+0xf0], R156 ;  /* 0x0000f09c01007387 */ /* 0x0003e80000100800 */
[----:B------:R-:W3:Y:S04]  /*14500*/  LDL.LU R4, [R1+0x100] ;  /* 0x0001000001047983 */ /* 0x000ee80000300800 */
[----:B------:R4:W-:Y:S02]  /*14510*/  LDGSTS.E [R222+0xc000], desc[UR60][R158.64], P2 ;  /* 0x0c0000009ede7fae */ /* 0x0009e4000912187c */
[----:B----4-:R-:W-:-:S02]  /*14520*/  IMAD.MOV.U32 R158, RZ, RZ, R0 ;  /* 0x000000ffff9e7224 */ /* 0x010fc400078e0000 */
[----:B------:R-:W4:Y:S01]  /*14530*/  LDL R0, [R1+0x740] ;  /* 0x0007400001007983 */ /* 0x000f220000100800 */
[----:B------:R-:W-:-:S05]  /*14540*/  IMAD.MOV.U32 R159, RZ, RZ, R156 ;  /* 0x000000ffff9f7224 */ /* 0x000fca00078e009c */
[----:B------:R1:W-:Y:S01]  /*14550*/  LDGSTS.E [R222+0xc004], desc[UR60][R158.64], P1 ;  /* 0x0c0040009ede7fae */ /* 0x0003e2000892187c */
[----:B------:R-:W-:-:S04]  /*14560*/  ISETP.GT.AND P1, PT, R123, 0x76, PT ;  /* 0x000000767b00780c */ /* 0x000fc80003f24270 */
[----:B-1----:R-:W-:Y:S02]  /*14570*/  SEL R158, RZ, 0x4, !P1 ;  /* 0x00000004ff9e7807 */ /* 0x002fe40004800000 */
[----:B------:R-:W-:Y:S02]  /*14580*/  ISETP.GT.AND P1, PT, R123, 0x77, PT ;  /* 0x000000777b00780c */ /* 0x000fe40003f24270 */
[----:B------:R-:W-:-:S04]  /*14590*/  SEL R158, R158, RZ, !P0 ;  /* 0x000000ff9e9e7207 */ /* 0x000fc80004000000 */
[----:B------:R-:W-:Y:S02]  /*145a0*/  ISETP.NE.U32.AND P2, PT, R158, RZ, PT ;  /* 0x000000ff9e00720c */ /* 0x000fe40003f45070 */
[----:B------:R-:W-:-:S04]  /*145b0*/  SEL R158, RZ, 0x4, !P1 ;  /* 0x00000004ff9e7807 */ /* 0x000fc80004800000 */
[----:B------:R-:W-:-:S04]  /*145c0*/  SEL R158, R158, RZ, !P0 ;  /* 0x000000ff9e9e7207 */ /* 0x000fc80004000000 */
[----:B------:R-:W-:Y:S02]  /*145d0*/  ISETP.NE.U32.AND P1, PT, R158, RZ, PT ;  /* 0x000000ff9e00720c */ /* 0x000fe40003f25070 */
[-C--:B--2---:R-:W-:Y:S02]  /*145e0*/  IADD3 R5, P3, R5, R152.reuse, RZ ;  /* 0x0000009805057210 */ /* 0x084fe40007f7e0ff */
[----:B---3--:R-:W-:-:S03]  /*145f0*/  IADD3 R3, P4, R3, R152, RZ ;  /* 0x0000009803037210 */ /* 0x008fc60007f9e0ff */
[----:B------:R-:W-:Y:S01]  /*14600*/  IMAD.MOV.U32 R158, RZ, RZ, R5 ;  /* 0x000000ffff9e7224 */ /* 0x000fe200078e0005 */
[----:B------:R1:W-:Y:S01]  /*14610*/  STL [R1+0xfc], R5 ;  /* 0x0000fc0501007387 */ /* 0x0003e20000100800 */
[----:B------:R-:W-:-:S04]  /*14620*/  IMAD.X R150, R150, 0x1, R151, P3 ;  /* 0x0000000196967824 */ /* 0x000fc800018e0697 */
[----:B------:R-:W-:Y:S01]  /*14630*/  IMAD.MOV.U32 R159, RZ, RZ, R150 ;  /* 0x000000ffff9f7224 */ /* 0x000fe200078e0096 */
[----:B------:R-:W-:Y:S01]  /*14640*/  STL [R1+0xf8], R150 ;  /* 0x0000f89601007387 */ /* 0x000fe20000100800 */
[----:B------:R-:W-:-:S03]  /*14650*/  IMAD.X R4, R4, 0x1, R151, P4 ;  /* 0x0000000104047824 */ /* 0x000fc600020e0697 */
[----:B------:R-:W-:Y:S04]  /*14660*/  STL [R1+0x104], R3 ;  /* 0x0001040301007387 */ /* 0x000fe80000100800 */
[----:B------:R2:W-:Y:S04]  /*14670*/  LDGSTS.E [R222+0xc008], desc[UR60][R158.64], P2 ;  /* 0x0c0080009ede7fae */ /* 0x0005e8000912187c */
[----:B------:R3:W-:Y:S04]  /*14680*/  STL [R1+0x100], R4 ;  /* 0x0001000401007387 */ /* 0x0007e80000100800 */
[----:B------:R-:W4:Y:S01]  /*14690*/  LDL.LU R156, [R1+0x8] ;  /* 0x00000800019c7983 */ /* 0x000f220000300800 */
[----:B--2---:R-:W-:-:S03]  /*146a0*/  IMAD.MOV.U32 R158, RZ, RZ, R3 ;  /* 0x000000ffff9e7224 */ /* 0x004fc600078e0003 */
[----:B-1----:R-:W2:Y:S01]  /*146b0*/  LDL.LU R5, [R1+0xc] ;  /* 0x00000c0001057983 */ /* 0x002ea20000300800 */
[----:B------:R-:W-:-:S03]  /*146c0*/  IMAD.MOV.U32 R159, RZ, RZ, R4 ;  /* 0x000000ffff9f7224 */ /* 0x000fc600078e0004 */
[----:B---3--:R-:W3:Y:S04]  /*146d0*/  LDL.LU R4, [R1+0x10] ;  /* 0x0000100001047983 */ /* 0x008ee80000300800 */
[----:B------:R4:W-:Y:S02]  /*146e0*/  LDGSTS.E [R222+0xc00c], desc[UR60][R158.64], P1 ;  /* 0x0c00c0009ede7fae */ /* 0x0009e4000892187c */
[----:B----4-:R-:W-:Y:S02]  /*146f0*/  VIADD R222, R0, UR5 ;  /* 0x0000000500de7c36 */ /* 0x010fe40008000000 */
[----:B------:R-:W4:Y:S01]  /*14700*/  LDL.LU R0, [R1+0x14] ;  /* 0x0000140001007983 */ /* 0x000f220000300800 */
[C---:B------:R-:W-:Y:S02]  /*14710*/  ISETP.GT.AND P1, PT, R123.reuse, 0x18, PT ;  /* 0x000000187b00780c */ /* 0x040fe40003f24270 */
[----:B------:R-:W-:Y:S01]  /*14720*/  ISETP.GT.AND P2, PT, R123, 0x19, PT ;  /* 0x000000197b00780c */ /* 0x000fe20003f44270 */
[----:B------:R-:W3:Y:S01]  /*14730*/  LDL.LU R150, [R1+0x1c] ;  /* 0x00001c0001967983 */ /* 0x000ee20000300800 */
[----:B------:R-:W-:-:S02]  /*14740*/  SEL R159, RZ, 0x4, !P1 ;  /* 0x00000004ff9f7807 */ /* 0x000fc40004800000 */
[----:B------:R-:W-:Y:S01]  /*14750*/  SEL R158, RZ, 0x4, !P2 ;  /* 0x00000004ff9e7807 */ /* 0x000fe20005000000 */
[----:B------:R-:W3:Y:S01]  /*14760*/  LDL.LU R3, [R1+0x24] ;  /* 0x0000240001037983 */ /* 0x000ee20000300800 */
[----:B------:R-:W-:Y:S02]  /*14770*/  SEL R159, R159, RZ, !P0 ;  /* 0x000000ff9f9f7207 */ /* 0x000fe40004000000 */
[-C--:B------:R-:W-:Y:S02]  /*14780*/  IADD3 R109, P3, R109, R152.reuse, RZ ;  /* 0x000000986d6d7210 */ /* 0x080fe40007f7e0ff */
[----:B------:R-:W-:Y:S02]  /*14790*/  ISETP.NE.U32.AND P1, PT, R159, RZ, PT ;  /* 0x000000ff9f00720c */ /* 0x000fe40003f25070 */
[----:B------:R-:W-:Y:S01]  /*147a0*/  SEL R158, R158, RZ, !P0 ;  /* 0x000000ff9e9e7207 */ /* 0x000fe20004000000 */
[----:B------:R-:W-:Y:S01]  /*147b0*/  IMAD.X R115, R115, 0x1, R151, P3 ;  /* 0x0000000173737824 */ /* 0x000fe200018e0697 */
[----:B------:R-:W-:-:S02]  /*147c0*/  IADD3 R113, P4, R113, R152, RZ ;  /* 0x0000009871717210 */ /* 0x000fc40007f9e0ff */
[----:B------:R-:W-:Y:S01]  /*147d0*/  ISETP.NE.U32.AND P2, PT, R158, RZ, PT ;  /* 0x000000ff9e00720c */ /* 0x000fe20003f45070 */
[----:B------:R-:W-:Y:S02]  /*147e0*/  IMAD.MOV.U32 R158, RZ, RZ, R109 ;  /* 0x000000ffff9e7224 */ /* 0x000fe400078e006d */
[----:B------:R-:W-:Y:S02]  /*147f0*/  IMAD.MOV.U32 R159, RZ, RZ, R115 ;  /* 0x000000ffff9f7224 */ /* 0x000fe400078e0073 */
[----:B------:R-:W-:-:S03]  /*14800*/  IMAD.X R114, R114, 0x1, R151, P4 ;  /* 0x0000000172727824 */ /* 0x000fc600020e0697 */
[----:B------:R1:W-:Y:S01]  /*14810*/  LDGSTS.E [R222], desc[UR60][R158.64], P1 ;  /* 0x000000009ede7fae */ /* 0x0003e2000892187c */
[----:B------:R-:W-:Y:S02]  /*14820*/  ISETP.GT.AND P1, PT, R123, 0x1a, PT ;  /* 0x0000001a7b00780c */ /* 0x000fe40003f24270 */
[----:B-1----:R-:W-:Y:S01]  /*14830*/  MOV R158, R113 ;  /* 0x00000071009e7202 */ /* 0x002fe20000000f00 */
        /* <DEDUP_REMOVED lines=63> */
[----:B--2---:R-:W-:-:S05]  /*14c30*/  IADD3 R5, P3, R5, R152, RZ ;  /* 0x0000009805057210 */ /* 0x004fca0007f7e0ff */
[----:B------:R-:W-:Y:S01]  /*14c40*/  IMAD.X R156, R156, 0x1, R151, P3 ;  /* 0x000000019c9c7824 */ /* 0x000fe200018e0697 */
[----:B------:R-:W-:Y:S03]  /*14c50*/  STL [R1+0xc], R5 ;  /* 0x00000c0501007387 */ /* 0x000fe60000100800 */
[----:B------:R-:W-:Y:S01]  /*14c60*/  IMAD.MOV.U32 R159, RZ, RZ, R156 ;  /* 0x000000ffff9f7224 */ /* 0x000fe200078e009c */
[----:B------:R1:W-:Y:S01]  /*14c70*/  STL [R1+0x8], R156 ;  /* 0x0000089c01007387 */ /* 0x0003e20000100800 */
[----:B------:R-:W-:-:S05]  /*14c80*/  IMAD.MOV.U32 R158, RZ, RZ, R5 ;  /* 0x000000ffff9e7224 */ /* 0x000fca00078e0005 */
[----:B------:R2:W-:Y:S01]  /*14c90*/  LDGSTS.E [R222+0x8000], desc[UR60][R158.64], P2 ;  /* 0x080000009ede7fae */ /* 0x0005e2000912187c */
[----:B----4-:R-:W-:-:S05]  /*14ca0*/  IADD3 R0, P4, R0, R152, RZ ;  /* 0x0000009800007210 */ /* 0x010fca0007f9e0ff */
[----:B------:R-:W-:Y:S01]  /*14cb0*/  STL [R1+0x14], R0 ;  /* 0x0000140001007387 */ /* 0x000fe20000100800 */
[----:B---3--:R-:W-:-:S03]  /*14cc0*/  IMAD.X R4, R4, 0x1, R151, P4 ;  /* 0x0000000104047824 */ /* 0x008fc600020e0697 */
[----:B-1----:R-:W3:Y:S04]  /*14cd0*/  LDL.LU R156, [R1+0x18] ;  /* 0x00001800019c7983 */ /* 0x002ee80000300800 */
[----:B------:R1:W-:Y:S04]  /*14ce0*/  STL [R1+0x10], R4 ;  /* 0x0000100401007387 */ /* 0x0003e80000100800 */
[----:B------:R-:W4:Y:S01]  /*14cf0*/  LDL.LU R5, [R1+0x20] ;  /* 0x0000200001057983 */ /* 0x000f220000300800 */
[----:B--2---:R-:W-:Y:S02]  /*14d00*/  IMAD.MOV.U32 R158, RZ, RZ, R0 ;  /* 0x000000ffff9e7224 */ /* 0x004fe400078e0000 */
[----:B------:R-:W-:Y:S01]  /*14d10*/  IMAD.MOV.U32 R159, RZ, RZ, R4 ;  /* 0x000000ffff9f7224 */ /* 0x000fe200078e0004 */
[----:B------:R-:W-:-:S02]  /*14d20*/  IADD3 R150, P3, R150, R152, RZ ;  /* 0x0000009896967210 */ /* 0x000fc40007f7e0ff */
[----:B------:R-:W-:Y:S01]  /*14d30*/  IADD3 R3, P4, R3, R152, RZ ;  /* 0x0000009803037210 */ /* 0x000fe20007f9e0ff */
[----:B-1----:R-:W2:Y:S04]  /*14d40*/  LDL.LU R4, [R1+0x10c] ;  /* 0x00010c0001047983 */ /* 0x002ea80000300800 */
[----:B------:R1:W-:Y:S01]  /*14d50*/  LDGSTS.E [R222+0x8004], desc[UR60][R158.64], P1 ;  /* 0x080040009ede7fae */ /* 0x0003e2000892187c */
[----:B------:R-:W-:-:S03]  /*14d60*/  ISETP.GT.AND P1, PT, R123, 0x5a, PT ;  /* 0x0000005a7b00780c */ /* 0x000fc60003f24270 */
[----:B------:R-:W2:Y:S01]  /*14d70*/  LDL.LU R0, [R1+0x114] ;  /* 0x0001140001007983 */ /* 0x000ea20000300800 */
[----:B-1----:R-:W-:Y:S02]  /*14d80*/  SEL R158, RZ, 0x4, !P1 ;  /* 0x00000004ff9e7807 */ /* 0x002fe40004800000 */
[----:B------:R-:W-:Y:S02]  /*14d90*/  ISETP.GT.AND P1, PT, R123, 0x5b, PT ;  /* 0x0000005b7b00780c */ /* 0x000fe40003f24270 */
[----:B------:R-:W-:-:S04]  /*14da0*/  SEL R158, R158, RZ, !P0 ;  /* 0x000000ff9e9e7207 */ /* 0x000fc80004000000 */
[----:B------:R-:W-:Y:S02]  /*14db0*/  ISETP.NE.U32.AND P2, PT, R158, RZ, PT ;  /* 0x000000ff9e00720c */ /* 0x000fe40003f45070 */
[----:B------:R-:W-:Y:S01]  /*14dc0*/  SEL R158, RZ, 0x4, !P1 ;  /* 0x00000004ff9e7807 */ /* 0x000fe20004800000 */
[----:B------:R1:W-:Y:S03]  /*14dd0*/  STL [R1+0x1c], R150 ;  /* 0x00001c9601007387 */ /* 0x0003e60000100800 */
[----:B------:R-:W-:-:S04]  /*14de0*/  SEL R158, R158, RZ, !P0 ;  /* 0x000000ff9e9e7207 */ /* 0x000fc80004000000 */
[----:B------:R-:W-:Y:S01]  /*14df0*/  ISETP.NE.U32.AND P1, PT, R158, RZ, PT ;  /* 0x000000ff9e00720c */ /* 0x000fe20003f25070 */
[----:B------:R-:W-:Y:S02]  /*14e00*/  IMAD.MOV.U32 R158, RZ, RZ, R150 ;  /* 0x000000ffff9e7224 */ /* 0x000fe400078e0096 */
[----:B---3--:R-:W-:-:S05]  /*14e10*/  IMAD.X R156, R156, 0x1, R151, P3 ;  /* 0x000000019c9c7824 */ /* 0x008fca00018e0697 */
[----:B------:R3:W-:Y:S01]  /*14e20*/  STL [R1+0x18], R156 ;  /* 0x0000189c01007387 */ /* 0x0007e20000100800 */
[----:B----4-:R-:W-:-:S03]  /*14e30*/  IMAD.X R5, R5, 0x1, R151, P4 ;  /* 0x0000000105057824 */ /* 0x010fc600020e0697 */
[----:B------:R-:W-:Y:S04]  /*14e40*/  STL [R1+0x24], R3 ;  /* 0x0000240301007387 */ /* 0x000fe80000100800 */
[----:B-1----:R-:W4:Y:S01]  /*14e50*/  LDL.LU R150, [R1+0x108] ;  /* 0x0001080001967983 */ /* 0x002f220000300800 */
[----:B------:R-:W-:-:S03]  /*14e60*/  IMAD.MOV.U32 R159, RZ, RZ, R156 ;  /* 0x000000ffff9f7224 */ /* 0x000fc600078e009c */
[----:B------:R1:W-:Y:S04]  /*14e70*/  STL [R1+0x20], R5 ;  /* 0x0000200501007387 */ /* 0x0003e80000100800 */
[----:B---3--:R-:W3:Y:S04]  /*14e80*/  LDL.LU R156, [R1+0x110] ;  /* 0x00011000019c7983 */ /* 0x008ee80000300800 */
[----:B------:R2:W-:Y:S02]  /*14e90*/  LDGSTS.E [R222+0x8008], desc[UR60][R158.64], P2 ;  /* 0x080080009ede7fae */ /* 0x0005e4000912187c */
[----:B--2---:R-:W-:-:S02]  /*14ea0*/  IMAD.MOV.U32 R158, RZ, RZ, R3 ;  /* 0x000000ffff9e7224 */ /* 0x004fc400078e0003 */
[----:B------:R-:W-:Y:S01]  /*14eb0*/  IMAD.MOV.U32 R159, RZ, RZ, R5 ;  /* 0x000000ffff9f7224 */ /* 0x000fe200078e0005 */
[-C--:B------:R-:W-:Y:S01]  /*14ec0*/  IADD3 R4, P3, R4, R152.reuse, RZ ;  /* 0x0000009804047210 */ /* 0x080fe20007f7e0ff */
[----:B-1----:R-:W2:Y:S04]  /*14ed0*/  LDL.LU R5, [R1+0x11c] ;  /* 0x00011c0001057983 */ /* 0x002ea80000300800 */
[----:B------:R1:W-:Y:S01]  /*14ee0*/  LDGSTS.E [R222+0x800c], desc[UR60][R158.64], P1 ;  /* 0x0800c0009ede7fae */ /* 0x0003e2000892187c */
[----:B------:R-:W-:Y:S02]  /*14ef0*/  ISETP.GT.AND P1, PT, R123, 0x78, PT ;  /* 0x000000787b00780c */ /* 0x000fe40003f24270 */
[----:B------:R-:W-:Y:S01]  /*14f00*/  IADD3 R0, P4, R0, R152, RZ ;  /* 0x0000009800007210 */ /* 0x000fe20007f9e0ff */
[----:B------:R-:W2:Y:S01]  /*14f10*/  LDL.LU R3, [R1+0x124] ;  /* 0x0001240001037983 */ /* 0x000ea20000300800 */
[----:B-1----:R-:W-:-:S02]  /*14f20*/  SEL R158, RZ, 0x4, !P1 ;  /* 0x00000004ff9e7807 */ /* 0x002fc40004800000 */
[----:B------:R-:W-:Y:S02]  /*14f30*/  ISETP.GT.AND P1, PT, R123, 0x79, PT ;  /* 0x000000797b00780c */ /* 0x000fe40003f24270 */
[----:B------:R-:W-:-:S04]  /*14f40*/  SEL R158, R158, RZ, !P0 ;  /* 0x000000ff9e9e7207 */ /* 0x000fc80004000000 */
[----:B------:R-:W-:Y:S02]  /*14f50*/  ISETP.NE.U32.AND P2, PT, R158, RZ, PT ;  /* 0x000000ff9e00720c */ /* 0x000fe40003f45070 */
[----:B------:R-:W-:Y:S01]  /*14f60*/  SEL R158, RZ, 0x4, !P1 ;  /* 0x00000004ff9e7807 */ /* 0x000fe20004800000 */
[----:B------:R-:W-:Y:S03]  /*14f70*/  STL [R1+0x10c], R4 ;  /* 0x00010c0401007387 */ /* 0x000fe60000100800 */
[----:B------:R-:W-:-:S04]  /*14f80*/  SEL R158, R158, RZ, !P0 ;  /* 0x000000ff9e9e7207 */ /* 0x000fc80004000000 */
[----:B------:R-:W-:Y:S01]  /*14f90*/  ISETP.NE.U32.AND P1, PT, R158, RZ, PT ;  /* 0x000000ff9e00720c */ /* 0x000fe20003f25070 */
[----:B------:R-:W-:Y:S01]  /*14fa0*/  IMAD.MOV.U32 R158, RZ, RZ, R4 ;  /* 0x000000ffff9e7224 */ /* 0x000fe200078e0004 */
[----:B----4-:R-:W-:-:S05]  /*14fb0*/  IADD3.X R150, R150, R151, RZ, P3, !PT ;  /* 0x0000009796967210 */ /* 0x010fca0001ffe4ff */
[----:B------:R1:W-:Y:S01]  /*14fc0*/  STL [R1+0x108], R150 ;  /* 0x0001089601007387 */ /* 0x0003e20000100800 */
[----:B------:R-:W-:Y:S02]  /*14fd0*/  IMAD.MOV.U32 R159, RZ, RZ, R150 ;  /* 0x000000ffff9f7224 */ /* 0x000fe400078e0096 */
[----:B---3--:R-:W-:Y:S01]  /*14fe0*/  IMAD.X R156, R156, 0x1, R151, P4 ;  /* 0x000000019c9c7824 */ /* 0x008fe200020e0697 */
[----:B------:R3:W-:Y:S04]  /*14ff0*/  STL [R1+0x114], R0 ;  /* 0x0001140001007387 */ /* 0x0007e80000100800 */
[----:B------:R4:W-:Y:S04]  /*15000*/  LDGSTS.E [R222+0xc000], desc[UR60][R158.64], P2 ;  /* 0x0c0000009ede7fae */ /* 0x0009e8000912187c */
[----:B-1----:R-:W2:Y:S04]  /*15010*/  LDL.LU R150, [R1+0x118] ;  /* 0x0001180001967983 */ /* 0x002ea80000300800 */
[----:B------:R1:W-:Y:S04]  /*15020*/  STL [R1+0x110], R156 ;  /* 0x0001109c01007387 */ /* 0x0003e80000100800 */
[----:B------:R-:W2:Y:S01]  /*15030*/  LDL.LU R4, [R1+0x120] ;  /* 0x0001200001047983 */ /* 0x000ea20000300800 */
[----:B----4-:R-:W-:-:S03]  /*15040*/  IMAD.MOV.U32 R158, RZ, RZ, R0 ;  /* 0x000000ffff9e7224 */ /* 0x010fc600078e0000 */
[----:B---3--:R-:W3:Y:S01]  /*15050*/  LDL R0, [R1+0x73c] ;  /* 0x00073c0001007983 */ /* 0x008ee20000100800 */
[----:B------:R-:W-:-:S05]  /*15060*/  IMAD.MOV.U32 R159, RZ, RZ, R156 ;  /* 0x000000ffff9f7224 */ /* 0x000fca00078e009c */
[----:B------:R4:W-:Y:S01]  /*15070*/  LDGSTS.E [R222+0xc004], desc[UR60][R158.64], P1 ;  /* 0x0c0040009ede7fae */ /* 0x0009e2000892187c */
[----:B------:R-:W-:-:S04]  /*15080*/  ISETP.GT.AND P1, PT, R123, 0x7a, PT ;  /* 0x0000007a7b00780c */ /* 0x000fc80003f24270 */
[----:B----4-:R-:W-:Y:S02]  /*15090*/  SEL R158, RZ, 0x4, !P1 ;  /* 0x00000004ff9e7807 */ /* 0x010fe40004800000 */
[----:B------:R-:W-:Y:S02]  /*150a0*/  ISETP.GT.AND P1, PT, R123, 0x7b, PT ;  /* 0x0000007b7b00780c */ /* 0x000fe40003f24270 */
[----:B------:R-:W-:Y:S02]  /*150b0*/  SEL R158, R158, RZ, !P0 ;  /* 0x000000ff9e9e7207 */ /* 0x000fe40004000000 */
[----:B--2---:R-:W-:Y:S02]  /*150c0*/  IADD3 R5, P3, R5, R152, RZ ;  /* 0x0000009805057210 */ /* 0x004fe40007f7e0ff */
[----:B------:R-:W-:Y:S02]  /*150d0*/  ISETP.NE.U32.AND P2, PT, R158, RZ, PT ;  /* 0x000000ff9e00720c */ /* 0x000fe40003f45070 */
[----:B------:R-:W-:-:S02]  /*150e0*/  SEL R158, RZ, 0x4, !P1 ;  /* 0x00000004ff9e7807 */ /* 0x000fc40004800000 */
[----:B------:R-:W-:Y:S02]  /*150f0*/  IADD3 R3, P4, R3, R152, RZ ;  /* 0x0000009803037210 */ /* 0x000fe40007f9e0ff */
[----:B------:R-:W-:-:S04]  /*15100*/  SEL R158, R158, RZ, !P0 ;  /* 0x000000ff9e9e7207 */ /* 0x000fc80004000000 */
[----:B------:R-:W-:Y:S01]  /*15110*/  ISETP.NE.U32.AND P1, PT, R158, RZ, PT ;  /* 0x000000ff9e00720c */ /* 0x000fe20003f25070 */
[----:B------:R-:W-:Y:S01]  /*15120*/  IMAD.MOV.U32 R158, RZ, RZ, R5 ;  /* 0x000000ffff9e7224 */ /* 0x000fe200078e0005 */
[----:B------:R2:W-:Y:S01]  /*15130*/  STL [R1+0x11c], R5 ;  /* 0x00011c0501007387 */ /* 0x0005e20000100800 */
[----:B------:R-:W-:-:S04]  /*15140*/  IMAD.X R150, R150, 0x1, R151, P3 ;  /* 0x0000000196967824 */ /* 0x000fc800018e0697 */
[----:B------:R-:W-:Y:S01]  /*15150*/  IMAD.MOV.U32 R159, RZ, RZ, R150 ;  /* 0x000000ffff9f7224 */ /* 0x000fe200078e0096 */
[----:B------:R4:W-:Y:S01]  /*15160*/  STL [R1+0x118], R150 ;  /* 0x0001189601007387 */ /* 0x0009e20000100800 */
[----:B------:R-:W-:-:S03]  /*15170*/  IMAD.X R4, R4, 0x1, R151, P4 ;  /* 0x0000000104047824 */ /* 0x000fc600020e0697 */
[----:B------:R-:W-:Y:S04]  /*15180*/  STL [R1+0x124], R3 ;  /* 0x0001240301007387 */ /* 0x000fe80000100800 */
[----:B------:R2:W-:Y:S04]  /*15190*/  LDGSTS.E [R222+0xc008], desc[UR60][R158.64], P2 ;  /* 0x0c0080009ede7fae */ /* 0x0005e8000912187c */
[----:B------:R3:W-:Y:S04]  /*151a0*/  STL [R1+0x120], R4 ;  /* 0x0001200401007387 */ /* 0x0007e80000100800 */
[----:B-1----:R-:W3:Y:S01]  /*151b0*/  LDL.LU R156, [R1+0x28] ;  /* 0x00002800019c7983 */ /* 0x002ee20000300800 */
[----:B--2---:R-:W-:-:S03]  /*151c0*/  IMAD.MOV.U32 R158, RZ, RZ, R3 ;  /* 0x000000ffff9e7224 */ /* 0x004fc600078e0003 */
[----:B------:R-:W2:Y:S01]  /*151d0*/  LDL.LU R5, [R1+0x2c] ;  /* 0x00002c0001057983 */ /* 0x000ea20000300800 */
[----:B------:R-:W-:-:S03]  /*151e0*/  IMAD.MOV.U32 R159, RZ, RZ, R4 ;  /* 0x000000ffff9f7224 */ /* 0x000fc600078e0004 */
[----:B----4-:R-:W4:Y:S04]  /*151f0*/  LDL.LU R150, [R1+0x30] ;  /* 0x0000300001967983 */ /* 0x010f280000300800 */
[----:B------:R3:W-:Y:S02]  /*15200*/  LDGSTS.E [R222+0xc00c], desc[UR60][R158.64], P1 ;  /* 0x0c00c0009ede7fae */ /* 0x0007e4000892187c */
[----:B---3--:R-:W-:Y:S02]  /*15210*/  VIADD R222, R0, UR5 ;  /* 0x0000000500de7c36 */ /* 0x008fe40008000000 */
[----:B------:R-:W3:Y:S01]  /*15220*/  LDL.LU R0, [R1+0x34] ;  /* 0x0000340001007983 */ /* 0x000ee20000300800 */
[C---:B------:R-:W-:Y:S02]  /*15230*/  ISETP.GT.AND P1, PT, R123.reuse, 0x1c, PT ;  /* 0x0000001c7b00780c */ /* 0x040fe40003f24270 */
[----:B------:R-:W-:Y:S01]  /*15240*/  ISETP.GT.AND P2, PT, R123, 0x1d, PT ;  /* 0x0000001d7b00780c */ /* 0x000fe20003f44270 */
[----:B------:R-:W4:Y:S01]  /*15250*/  LDL.LU R4, [R1+0x3c] ;  /* 0x00003c0001047983 */ /* 0x000f220000300800 */
[----:B------:R-:W-:-:S02]  /*15260*/  SEL R159, RZ, 0x4, !P1 ;  /* 0x00000004ff9f7807 */ /* 0x000fc40004800000 */
[----:B------:R-:W-:Y:S01]  /*15270*/  IADD3 R116, P3, R116, R152, RZ ;  /* 0x0000009874747210 */ /* 0x000fe20007f7e0ff */
[----:B------:R-:W4:Y:S01]  /*15280*/  LDL.LU R3, [R1+0x44] ;  /* 0x0000440001037983 */ /* 0x000f220000300800 */
[----:B------:R-:W-:Y:S02]  /*15290*/  SEL R159, R159, RZ, !P0 ;  /* 0x000000ff9f9f7207 */ /* 0x000fe40004000000 */
[----:B------:R-:W-:Y:S02]  /*152a0*/  SEL R158, RZ, 0x4, !P2 ;  /* 0x00000004ff9e7807 */ /* 0x000fe40005000000 */
[----:B------:R-:W-:Y:S01]  /*152b0*/  ISETP.NE.U32.AND P1, PT, R159, RZ, PT ;  /* 0x000000ff9f00720c */ /* 0x000fe20003f25070 */
[----:B------:R-:W-:Y:S01]  /*152c0*/  IMAD.X R122, R122, 0x1, R151, P3 ;  /* 0x000000017a7a7824 */ /* 0x000fe200018e0697 */
[----:B------:R-:W-:-:S04]  /*152d0*/  SEL R158, R158, RZ, !P0 ;  /* 0x000000ff9e9e7207 */ /* 0x000fc80004000000 */
[----:B------:R-:W-:Y:S01]  /*152e0*/  ISETP.NE.U32.AND P2, PT, R158, RZ, PT ;  /* 0x000000ff9e00720c */ /* 0x000fe20003f45070 */
[----:B------:R-:W-:Y:S01]  /*152f0*/  IMAD.MOV.U32 R158, RZ, RZ, R116 ;  /* 0x000000ffff9e7224 */ /* 0x000fe200078e0074 */
[----:B------:R-:W-:Y:S02]  /*15300*/  MOV R159, R122 ;  /* 0x0000007a009f7202 */ /* 0x000fe40000000f00 */
[----:B------:R-:W-:-:S03]  /*15310*/  IADD3 R120, P4, R120, R152, RZ ;  /* 0x0000009878787210 */ /* 0x000fc60007f9e0ff */
        /* <DEDUP_REMOVED lines=70> */
[----:B---3--:R-:W-:-:S05]  /*15780*/  IADD3 R0, P4, R0, R152, RZ ;  /* 0x0000009800007210 */ /* 0x008fca0007f9e0ff */
[----:B------:R-:W-:Y:S01]  /*15790*/  STL [R1+0x34], R0 ;  /* 0x0000340001007387 */ /* 0x000fe20000100800 */
[----:B----4-:R-:W-:-:S03]  /*157a0*/  IMAD.X R150, R150, 0x1, R151, P4 ;  /* 0x0000000196967824 */ /* 0x010fc600020e0697 */
        /* <DEDUP_REMOVED lines=13> */
[----:B------:R-:W-:Y:S01]  /*15880*/  SEL R158, R158, RZ, !P0 ;  /* 0x000000ff9e9e7207 */ /* 0x000fe20004000000 */
[----:B------:R-:W-:Y:S03]  /*15890*/  STL [R1+0x3c], R4 ;  /* 0x00003c0401007387 */ /* 0x000fe60000100800 */
[----:B------:R-:W-:Y:S02]  /*158a0*/  ISETP.NE.U32.AND P2, PT, R158, RZ, PT ;  /* 0x000000ff9e00720c */ /* 0x000fe40003f45070 */
[----:B------:R-:W-:-:S04]  /*158b0*/  SEL R158, RZ, 0x4, !P1 ;  /* 0x00000004ff9e7807 */ /* 0x000fc80004800000 */
[----:B------:R-:W-:-:S04]  /*158c0*/  SEL R158, R158, RZ, !P0 ;  /* 0x000000ff9e9e7207 */ /* 0x000fc80004000000 */
[----:B------:R-:W-:Y:S01]  /*158d0*/  ISETP.NE.U32.AND P1, PT, R158, RZ, PT ;  /* 0x000000ff9e00720c */ /* 0x000fe20003f25070 */
[----:B------:R-:W-:Y:S02]  /*158e0*/  IMAD.MOV.U32 R158, RZ, RZ, R4 ;  /* 0x000000ffff9e7224 */ /* 0x000fe400078e0004 */
[----:B---3--:R-:W-:-:S04]  /*158f0*/  IMAD.X R156, R156, 0x1, R151, P3 ;  /* 0x000000019c9c7824 */ /* 0x008fc800018e0697 */
[----:B------:R-:W-:Y:S01]  /*15900*/  IMAD.MOV.U32 R159, RZ, RZ, R156 ;  /* 0x000000ffff9f7224 */ /* 0x000fe200078e009c */
[----:B------:R1:W-:Y:S01]  /*15910*/  STL [R1+0x38], R156 ;  /* 0x0000389c01007387 */ /* 0x0003e20000100800 */
[----:B----4-:R-:W-:-:S03]  /*15920*/  IMAD.X R5, R5, 0x1, R151, P4 ;  /* 0x0000000105057824 */ /* 0x010fc600020e0697 */
[----:B------:R3:W-:Y:S04]  /*15930*/  STL [R1+0x44], R3 ;  /* 0x0000440301007387 */ /* 0x0007e80000100800 */
[----:B------:R4:W-:Y:S04]  /*15940*/  LDGSTS.E [R222+0x8008], desc[UR60][R158.64], P2 ;  /* 0x080080009ede7fae */ /* 0x0009e8000912187c */
[----:B-1----:R-:W2:Y:S04]  /*15950*/  LDL.LU R156, [R1+0x128] ;  /* 0x00012800019c7983 */ /* 0x002ea80000300800 */
[----:B------:R1:W-:Y:S04]  /*15960*/  STL [R1+0x40], R5 ;  /* 0x0000400501007387 */ /* 0x0003e80000100800 */
[----:B------:R-:W2:Y:S01]  /*15970*/  LDL.LU R4, [R1+0x130] ;  /* 0x0001300001047983 */ /* 0x000ea20000300800 */
[----:B----4-:R-:W-:-:S02]  /*15980*/  IMAD.MOV.U32 R158, RZ, RZ, R3 ;  /* 0x000000ffff9e7224 */ /* 0x010fc400078e0003 */
[----:B------:R-:W-:Y:S01]  /*15990*/  IMAD.MOV.U32 R159, RZ, RZ, R5 ;  /* 0x000000ffff9f7224 */ /* 0x000fe200078e0005 */
[----:B---3--:R-:W3:Y:S04]  /*159a0*/  LDL.LU R3, [R1+0x13c] ;  /* 0x00013c0001037983 */ /* 0x008ee80000300800 */
[----:B------:R4:W-:Y:S01]  /*159b0*/  LDGSTS.E [R222+0x800c], desc[UR60][R158.64], P1 ;  /* 0x0800c0009ede7fae */ /* 0x0009e2000892187c */
[----:B------:R-:W-:Y:S02]  /*159c0*/  ISETP.GT.AND P1, PT, R123, 0x7c, PT ;  /* 0x0000007c7b00780c */ /* 0x000fe40003f24270 */
[----:B--2---:R-:W-:Y:S01]  /*159d0*/  IADD3 R150, P3, R150, R152, RZ ;  /* 0x0000009896967210 */ /* 0x004fe20007f7e0ff */
[----:B-1----:R-:W2:Y:S01]  /*159e0*/  LDL.LU R5, [R1+0x144] ;  /* 0x0001440001057983 */ /* 0x002ea20000300800 */
[----:B----4-:R-:W-:-:S02]  /*159f0*/  SEL R158, RZ, 0x4, !P1 ;  /* 0x00000004ff9e7807 */ /* 0x010fc40004800000 */
        /* <DEDUP_REMOVED lines=9> */
[----:B------:R-:W-:-:S05]  /*15a90*/  IMAD.X R156, R156, 0x1, R151, P3 ;  /* 0x000000019c9c7824 */ /* 0x000fca00018e0697 */
[----:B------:R4:W-:Y:S01]  /*15aa0*/  STL [R1+0x128], R156 ;  /* 0x0001289c01007387 */ /* 0x0009e20000100800 */
[----:B------:R-:W-:-:S03]  /*15ab0*/  IMAD.X R4, R4, 0x1, R151, P4 ;  /* 0x0000000104047824 */ /* 0x000fc600020e0697 */
[----:B------:R2:W-:Y:S01]  /*15ac0*/  STL [R1+0x134], R0 ;  /* 0x0001340001007387 */ /* 0x0005e20000100800 */
[----:B------:R-:W-:-:S03]  /*15ad0*/  MOV R159, R156 ;  /* 0x0000009c009f7202 */ /* 0x000fc60000000f00 */
[----:B-1----:R-:W2:Y:S04]  /*15ae0*/  LDL.LU R150, [R1+0x138] ;  /* 0x0001380001967983 */ /* 0x002ea80000300800 */
[----:B------:R1:W-:Y:S04]  /*15af0*/  STL [R1+0x130], R4 ;  /* 0x0001300401007387 */ /* 0x0003e80000100800 */
[----:B----4-:R-:W4:Y:S04]  /*15b00*/  LDL.LU R156, [R1+0x140] ;  /* 0x00014000019c7983 */ /* 0x010f280000300800 */
[----:B------:R3:W-:Y:S02]  /*15b10*/  LDGSTS.E [R222+0xc000], desc[UR60][R158.64], P2 ;  /* 0x0c0000009ede7fae */ /* 0x0007e4000912187c */
[----:B---3--:R-:W-:-:S02]  /*15b20*/  IMAD.MOV.U32 R158, RZ, RZ, R0 ;  /* 0x000000ffff9e7224 */ /* 0x008fc400078e0000 */
[----:B------:R-:W-:Y:S01]  /*15b30*/  IMAD.MOV.U32 R159, RZ, RZ, R4 ;  /* 0x000000ffff9f7224 */ /* 0x000fe200078e0004 */
[----:B------:R-:W-:Y:S01]  /*15b40*/  IADD3 R3, P3, R3, R152, RZ ;  /* 0x0000009803037210 */ /* 0x000fe20007f7e0ff */
[----:B--2---:R-:W2:Y:S04]  /*15b50*/  LDL.LU R0, [R1+0x14c] ;  /* 0x00014c0001007983 */ /* 0x004ea80000300800 */
[----:B------:R3:W-:Y:S01]  /*15b60*/  LDGSTS.E [R222+0xc004], desc[UR60][R158.64], P1 ;  /* 0x0c0040009ede7fae */ /* 0x0007e2000892187c */
[----:B------:R-:W-:-:S03]  /*15b70*/  ISETP.GT.AND P1, PT, R123, 0x7e, PT ;  /* 0x0000007e7b00780c */ /* 0x000fc60003f24270 */
[----:B-1----:R-:W2:Y:S01]  /*15b80*/  LDL.LU R4, [R1+0x18c] ;  /* 0x00018c0001047983 */ /* 0x002ea20000300800 */
[----:B---3--:R-:W-:Y:S02]  /*15b90*/  SEL R158, RZ, 0x4, !P1 ;  /* 0x00000004ff9e7807 */ /* 0x008fe40004800000 */
[----:B------:R-:W-:Y:S02]  /*15ba0*/  ISETP.GT.AND P1, PT, R123, 0x7f, PT ;  /* 0x0000007f7b00780c */ /* 0x000fe40003f24270 */
[----:B------:R-:W-:-:S04]  /*15bb0*/  SEL R158, R158, RZ, !P0 ;  /* 0x000000ff9e9e7207 */ /* 0x000fc80004000000 */
[----:B------:R-:W-:Y:S02]  /*15bc0*/  ISETP.NE.U32.AND P2, PT, R158, RZ, PT ;  /* 0x000000ff9e00720c */ /* 0x000fe40003f45070 */
[----:B------:R-:W-:-:S04]  /*15bd0*/  SEL R158, RZ, 0x4, !P1 ;  /* 0x00000004ff9e7807 */ /* 0x000fc80004800000 */
[----:B------:R-:W-:Y:S01]  /*15be0*/  SEL R158, R158, RZ, !P0 ;  /* 0x000000ff9e9e7207 */ /* 0x000fe20004000000 */
[----:B------:R1:W-:Y:S03]  /*15bf0*/  STL [R1+0x13c], R3 ;  /* 0x00013c0301007387 */ /* 0x0003e60000100800 */
[----:B------:R-:W-:Y:S01]  /*15c00*/  ISETP.NE.U32.AND P1, PT, R158, RZ, PT ;  /* 0x000000ff9e00720c */ /* 0x000fe20003f25070 */
[----:B------:R-:W-:Y:S02]  /*15c10*/  IMAD.MOV.U32 R158, RZ, RZ, R3 ;  /* 0x000000ffff9e7224 */ /* 0x000fe400078e0003 */
[----:B-1----:R-:W1:Y:S01]  /*15c20*/  S2R R3, SR_TID.X ;  /* 0x0000000000037919 */ /* 0x002e620000002100 */
[----:B------:R-:W-:Y:S02]  /*15c30*/  IADD3 R5, P4, R5, R152, RZ ;  /* 0x0000009805057210 */ /* 0x000fe40007f9e0ff */
[----:B-1----:R-:W-:Y:S01]  /*15c40*/  LOP3.LUT R3, R3, 0x7f, RZ, 0xc0, !PT ;  /* 0x0000007f03037812 */ /* 0x002fe200078ec0ff */
[----:B------:R-:W-:-:S04]  /*15c50*/  IMAD.X R150, R150, 0x1, R151, P3 ;  /* 0x0000000196967824 */ /* 0x000fc800018e0697 */
[----:B------:R-:W-:Y:S01]  /*15c60*/  IMAD.MOV.U32 R159, RZ, RZ, R150 ;  /* 0x000000ffff9f7224 */ /* 0x000fe200078e0096 */
[----:B------:R1:W-:Y:S01]  /*15c70*/  STL [R1+0x138], R150 ;  /* 0x0001389601007387 */ /* 0x0003e20000100800 */
[----:B----4-:R-:W-:-:S03]  /*15c80*/  IMAD.X R156, R156, 0x1, R151, P4 ;  /* 0x000000019c9c7824 */ /* 0x010fc600020e0697 */
[----:B------:R-:W-:Y:S04]  /*15c90*/  STL [R1+0x144], R5 ;  /* 0x0001440501007387 */ /* 0x000fe80000100800 */
[----:B------:R3:W-:Y:S04]  /*15ca0*/  LDGSTS.E [R222+0xc008], desc[UR60][R158.64], P2 ;  /* 0x0c0080009ede7fae */ /* 0x0007e8000912187c */
[----:B-1----:R-:W4:Y:S04]  /*15cb0*/  LDL.LU R150, [R1+0x148] ;  /* 0x0001480001967983 */ /* 0x002f280000300800 */
[----:B------:R1:W-:Y:S04]  /*15cc0*/  STL [R1+0x140], R156 ;  /* 0x0001409c01007387 */ /* 0x0003e80000100800 */
[----:B------:R-:W4:Y:S01]  /*15cd0*/  LDL.LU R157, [R1+0x188] ;  /* 0x00018800019d7983 */ /* 0x000f220000300800 */
[----:B---3--:R-:W-:-:S02]  /*15ce0*/  IMAD.MOV.U32 R158, RZ, RZ, R5 ;  /* 0x000000ffff9e7224 */ /* 0x008fc400078e0005 */
[----:B------:R-:W-:Y:S02]  /*15cf0*/  IMAD.MOV.U32 R159, RZ, RZ, R156 ;  /* 0x000000ffff9f7224 */ /* 0x000fe400078e009c */
[----:B-1----:R-:W3:Y:S04]  /*15d00*/  LDL.LU R156, [R1+0x1c8] ;  /* 0x0001c800019c7983 */ /* 0x002ee80000300800 */
[----:B------:R1:W-:Y:S01]  /*15d10*/  LDGSTS.E [R222+0xc00c], desc[UR60][R158.64], P1 ;  /* 0x0c00c0009ede7fae */ /* 0x0003e2000892187c */
[----:B------:R-:W-:-:S03]  /*15d20*/  ISETP.GE.AND P1, PT, R3, R123, PT ;  /* 0x0000007b0300720c */ /* 0x000fc60003f26270 */
[----:B------:R-:W3:Y:S01]  /*15d30*/  LDL.LU R3, [R1+0x1cc] ;  /* 0x0001cc0001037983 */ /* 0x000ee20000300800 */
[----:B--2---:R-:W-:Y:S01]  /*15d40*/  IADD3 R4, P2, R4, R154, RZ ;  /* 0x0000009a04047210 */ /* 0x004fe20007f5e0ff */
[----:B------:R-:W-:Y:S02]  /*15d50*/  ULEA UR5, UR4, UR11, 0xf ;  /* 0x0000000b04057291 */ /* 0x000fe4000f8e783f */
[----:B------:R-:W0:Y:S04]  /*15d60*/  LDGDEPBAR ;  /* 0x00000000000079af */ /* 0x000e280000000000 */
[----:B------:R-:W2:Y:S04]  /*15d70*/  LDL.LU R222, [R1+0x208] ;  /* 0x0002080001de7983 */ /* 0x000ea80000300800 */
[----:B------:R-:W2:Y:S01]  /*15d80*/  LDL.LU R5, [R1+0x20c] ;  /* 0x00020c0001057983 */ /* 0x000ea20000300800 */
[----:B------:R-:W-:-:S02]  /*15d90*/  SEL R123, RZ, 0x4, P1 ;  /* 0x00000004ff7b7807 */ /* 0x000fc40000800000 */
[----:B------:R-:W-:Y:S02]  /*15da0*/  IADD3 R0, P1, R0, R154, RZ ;  /* 0x0000009a00007210 */ /* 0x000fe40007f3e0ff */
[----:B------:R-:W-:-:S04]  /*15db0*/  SEL R123, R123, RZ, !P0 ;  /* 0x000000ff7b7b7207 */ /* 0x000fc80004000000 */
[----:B------:R-:W-:Y:S01]  /*15dc0*/  ISETP.NE.U32.AND P0, PT, R123, RZ, PT ;  /* 0x000000ff7b00720c */ /* 0x000fe20003f05070 */
[----:B------:R4:W-:Y:S01]  /*15dd0*/  STL [R1+0x14c], R0 ;  /* 0x00014c0001007387 */ /* 0x0009e20000100800 */
[----:B------:R-:W-:Y:S02]  /*15de0*/  VIADD R123, R2, UR5 ;  /* 0x00000005027b7c36 */ /* 0x000fe40008000000 */
[----:B-1----:R-:W-:Y:S02]  /*15df0*/  IMAD.MOV.U32 R158, RZ, RZ, R0 ;  /* 0x000000ffff9e7224 */ /* 0x002fe400078e0000 */
[----:B----4-:R-:W-:-:S04]  /*15e00*/  IMAD.X R150, R150, 0x1, R153, P1 ;  /* 0x0000000196967824 */ /* 0x010fc800008e0699 */
[----:B------:R-:W-:Y:S01]  /*15e10*/  IMAD.MOV.U32 R159, RZ, RZ, R150 ;  /* 0x000000ffff9f7224 */ /* 0x000fe200078e0096 */
[----:B------:R1:W-:Y:S01]  /*15e20*/  STL [R1+0x148], R150 ;  /* 0x0001489601007387 */ /* 0x0003e20000100800 */
[----:B------:R-:W-:-:S03]  /*15e30*/  IMAD.X R157, R157, 0x1, R153, P2 ;  /* 0x000000019d9d7824 */ /* 0x000fc600010e0699 */
[----:B------:R4:W-:Y:S04]  /*15e40*/  STL [R1+0x18c], R4 ;  /* 0x00018c0401007387 */ /* 0x0009e80000100800 */
[----:B------:R4:W-:Y:S04]  /*15e50*/  STL [R1+0x188], R157 ;  /* 0x0001889d01007387 */ /* 0x0009e80000100800 */
[----:B------:R-:W4:Y:S04]  /*15e60*/  LDL.LU R0, [R1+0x24c] ;  /* 0x00024c0001007983 */ /* 0x000f280000300800 */
[----:B------:R2:W-:Y:S01]  /*15e70*/  LDGSTS.E [R123+0x30000], desc[UR60][R158.64], P0 ;  /* 0x300000009e7b7fae */ /* 0x0005e2000812187c */
[----:B---3--:R-:W-:-:S03]  /*15e80*/  IADD3 R3, P1, R3, R154, RZ ;  /* 0x0000009a03037210 */ /* 0x008fc60007f3e0ff */
[----:B-1----:R-:W3:Y:S01]  /*15e90*/  LDL.LU R150, [R1+0x28c] ;  /* 0x00028c0001967983 */ /* 0x002ee20000300800 */
[----:B------:R-:W-:Y:S01]  /*15ea0*/  IADD3.X R156, R156, R153, RZ, P1, !PT ;  /* 0x000000999c9c7210 */ /* 0x000fe20000ffe4ff */
[----:B--2---:R-:W-:Y:S01]  /*15eb0*/  IMAD.MOV.U32 R158, RZ, RZ, R4 ;  /* 0x000000ffff9e7224 */ /* 0x004fe200078e0004 */
[----:B------:R-:W-:Y:S01]  /*15ec0*/  IADD3 R5, P2, R5, R154, RZ ;  /* 0x0000009a05057210 */ /* 0x000fe20007f5e0ff */
[----:B------:R-:W-:Y:S01]  /*15ed0*/  IMAD.MOV.U32 R159, RZ, RZ, R157 ;  /* 0x000000ffff9f7224 */ /* 0x000fe200078e009d */
[----:B----4-:R-:W2:Y:S04]  /*15ee0*/  LDL.LU R4, [R1+0x248] ;  /* 0x0002480001047983 */ /* 0x010ea80000300800 */
[----:B------:R-:W4:Y:S01]  /*15ef0*/  LDL.LU R157, [R1+0x288] ;  /* 0x00028800019d7983 */ /* 0x000f220000300800 */
[----:B------:R-:W-:-:S03]  /*15f00*/  IMAD.X R222, R222, 0x1, R153, P2 ;  /* 0x00000001dede7824 */ /* 0x000fc600010e0699 */
[----:B------:R1:W-:Y:S04]  /*15f10*/  LDGSTS.E [R123+0x30400], desc[UR60][R158.64], P0 ;  /* 0x304000009e7b7fae */ /* 0x0003e8000812187c */
[----:B------:R-:W-:Y:S04]  /*15f20*/  STL [R1+0x1cc], R3 ;  /* 0x0001cc0301007387 */ /* 0x000fe80000100800 */
[----:B------:R1:W-:Y:S02]  /*15f30*/  STL [R1+0x1c8], R156 ;  /* 0x0001c89c01007387 */ /* 0x0003e40000100800 */
[----:B-1----:R-:W-:-:S02]  /*15f40*/  IMAD.MOV.U32 R158, RZ, RZ, R3 ;  /* 0x000000ffff9e7224 */ /* 0x002fc400078e0003 */
[----:B------:R-:W-:Y:S01]  /*15f50*/  STL [R1+0x20c], R5 ;  /* 0x00020c0501007387 */ /* 0x000fe20000100800 */
[----:B------:R-:W-:-:S03]  /*15f60*/  IMAD.MOV.U32 R159, RZ, RZ, R156 ;  /* 0x000000ffff9f7224 */ /* 0x000fc600078e009c */
[----:B------:R-:W4:Y:S04]  /*15f70*/  LDL.LU R156, [R1+0x2cc] ;  /* 0x0002cc00019c7983 */ /* 0x000f280000300800 */
[----:B------:R1:W-:Y:S04]  /*15f80*/  STL [R1+0x208], R222 ;  /* 0x000208de01007387 */ /* 0x0003e80000100800 */
[----:B------:R1:W-:Y:S04]  /*15f90*/  LDGSTS.E [R123+0x30800], desc[UR60][R158.64], P0 ;  /* 0x308000009e7b7fae */ /* 0x0003e8000812187c */
[----:B------:R-:W4:Y:S01]  /*15fa0*/  LDL.LU R3, [R1+0x30c] ;  /* 0x00030c0001037983 */ /* 0x000f220000300800 */
[----:B-1----:R-:W-:-:S03]  /*15fb0*/  IMAD.MOV.U32 R159, RZ, RZ, R222 ;  /* 0x000000ffff9f7224 */ /* 0x002fc600078e00de */
[----:B------:R-:W4:Y:S01]  /*15fc0*/  LDL.LU R222, [R1+0x2c8] ;  /* 0x0002c80001de7983 */ /* 0x000f220000300800 */
[----:B------:R-:W-:-:S03]  /*15fd0*/  IMAD.MOV.U32 R158, RZ, RZ, R5 ;  /* 0x000000ffff9e7224 */ /* 0x000fc600078e0005 */
[----:B------:R-:W4:Y:S04]  /*15fe0*/  LDL.LU R5, [R1+0x308] ;  /* 0x0003080001057983 */ /* 0x000f280000300800 */
[----:B------:R1:W-:Y:S01]  /*15ff0*/  LDGSTS.E [R123+0x30c00], desc[UR60][R158.64], P0 ;  /* 0x30c000009e7b7fae */ /* 0x0003e2000812187c */
[----:B------:R-:W-:-:S05]  /*16000*/  IADD3 R0, P1, R0, R154, RZ ;  /* 0x0000009a00007210 */ /* 0x000fca0007f3e0ff */
[----:B-1----:R-:W-:Y:S01]  /*16010*/  IMAD.MOV.U32 R158, RZ, RZ, R0 ;  /* 0x000000ffff9e7224 */ /* 0x002fe200078e0000 */
[----:B---3--:R-:W-:Y:S01]  /*16020*/  IADD3 R150, P2, R150, R154, RZ ;  /* 0x0000009a96967210 */ /* 0x008fe20007f5e0ff */
[----:B------:R1:W-:Y:S01]  /*16030*/  STL [R1+0x24c], R0 ;  /* 0x00024c0001007387 */ /* 0x0003e20000100800 */
[----:B--2---:R-:W-:-:S04]  /*16040*/  IMAD.X R4, R4, 0x1, R153, P1 ;  /* 0x0000000104047824 */ /* 0x004fc800008e0699 */
[----:B------:R-:W-:Y:S02]  /*16050*/  IMAD.MOV.U32 R159, RZ, RZ, R4 ;  /* 0x000000ffff9f7224 */ /* 0x000fe400078e0004 */
[----:B----4-:R-:W-:Y:S01]  /*16060*/  IMAD.X R157, R157, 0x1, R153, P2 ;  /* 0x000000019d9d7824 */ /* 0x010fe200010e0699 */
[----:B------:R2:W-:Y:S04]  /*16070*/  STL [R1+0x248], R4 ;  /* 0x0002480401007387 */ /* 0x0005e80000100800 */
[----:B------:R3:W-:Y:S04]  /*16080*/  STL [R1+0x28c], R150 ;  /* 0x00028c9601007387 */ /* 0x0007e80000100800 */
[----:B------:R4:W-:Y:S04]  /*16090*/  LDGSTS.E [R123+0x31000], desc[UR60][R158.64], P0 ;  /* 0x310000009e7b7fae */ /* 0x0009e8000812187c */
[----:B-1----:R-:W3:Y:S01]  /*160a0*/  LDL.LU R0, [R1+0x154] ;  /* 0x0001540001007983 */ /* 0x002ee20000300800 */
[----:B------:R-:W-:Y:S01]  /*160b0*/  IADD3 R156, P1, R156, R154, RZ ;  /* 0x0000009a9c9c7210 */ /* 0x000fe20007f3e0ff */
[----:B----4-:R-:W-:-:S02]  /*160c0*/  IMAD.MOV.U32 R158, RZ, RZ, R150 ;  /* 0x000000ffff9e7224 */ /* 0x010fc400078e0096 */
[----:B------:R1:W-:Y:S01]  /*160d0*/  STL [R1+0x288], R157 ;  /* 0x0002889d01007387 */ /* 0x0003e20000100800 */
[----:B------:R-:W-:-:S03]  /*160e0*/  IMAD.MOV.U32 R159, RZ, RZ, R157 ;  /* 0x000000ffff9f7224 */ /* 0x000fc600078e009d */
[----:B--2---:R-:W2:Y:S04]  /*160f0*/  LDL.LU R4, [R1+0x194] ;  /* 0x0001940001047983 */ /* 0x004ea80000300800 */
[----:B---3--:R-:W3:Y:S01]  /*16100*/  LDL.LU R150, [R1+0x150] ;  /* 0x0001500001967983 */ /* 0x008ee20000300800 */
[----:B------:R-:W-:-:S03]  /*16110*/  IADD3 R3, P2, R3, R154, RZ ;  /* 0x0000009a03037210 */ /* 0x000fc60007f5e0ff */
[----:B------:R4:W-:Y:S04]  /*16120*/  LDGSTS.E [R123+0x31400], desc[UR60][R158.64], P0 ;  /* 0x314000009e7b7fae */ /* 0x0009e8000812187c */
[----:B-1----:R-:W3:Y:S01]  /*16130*/  LDL.LU R157, [R1+0x190] ;  /* 0x00019000019d7983 */ /* 0x002ee20000300800 */
[----:B------:R-:W-:-:S03]  /*16140*/  IMAD.X R222, R222, 0x1, R153, P1 ;  /* 0x00000001dede7824 */ /* 0x000fc600008e0699 */
[----:B------:R1:W-:Y:S01]  /*16150*/  STL [R1+0x2cc], R156 ;  /* 0x0002cc9c01007387 */ /* 0x0003e20000100800 */
[----:B------:R-:W-:Y:S02]  /*16160*/  IMAD.X R5, R5, 0x1, R153, P2 ;  /* 0x0000000105057824 */ /* 0x000fe400010e0699 */
[----:B----4-:R-:W-:Y:S02]  /*16170*/  IMAD.MOV.U32 R158, RZ, RZ, R156 ;  /* 0x000000ffff9e7224 */ /* 0x010fe400078e009c */
[----:B------:R-:W-:Y:S01]  /*16180*/  IMAD.MOV.U32 R159, RZ, RZ, R222 ;  /* 0x000000ffff9f7224 */ /* 0x000fe200078e00de */
[----:B------:R-:W-:Y:S04]  /*16190*/  STL [R1+0x2c8], R222 ;  /* 0x0002c8de01007387 */ /* 0x000fe80000100800 */
[----:B------:R4:W-:Y:S04]  /*161a0*/  STL [R1+0x30c], R3 ;  /* 0x00030c0301007387 */ /* 0x0009e80000100800 */
[----:B------:R4:W-:Y:S04]  /*161b0*/  LDGSTS.E [R123+0x31800], desc[UR60][R158.64], P0 ;  /* 0x318000009e7b7fae */ /* 0x0009e8000812187c */
[----:B------:R4:W-:Y:S04]  /*161c0*/  STL [R1+0x308], R5 ;  /* 0x0003080501007387 */ /* 0x0009e80000100800 */
[----:B-1----:R-:W3:Y:S01]  /*161d0*/  LDL.LU R156, [R1+0x1d0] ;  /* 0x0001d000019c7983 */ /* 0x002ee20000300800 */
[----:B----4-:R-:W-:-:S03]  /*161e0*/  MOV R158, R3 ;  /* 0x00000003009e7202 */ /* 0x010fc60000000f00 */
[----:B------:R-:W4:Y:S01]  /*161f0*/  LDL.LU R3, [R1+0x1d4] ;  /* 0x0001d40001037983 */ /* 0x000f220000300800 */
[----:B------:R-:W-:-:S03]  /*16200*/  IMAD.MOV.U32 R159, RZ, RZ, R5 ;  /* 0x000000ffff9f7224 */ /* 0x000fc600078e0005 */
[----:B------:R-:W4:Y:S04]  /*16210*/  LDL.LU R222, [R1+0x210] ;  /* 0x0002100001de7983 */ /* 0x000f280000300800 */
[----:B------:R-:W4:Y:S04]  /*16220*/  LDL.LU R5, [R1+0x214] ;  /* 0x0002140001057983 */ /* 0x000f280000300800 */
[----:B------:R1:W-:Y:S02]  /*16230*/  LDGSTS.E [R123+0x31c00], desc[UR60][R158.64], P0 ;  /* 0x31c000009e7b7fae */ /* 0x0003e4000812187c */
[----:B-1----:R-:W-:-:S05]  /*16240*/  LOP3.LUT R159, R2, 0x10, RZ, 0x3c, !PT ;  /* 0x00000010029f7812 */ /* 0x002fca00078e3cff */
[----:B------:R-:W-:Y:S01]  /*16250*/  VIADD R123, R159, UR5 ;  /* 0x000000059f7b7c36 */ /* 0x000fe20008000000 */
[----:B------:R-:W-:-:S05]  /*16260*/  IADD3 R0, P1, R0, R154, RZ ;  /* 0x0000009a00007210 */ /* 0x000fca0007f3e0ff */
[----:B------:R1:W-:Y:S01]  /*16270*/  STL [R1+0x154], R0 ;  /* 0x0001540001007387 */ /* 0x0003e20000100800 */
[----:B--2---:R-:W-:Y:S01]  /*16280*/  IADD3 R4, P2, R4, R154, RZ ;  /* 0x0000009a04047210 */ /* 0x004fe20007f5e0ff */
[--C-:B---3--:R-:W-:Y:S02]  /*16290*/  IMAD.X R150, R150, 0x1, R153.reuse, P1 ;  /* 0x0000000196967824 */ /* 0x108fe400008e0699 */
[----:B------:R-:W-:Y:S02]  /*162a0*/  IMAD.MOV.U32 R158, RZ, RZ, R0 ;  /* 0x000000ffff9e7224 */ /* 0x000fe400078e0000 */
[----:B------:R-:W-:Y:S01]  /*162b0*/  IMAD.MOV.U32 R159, RZ, RZ, R150 ;  /* 0x000000ffff9f7224 */ /* 0x000fe200078e0096 */
[----:B------:R2:W-:Y:S01]  /*162c0*/  STL [R1+0x150], R150 ;  /* 0x0001509601007387 */ /* 0x0005e20000100800 */
[----:B------:R-:W-:-:S03]  /*162d0*/  IMAD.X R157, R157, 0x1, R153, P2 ;  /* 0x000000019d9d7824 */ /* 0x000fc600010e0699 */
[----:B------:R3:W-:Y:S04]  /*162e0*/  STL [R1+0x194], R4 ;  /* 0x0001940401007387 */ /* 0x0007e80000100800 */
[----:B------:R3:W-:Y:S04]  /*162f0*/  STL [R1+0x190], R157 ;  /* 0x0001909d01007387 */ /* 0x0007e80000100800 */
[----:B-1----:R-:W4:Y:S04]  /*16300*/  LDL.LU R0, [R1+0x254] ;  /* 0x0002540001007983 */ /* 0x002f280000300800 */
[----:B------:R1:W-:Y:S04]  /*16310*/  LDGSTS.E [R123+0x30080], desc[UR60][R158.64], P0 ;  /* 0x300800009e7b7fae */ /* 0x0003e8000812187c */
[----:B--2---:R-:W2:Y:S01]  /*16320*/  LDL.LU R150, [R1+0x294] ;  /* 0x0002940001967983 */ /* 0x004ea20000300800 */
[----:B-1----:R-:W-:-:S02]  /*16330*/  IMAD.MOV.U32 R158, RZ, RZ, R4 ;  /* 0x000000ffff9e7224 */ /* 0x002fc400078e0004 */
[----:B------:R-:W-:Y:S01]  /*16340*/  IMAD.MOV.U32 R159, RZ, RZ, R157 ;  /* 0x000000ffff9f7224 */ /* 0x000fe200078e009d */
[----:B---3--:R-:W3:Y:S04]  /*16350*/  LDL.LU R4, [R1+0x250] ;  /* 0x0002500001047983 */ /* 0x008ee80000300800 */
[----:B------:R-:W3:Y:S01]  /*16360*/  LDL.LU R157, [R1+0x290] ;  /* 0x00029000019d7983 */ /* 0x000ee20000300800 */
[----:B----4-:R-:W-:-:S03]  /*16370*/  IADD3 R3, P1, R3, R154, RZ ;  /* 0x0000009a03037210 */ /* 0x010fc60007f3e0ff */
[----:B------:R1:W-:Y:S02]  /*16380*/  LDGSTS.E [R123+0x30480], desc[UR60][R158.64], P0 ;  /* 0x304800009e7b7fae */ /* 0x0003e4000812187c */
[--C-:B------:R-:W-:Y:S01]  /*16390*/  IMAD.X R156, R156, 0x1, R153.reuse, P1 ;  /* 0x000000019c9c7824 */ /* 0x100fe200008e0699 */
[----:B------:R-:W-:Y:S01]  /*163a0*/  IADD3 R5, P2, R5, R154, RZ ;  /* 0x0000009a05057210 */ /* 0x000fe20007f5e0ff */
[----:B------:R-:W-:Y:S04]  /*163b0*/  STL [R1+0x1d4], R3 ;  /* 0x0001d40301007387 */ /* 0x000fe80000100800 */
[----:B------:R-:W-:Y:S01]  /*163c0*/  IMAD.X R222, R222, 0x1, R153, P2 ;  /* 0x00000001dede7824 */ /* 0x000fe200010e0699 */
[----:B------:R4:W-:Y:S01]  /*163d0*/  STL [R1+0x1d0], R156 ;  /* 0x0001d09c01007387 */ /* 0x0009e20000100800 */
[----:B-1----:R-:W-:-:S02]  /*163e0*/  IMAD.MOV.U32 R158, RZ, RZ, R3 ;  /* 0x000000ffff9e7224 */ /* 0x002fc400078e0003 */
[----:B------:R-:W-:Y:S01]  /*163f0*/  IMAD.MOV.U32 R159, RZ, RZ, R156 ;  /* 0x000000ffff9f7224 */ /* 0x000fe200078e009c */
[----:B------:R-:W-:Y:S04]  /*16400*/  STL [R1+0x214], R5 ;  /* 0x0002140501007387 */ /* 0x000fe80000100800 */
[----:B------:R1:W-:Y:S04]  /*16410*/  LDGSTS.E [R123+0x30880], desc[UR60][R158.64], P0 ;  /* 0x308800009e7b7fae */ /* 0x0003e8000812187c */
[----:B----4-:R-:W4:Y:S04]  /*16420*/  LDL.LU R156, [R1+0x2d4] ;  /* 0x0002d400019c7983 */ /* 0x010f280000300800 */
[----:B------:R1:W-:Y:S04]  /*16430*/  STL [R1+0x210], R222 ;  /* 0x000210de01007387 */ /* 0x0003e80000100800 */
[----:B------:R-:W4:Y:S01]  /*16440*/  LDL.LU R3, [R1+0x314] ;  /* 0x0003140001037983 */ /* 0x000f220000300800 */
[----:B-1----:R-:W-:-:S02]  /*16450*/  IMAD.MOV.U32 R159, RZ, RZ, R222 ;  /* 0x000000ffff9f7224 */ /* 0x002fc400078e00de */
[----:B------:R-:W-:Y:S01]  /*16460*/  IMAD.MOV.U32 R158, RZ, RZ, R5 ;  /* 0x000000ffff9e7224 */ /* 0x000fe200078e0005 */
[----:B------:R-:W4:Y:S04]  /*16470*/  LDL.LU R222, [R1+0x2d0] ;  /* 0x0002d00001de7983 */ /* 0x000f280000300800 */
[----:B------:R-:W4:Y:S04]  /*16480*/  LDL.LU R5, [R1+0x310] ;  /* 0x0003100001057983 */ /* 0x000f280000300800 */
[----:B------:R1:W-:Y:S01]  /*16490*/  LDGSTS.E [R123+0x30c80], desc[UR60][R158.64], P0 ;  /* 0x30c800009e7b7fae */ /* 0x0003e2000812187c */
[----:B------:R-:W-:-:S05]  /*164a0*/  IADD3 R0, P1, R0, R154, RZ ;  /* 0x0000009a00007210 */ /* 0x000fca0007f3e0ff */
[----:B-1----:R-:W-:Y:S01]  /*164b0*/  IMAD.MOV.U32 R158, RZ, RZ, R0 ;  /* 0x000000ffff9e7224 */ /* 0x002fe200078e0000 */
[----:B--2---:R-:W-:Y:S01]  /*164c0*/  IADD3 R150, P2, R150, R154, RZ ;  /* 0x0000009a96967210 */ /* 0x004fe20007f5e0ff */
[----:B------:R1:W-:Y:S01]  /*164d0*/  STL [R1+0x254], R0 ;  /* 0x0002540001007387 */ /* 0x0003e20000100800 */
[----:B---3--:R-:W-:-:S04]  /*164e0*/  IMAD.X R4, R4, 0x1, R153, P1 ;  /* 0x0000000104047824 */ /* 0x008fc800008e0699 */
[----:B------:R-:W-:Y:S01]  /*164f0*/  IMAD.MOV.U32 R159, RZ, RZ, R4 ;  /* 0x000000ffff9f7224 */ /* 0x000fe200078e0004 */
[----:B------:R-:W-:Y:S01]  /*16500*/  IADD3.X R157, R157, R153, RZ, P2, !PT ;  /* 0x000000999d9d7210 */ /* 0x000fe200017fe4ff */
[----:B------:R2:W-:Y:S04]  /*16510*/  STL [R1+0x250], R4 ;  /* 0x0002500401007387 */ /* 0x0005e80000100800 */
[----:B------:R3:W-:Y:S04]  /*16520*/  STL [R1+0x294], R150 ;  /* 0x0002949601007387 */ /* 0x0007e80000100800 */
[----:B------:R2:W-:Y:S04]  /*16530*/  LDGSTS.E [R123+0x31080], desc[UR60][R158.64], P0 ;  /* 0x310800009e7b7fae */ /* 0x0005e8000812187c */
[----:B-1----:R-:W4:Y:S04]  /*16540*/  LDL.LU R0, [R1+0x15c] ;  /* 0x00015c0001007983 */ /* 0x002f280000300800 */
[----:B------:R1:W-:Y:S01]  /*16550*/  STL [R1+0x290], R157 ;  /* 0x0002909d01007387 */ /* 0x0003e20000100800 */
[----:B--2---:R-:W-:-:S03]  /*16560*/  IMAD.MOV.U32 R158, RZ, RZ, R150 ;  /* 0x000000ffff9e7224 */ /* 0x004fc600078e0096 */
[----:B------:R-:W2:Y:S01]  /*16570*/  LDL.LU R4, [R1+0x19c] ;  /* 0x00019c0001047983 */ /* 0x000ea20000300800 */
[----:B------:R-:W-:-:S03]  /*16580*/  IMAD.MOV.U32 R159, RZ, RZ, R157 ;  /* 0x000000ffff9f7224 */ /* 0x000fc600078e009d */
[----:B---3--:R-:W3:Y:S01]  /*16590*/  LDL.LU R150, [R1+0x158] ;  /* 0x0001580001967983 */ /* 0x008ee20000300800 */
[----:B----4-:R-:W-:-:S03]  /*165a0*/  IADD3 R156, P1, R156, R154, RZ ;  /* 0x0000009a9c9c7210 */ /* 0x010fc60007f3e0ff */
[----:B------:R4:W-:Y:S04]  /*165b0*/  LDGSTS.E [R123+0x31480], desc[UR60][R158.64], P0 ;  /* 0x314800009e7b7fae */ /* 0x0009e8000812187c */
[----:B-1----:R-:W3:Y:S01]  /*165c0*/  LDL.LU R157, [R1+0x198] ;  /* 0x00019800019d7983 */ /* 0x002ee20000300800 */
[----:B------:R-:W-:Y:S01]  /*165d0*/  IADD3 R3, P2, R3, R154, RZ ;  /* 0x0000009a03037210 */ /* 0x000fe20007f5e0ff */
[--C-:B------:R-:W-:Y:S02]  /*165e0*/  IMAD.X R222, R222, 0x1, R153.reuse, P1 ;  /* 0x00000001dede7824 */ /* 0x100fe400008e0699 */
[----:B----4-:R-:W-:Y:S02]  /*165f0*/  IMAD.MOV.U32 R158, RZ, RZ, R156 ;  /* 0x000000ffff9e7224 */ /* 0x010fe400078e009c */
[----:B------:R-:W-:-:S02]  /*16600*/  IMAD.X R5, R5, 0x1, R153, P2 ;  /* 0x0000000105057824 */ /* 0x000fc400010e0699 */
[----:B------:R-:W-:Y:S01]  /*16610*/  IMAD.MOV.U32 R159, RZ, RZ, R222 ;  /* 0x000000ffff9f7224 */ /* 0x000fe200078e00de */
[----:B------:R1:W-:Y:S04]  /*16620*/  STL [R1+0x2d4], R156 ;  /* 0x0002d49c01007387 */ /* 0x0003e80000100800 */
[----:B------:R-:W-:Y:S04]  /*16630*/  STL [R1+0x2d0], R222 ;  /* 0x0002d0de01007387 */ /* 0x000fe80000100800 */
[----:B------:R4:W-:Y:S04]  /*16640*/  STL [R1+0x314], R3 ;  /* 0x0003140301007387 */ /* 0x0009e80000100800 */
[----:B------:R4:W-:Y:S04]  /*16650*/  LDGSTS.E [R123+0x31880], desc[UR60][R158.64], P0 ;  /* 0x318800009e7b7fae */ /* 0x0009e8000812187c */
[----:B------:R4:W-:Y:S04]  /*16660*/  STL [R1+0x310], R5 ;  /* 0x0003100501007387 */ /* 0x0009e80000100800 */
[----:B-1----:R-:W3:Y:S01]  /*16670*/  LDL.LU R156, [R1+0x1d8] ;  /* 0x0001d800019c7983 */ /* 0x002ee20000300800 */
[----:B----4-:R-:W-:-:S03]  /*16680*/  IMAD.MOV.U32 R158, RZ, RZ, R3 ;  /* 0x000000ffff9e7224 */ /* 0x010fc600078e0003 */
[----:B------:R-:W4:Y:S01]  /*16690*/  LDL.LU R3, [R1+0x1dc] ;  /* 0x0001dc0001037983 */ /* 0x000f220000300800 */
[----:B------:R-:W-:-:S03]  /*166a0*/  IMAD.MOV.U32 R159, RZ, RZ, R5 ;  /* 0x000000ffff9f7224 */ /* 0x000fc600078e0005 */
[----:B------:R-:W4:Y:S04]  /*166b0*/  LDL.LU R222, [R1+0x218] ;  /* 0x0002180001de7983 */ /* 0x000f280000300800 */
[----:B------:R-:W4:Y:S04]  /*166c0*/  LDL.LU R5, [R1+0x21c] ;  /* 0x00021c0001057983 */ /* 0x000f280000300800 */
[----:B------:R1:W-:Y:S02]  /*166d0*/  LDGSTS.E [R123+0x31c80], desc[UR60][R158.64], P0 ;  /* 0x31c800009e7b7fae */ /* 0x0003e4000812187c */
[----:B-1----:R-:W-:-:S05]  /*166e0*/  LOP3.LUT R159, R2, 0x20, RZ, 0x3c, !PT ;  /* 0x00000020029f7812 */ /* 0x002fca00078e3cff */
[----:B------:R-:W-:Y:S01]  /*166f0*/  VIADD R123, R159, UR5 ;  /* 0x000000059f7b7c36 */ /* 0x000fe20008000000 */
[-C--:B------:R-:W-:Y:S02]  /*16700*/  IADD3 R0, P1, R0, R154.reuse, RZ ;  /* 0x0000009a00007210 */ /* 0x080fe40007f3e0ff */
[----:B--2---:R-:W-:-:S03]  /*16710*/  IADD3 R4, P2, R4, R154, RZ ;  /* 0x0000009a04047210 */ /* 0x004fc60007f5e0ff */
[--C-:B---3--:R-:W-:Y:S01]  /*16720*/  IMAD.X R150, R150, 0x1, R153.reuse, P1 ;  /* 0x0000000196967824 */ /* 0x108fe200008e0699 */
[----:B------:R1:W-:Y:S01]  /*16730*/  STL [R1+0x15c], R0 ;  /* 0x00015c0001007387 */ /* 0x0003e20000100800 */
        /* <DEDUP_REMOVED lines=9> */
[----:B-1----:R-:W-:Y:S01]  /*167d0*/  MOV R158, R4 ;  /* 0x00000004009e7202 */ /* 0x002fe20000000f00 */
[----:B------:R-:W-:-:S02]  /*167e0*/  IMAD.MOV.U32 R159, RZ, RZ, R157 ;  /* 0x000000ffff9f7224 */ /* 0x000fc400078e009d */
[----:B---3--:R-:W3:Y:S04]  /*167f0*/  LDL.LU R4, [R1+0x258] ;  /* 0x0002580001047983 */ /* 0x008ee80000300800 */
[----:B------:R-:W3:Y:S04]  /*16800*/  LDL.LU R157, [R1+0x298] ;  /* 0x00029800019d7983 */ /* 0x000ee80000300800 */
[----:B------:R1:W-:Y:S01]  /*16810*/  LDGSTS.E [R123+0x30500], desc[UR60][R158.64], P0 ;  /* 0x305000009e7b7fae */ /* 0x0003e2000812187c */
[----:B----4-:R-:W-:-:S05]  /*16820*/  IADD3 R3, P1, R3, R154, RZ ;  /* 0x0000009a03037210 */ /* 0x010fca0007f3e0ff */
[----:B------:R-:W-:Y:S01]  /*16830*/  IMAD.X R156, R156, 0x1, R153, P1 ;  /* 0x000000019c9c7824 */ /* 0x000fe200008e0699 */
[----:B------:R-:W-:Y:S01]  /*16840*/  IADD3 R5, P2, R5, R154, RZ ;  /* 0x0000009a05057210 */ /* 0x000fe20007f5e0ff */
[----:B------:R-:W-:Y:S01]  /*16850*/  STL [R1+0x1dc], R3 ;  /* 0x0001dc0301007387 */ /* 0x000fe20000100800 */
[----:B-1----:R-:W-:Y:S02]  /*16860*/  IMAD.MOV.U32 R158, RZ, RZ, R3 ;  /* 0x000000ffff9e7224 */ /* 0x002fe400078e0003 */
[----:B------:R-:W-:Y:S01]  /*16870*/  IMAD.MOV.U32 R159, RZ, RZ, R156 ;  /* 0x000000ffff9f7224 */ /* 0x000fe200078e009c */
[----:B------:R1:W-:Y:S01]  /*16880*/  STL [R1+0x1d8], R156 ;  /* 0x0001d89c01007387 */ /* 0x0003e20000100800 */
[----:B------:R-:W-:-:S03]  /*16890*/  IMAD.X R222, R222, 0x1, R153, P2 ;  /* 0x00000001dede7824 */ /* 0x000fc600010e0699 */
[----:B------:R-:W-:Y:S04]  /*168a0*/  STL [R1+0x21c], R5 ;  /* 0x00021c0501007387 */ /* 0x000fe80000100800 */
[----:B------:R4:W-:Y:S04]  /*168b0*/  LDGSTS.E [R123+0x30900], desc[UR60][R158.64], P0 ;  /* 0x309000009e7b7fae */ /* 0x0009e8000812187c */
[----:B-1----:R-:W3:Y:S04]  /*168c0*/  LDL.LU R156, [R1+0x2dc] ;  /* 0x0002dc00019c7983 */ /* 0x002ee80000300800 */
[----:B------:R1:W-:Y:S04]  /*168d0*/  STL [R1+0x218], R222 ;  /* 0x000218de01007387 */ /* 0x0003e80000100800 */
[----:B------:R-:W3:Y:S01]  /*168e0*/  LDL.LU R3, [R1+0x31c] ;  /* 0x00031c0001037983 */ /* 0x000ee20000300800 */
[----:B----4-:R-:W-:-:S02]  /*168f0*/  IMAD.MOV.U32 R159, RZ, RZ, R222 ;  /* 0x000000ffff9f7224 */ /* 0x010fc400078e00de */
[----:B------:R-:W-:Y:S01]  /*16900*/  IMAD.MOV.U32 R158, RZ, RZ, R5 ;  /* 0x000000ffff9e7224 */ /* 0x000fe200078e0005 */
[----:B-1----:R-:W4:Y:S04]  /*16910*/  LDL.LU R222, [R1+0x2d8] ;  /* 0x0002d80001de7983 */ /* 0x002f280000300800 */
[----:B------:R-:W4:Y:S04]  /*16920*/  LDL.LU R5, [R1+0x318] ;  /* 0x0003180001057983 */ /* 0x000f280000300800 */
[----:B------:R1:W-:Y:S01]  /*16930*/  LDGSTS.E [R123+0x30d00], desc[UR60][R158.64], P0 ;  /* 0x30d000009e7b7fae */ /* 0x0003e2000812187c */
[----:B------:R-:W-:-:S05]  /*16940*/  IADD3 R0, P1, R0, R154, RZ ;  /* 0x0000009a00007210 */ /* 0x000fca0007f3e0ff */
[----:B-1----:R-:W-:Y:S01]  /*16950*/  IMAD.MOV.U32 R158, RZ, RZ, R0 ;  /* 0x000000ffff9e7224 */ /* 0x002fe200078e0000 */
[----:B--2---:R-:W-:Y:S01]  /*16960*/  IADD3 R150, P2, R150, R154, RZ ;  /* 0x0000009a96967210 */ /* 0x004fe20007f5e0ff */
[----:B------:R1:W-:Y:S01]  /*16970*/  STL [R1+0x25c], R0 ;  /* 0x00025c0001007387 */ /* 0x0003e20000100800 */
[----:B---3--:R-:W-:-:S04]  /*16980*/  IMAD.X R4, R4, 0x1, R153, P1 ;  /* 0x0000000104047824 */ /* 0x008fc800008e0699 */
[----:B------:R-:W-:Y:S02]  /*16990*/  IMAD.MOV.U32 R159, RZ, RZ, R4 ;  /* 0x000000ffff9f7224 */ /* 0x000fe400078e0004 */
[----:B------:R-:W-:Y:S01]  /*169a0*/  IMAD.X R157, R157, 0x1, R153, P2 ;  /* 0x000000019d9d7824 */ /* 0x000fe200010e0699 */
        /* <DEDUP_REMOVED lines=8> */
[----:B---3--:R-:W3:Y:S04]  /*16a30*/  LDL.LU R150, [R1+0x160] ;  /* 0x0001600001967983 */ /* 0x008ee80000300800 */
[----:B------:R4:W-:Y:S01]  /*16a40*/  LDGSTS.E [R123+0x31500], desc[UR60][R158.64], P0 ;  /* 0x315000009e7b7fae */ /* 0x0009e2000812187c */
[----:B------:R-:W-:-:S03]  /*16a50*/  IADD3 R156, P1, R156, R154, RZ ;  /* 0x0000009a9c9c7210 */ /* 0x000fc60007f3e0ff */
[----:B-1----:R-:W3:Y:S01]  /*16a60*/  LDL.LU R157, [R1+0x1a0] ;  /* 0x0001a000019d7983 */ /* 0x002ee20000300800 */
[----:B------:R-:W-:Y:S02]  /*16a70*/  IADD3 R3, P2, R3, R154, RZ ;  /* 0x0000009a03037210 */ /* 0x000fe40007f5e0ff */
[----:B----4-:R-:W-:Y:S01]  /*16a80*/  MOV R158, R156 ;  /* 0x0000009c009e7202 */ /* 0x010fe20000000f00 */
[--C-:B------:R-:W-:Y:S01]  /*16a90*/  IMAD.X R222, R222, 0x1, R153.reuse, P1 ;  /* 0x00000001dede7824 */ /* 0x100fe200008e0699 */
[----:B------:R1:W-:Y:S01]  /*16aa0*/  STL [R1+0x2dc], R156 ;  /* 0x0002dc9c01007387 */ /* 0x0003e20000100800 */
[----:B------:R-:W-:Y:S02]  /*16ab0*/  IMAD.X R5, R5, 0x1, R153, P2 ;  /* 0x0000000105057824 */ /* 0x000fe400010e0699 */
[----:B------:R-:W-:Y:S01]  /*16ac0*/  IMAD.MOV.U32 R159, RZ, RZ, R222 ;  /* 0x000000ffff9f7224 */ /* 0x000fe200078e00de */
        /* <DEDUP_REMOVED lines=44> */
[----:B----4-:R-:W-:Y:S01]  /*16d90*/  MOV R159, R222 ;  /* 0x000000de009f7202 */ /* 0x010fe20000000f00 */
[----:B------:R-:W-:-:S02]  /*16da0*/  IMAD.MOV.U32 R158, RZ, RZ, R5 ;  /* 0x000000ffff9e7224 */ /* 0x000fc400078e0005 */
        /* <DEDUP_REMOVED lines=22> */
[----:B------:R-:W-:Y:S01]  /*16f10*/  IADD3 R3, P2, R3, R154, RZ ;  /* 0x0000009a03037210 */ /* 0x000fe20007f5e0ff */
[----:B----4-:R-:W-:Y:S02]  /*16f20*/  IMAD.MOV.U32 R158, RZ, RZ, R156 ;  /* 0x000000ffff9e7224 */ /* 0x010fe400078e009c */
        /* <DEDUP_REMOVED lines=21> */
[----:B------:R-:W-:Y:S02]  /*17080*/  MOV R158, R0 ;  /* 0x00000000009e7202 */ /* 0x000fe40000000f00 */
        /* <DEDUP_REMOVED lines=26> */
[----:B----4-:R-:W-:-:S03]  /*17230*/  IMAD.MOV.U32 R159, RZ, RZ, R222 ;  /* 0x000000ffff9f7224 */ /* 0x010fc600078e00de */
[----:B-1----:R-:W4:Y:S01]  /*17240*/  LDL.LU R222, [R1+0x2e8] ;  /* 0x0002e80001de7983 */ /* 0x002f220000300800 */
[----:B------:R-:W-:-:S03]  /*17250*/  IMAD.MOV.U32 R158, RZ, RZ, R5 ;  /* 0x000000ffff9e7224 */ /* 0x000fc600078e0005 */
        /* <DEDUP_REMOVED lines=22> */
[----:B----4-:R-:W-:Y:S01]  /*173c0*/  IMAD.MOV.U32 R158, RZ, RZ, R156 ;  /* 0x000000ffff9e7224 */ /* 0x010fe200078e009c */
[----:B------:R-:W-:Y:S01]  /*173d0*/  IADD3.X R222, R222, R153, RZ, P1, !PT ;  /* 0x00000099dede7210 */ /* 0x000fe20000ffe4ff */
[----:B------:R1:W-:Y:S02]  /*173e0*/  STL [R1+0x2ec], R156 ;  /* 0x0002ec9c01007387 */ /* 0x0003e40000100800 */
        /* <DEDUP_REMOVED lines=38> */
[----:B------:R-:W-:Y:S01]  /*17650*/  MOV R159, R156 ;  /* 0x0000009c009f7202 */ /* 0x000fe20000000f00 */
[----:B------:R-:W-:Y:S01]  /*17660*/  IMAD.X R222, R222, 0x1, R153, P2 ;  /* 0x00000001dede7824 */ /* 0x000fe200010e0699 */
[----:B------:R1:W-:Y:S04]  /*17670*/  STL [R1+0x1f0], R156 ;  /* 0x0001f09c01007387 */ /* 0x0003e80000100800 */
        /* <DEDUP_REMOVED lines=50> */
[----:B---3--:R-:W-:Y:S01]  /*179a0*/  IMAD.X R150, R150, 0x1, R153, P1 ;  /* 0x0000000196967824 */ /* 0x008fe200008e0699 */
[----:B------:R1:W-:Y:S01]  /*179b0*/  STL [R1+0x17c], R0 ;  /* 0x00017c0001007387 */ /* 0x0003e20000100800 */
[----:B------:R-:W-:Y:S02]  /*179c0*/  IMAD.MOV.U32 R158, RZ, RZ, R0 ;  /* 0x000000ffff9e7224 */ /* 0x000fe400078e0000 */
[----:B------:R-:W-:Y:S01]  /*179d0*/  IMAD.MOV.U32 R159, RZ, RZ, R150 ;  /* 0x000000ffff9f7224 */ /* 0x000fe200078e0096 */
[----:B------:R2:W-:Y:S01]  /*179e0*/  STL [R1+0x178], R150 ;  /* 0x0001789601007387 */ /* 0x0005e20000100800 */
[----:B------:R-:W-:-:S03]  /*179f0*/  IADD3.X R157, R157, R153, RZ, P2, !PT ;  /* 0x000000999d9d7210 */ /* 0x000fc600017fe4ff */
[----:B------:R-:W-:Y:S04]  /*17a00*/  STL [R1+0x1bc], R4 ;  /* 0x0001bc0401007387 */ /* 0x000fe80000100800 */
[----:B------:R3:W-:Y:S04]  /*17a10*/  STL [R1+0x1b8], R157 ;  /* 0x0001b89d01007387 */ /* 0x0007e80000100800 */
[----:B-1----:R-:W4:Y:S04]  /*17a20*/  LDL.LU R0, [R1+0x27c] ;  /* 0x00027c0001007983 */ /* 0x002f280000300800 */
[----:B------:R1:W-:Y:S04]  /*17a30*/  LDGSTS.E [R123+0x30300], desc[UR60][R158.64], P0 ;  /* 0x303000009e7b7fae */ /* 0x0003e8000812187c */
[----:B--2---:R-:W2:Y:S01]  /*17a40*/  LDL.LU R150, [R1+0x2bc] ;  /* 0x0002bc0001967983 */ /* 0x004ea20000300800 */
[----:B-1----:R-:W-:-:S02]  /*17a50*/  IMAD.MOV.U32 R158, RZ, RZ, R4 ;  /* 0x000000ffff9e7224 */ /* 0x002fc400078e0004 */
[----:B------:R-:W-:Y:S02]  /*17a60*/  IMAD.MOV.U32 R159, RZ, RZ, R157 ;  /* 0x000000ffff9f7224 */ /* 0x000fe400078e009d */
        /* <DEDUP_REMOVED lines=24> */
[----:B---3--:R-:W-:-:S04]  /*17bf0*/  IMAD.X R157, R157, 0x1, R153, P1 ;  /* 0x000000019d9d7824 */ /* 0x008fc800008e0699 */
[----:B------:R-:W-:Y:S02]  /*17c00*/  IMAD.MOV.U32 R159, RZ, RZ, R157 ;  /* 0x000000ffff9f7224 */ /* 0x000fe400078e009d */
[----:B------:R-:W-:-:S03]  /*17c10*/  IMAD.X R4, R4, 0x1, R153, P2 ;  /* 0x0000000104047824 */ /* 0x000fc600010e0699 */
[----:B------:R1:W-:Y:S04]  /*17c20*/  LDGSTS.E [R123+0x31300], desc[UR60][R158.64], P0 ;  /* 0x313000009e7b7fae */ /* 0x0003e8000812187c */
[----:B------:R-:W-:Y:S04]  /*17c30*/  STL [R1+0x27c], R0 ;  /* 0x00027c0001007387 */ /* 0x000fe80000100800 */
[----:B------:R2:W-:Y:S01]  /*17c40*/  STL [R1+0x278], R157 ;  /* 0x0002789d01007387 */ /* 0x0005e20000100800 */
[----:B-1----:R-:W-:Y:S01]  /*17c50*/  MOV R158, R150 ;  /* 0x00000096009e7202 */ /* 0x002fe20000000f00 */
[----:B------:R-:W-:-:S02]  /*17c60*/  IMAD.MOV.U32 R159, RZ, RZ, R4 ;  /* 0x000000ffff9f7224 */ /* 0x000fc400078e0004 */
[----:B------:R-:W-:Y:S04]  /*17c70*/  STL [R1+0x2bc], R150 ;  /* 0x0002bc9601007387 */ /* 0x000fe80000100800 */
[----:B--2---:R-:W2:Y:S04]  /*17c80*/  LDL.LU R157, [R1+0x184] ;  /* 0x00018400019d7983 */ /* 0x004ea80000300800 */
[----:B------:R1:W-:Y:S01]  /*17c90*/  LDGSTS.E [R123+0x31700], desc[UR60][R158.64], P0 ;  /* 0x317000009e7b7fae */ /* 0x0003e2000812187c */
[----:B------:R-:W-:-:S03]  /*17ca0*/  IADD3 R156, P1, R156, R154, RZ ;  /* 0x0000009a9c9c7210 */ /* 0x000fc60007f3e0ff */
[----:B------:R3:W-:Y:S02]  /*17cb0*/  STL [R1+0x2b8], R4 ;  /* 0x0002b80401007387 */ /* 0x0007e40000100800 */
[----:B-1----:R-:W-:Y:S02]  /*17cc0*/  IMAD.MOV.U32 R158, RZ, RZ, R156 ;  /* 0x000000ffff9e7224 */ /* 0x002fe400078e009c */
[----:B------:R-:W2:Y:S01]  /*17cd0*/  LDL.LU R0, [R1+0x1c4] ;  /* 0x0001c40001007983 */ /* 0x000ea20000300800 */
[----:B------:R-:W-:-:S03]  /*17ce0*/  IADD3 R3, P2, R3, R154, RZ ;  /* 0x0000009a03037210 */ /* 0x000fc60007f5e0ff */
[----:B---3--:R-:W5:Y:S01]  /*17cf0*/  LDL.LU R4, [R1+0x774] ;  /* 0x0007740001047983 */ /* 0x008f620000300800 */
[----:B----4-:R-:W-:-:S03]  /*17d00*/  IMAD.X R222, R222, 0x1, R153, P1 ;  /* 0x00000001dede7824 */ /* 0x010fc600008e0699 */
[----:B------:R-:W3:Y:S01]  /*17d10*/  LDL.LU R150, [R1+0x1c0] ;  /* 0x0001c00001967983 */ /* 0x000ee20000300800 */
[----:B------:R-:W-:Y:S02]  /*17d20*/  IMAD.MOV.U32 R159, RZ, RZ, R222 ;  /* 0x000000ffff9f7224 */ /* 0x000fe400078e00de */
[----:B------:R-:W-:Y:S01]  /*17d30*/  IMAD.X R5, R5, 0x1, R153, P2 ;  /* 0x0000000105057824 */ /* 0x000fe200010e0699 */
[----:B------:R1:W-:Y:S04]  /*17d40*/  STL [R1+0x2fc], R156 ;  /* 0x0002fc9c01007387 */ /* 0x0003e80000100800 */
[----:B------:R4:W-:Y:S04]  /*17d50*/  STL [R1+0x2f8], R222 ;  /* 0x0002f8de01007387 */ /* 0x0009e80000100800 */
[----:B------:R4:W-:Y:S04]  /*17d60*/  LDGSTS.E [R123+0x31b00], desc[UR60][R158.64], P0 ;  /* 0x31b000009e7b7fae */ /* 0x0009e8000812187c */
[----:B------:R-:W-:Y:S04]  /*17d70*/  STL [R1+0x33c], R3 ;  /* 0x00033c0301007387 */ /* 0x000fe80000100800 */
[----:B-1----:R-:W3:Y:S01]  /*17d80*/  LDL.LU R156, [R1+0x204] ;  /* 0x00020400019c7983 */ /* 0x002ee20000300800 */
[----:B----4-:R-:W-:-:S02]  /*17d90*/  IMAD.MOV.U32 R158, RZ, RZ, R3 ;  /* 0x000000ffff9e7224 */ /* 0x010fc400078e0003 */
[----:B------:R-:W-:Y:S01]  /*17da0*/  IMAD.MOV.U32 R159, RZ, RZ, R5 ;  /* 0x000000ffff9f7224 */ /* 0x000fe200078e0005 */
[----:B------:R1:W-:Y:S04]  /*17db0*/  STL [R1+0x338], R5 ;  /* 0x0003380501007387 */ /* 0x0003e80000100800 */
[----:B------:R-:W4:Y:S04]  /*17dc0*/  LDL.LU R222, [R1+0x244] ;  /* 0x0002440001de7983 */ /* 0x000f280000300800 */
[----:B------:R1:W-:Y:S04]  /*17dd0*/  LDGSTS.E [R123+0x31f00], desc[UR60][R158.64], P0 ;  /* 0x31f000009e7b7fae */ /* 0x0003e8000812187c */
[----:B-1----:R-:W5:Y:S04]  /*17de0*/  LDL.LU R5, [R1+0x770] ;  /* 0x0007700001057983 */ /* 0x002f680000300800 */
[----:B------:R-:W4:Y:S04]  /*17df0*/  LDL.LU R3, [R1+0x240] ;  /* 0x0002400001037983 */ /* 0x000f280000300800 */
[----:B------:R-:W4:Y:S01]  /*17e00*/  LDL.LU R159, [R1+0x180] ;  /* 0x00018000019f7983 */ /* 0x000f220000300800 */
[----:B------:R-:W-:-:S05]  /*17e10*/  LOP3.LUT R158, R2, 0x70, RZ, 0x3c, !PT ;  /* 0x00000070029e7812 */ /* 0x000fca00078e3cff */
[----:B------:R-:W-:Y:S01]  /*17e20*/  VIADD R123, R158, UR5 ;  /* 0x000000059e7b7c36 */ /* 0x000fe20008000000 */
[----:B--2---:R-:W-:-:S05]  /*17e30*/  IADD3 R157, P1, R157, R154, RZ ;  /* 0x0000009a9d9d7210 */ /* 0x004fca0007f3e0ff */
[----:B------:R-:W-:Y:S01]  /*17e40*/  IMAD.MOV.U32 R158, RZ, RZ, R157 ;  /* 0x000000ffff9e7224 */ /* 0x000fe200078e009d */
[----:B------:R1:W-:Y:S01]  /*17e50*/  STL [R1+0x184], R157 ;  /* 0x0001849d01007387 */ /* 0x0003e20000100800 */
[----:B------:R-:W-:-:S05]  /*17e60*/  IADD3 R0, P2, R0, R154, RZ ;  /* 0x0000009a00007210 */ /* 0x000fca0007f5e0ff */
[--C-:B---3--:R-:W-:Y:S02]  /*17e70*/  IMAD.X R150, R150, 0x1, R153.reuse, P2 ;  /* 0x0000000196967824 */ /* 0x108fe400010e0699 */
[----:B----4-:R-:W-:-:S05]  /*17e80*/  IMAD.X R159, R159, 0x1, R153, P1 ;  /* 0x000000019f9f7824 */ /* 0x010fca00008e0699 */
[----:B------:R2:W-:Y:S04]  /*17e90*/  STL [R1+0x180], R159 ;  /* 0x0001809f01007387 */ /* 0x0005e80000100800 */
[----:B------:R3:W-:Y:S04]  /*17ea0*/  LDGSTS.E [R123+0x30380], desc[UR60][R158.64], P0 ;  /* 0x303800009e7b7fae */ /* 0x0007e8000812187c */
[----:B------:R-:W-:Y:S04]  /*17eb0*/  STL [R1+0x1c4], R0 ;  /* 0x0001c40001007387 */ /* 0x000fe80000100800 */
[----:B------:R4:W-:Y:S01]  /*17ec0*/  STL [R1+0x1c0], R150 ;  /* 0x0001c09601007387 */ /* 0x0009e20000100800 */
[----:B---3--:R-:W-:-:S03]  /*17ed0*/  IMAD.MOV.U32 R158, RZ, RZ, R0 ;  /* 0x000000ffff9e7224 */ /* 0x008fc600078e0000 */
[----:B-1----:R-:W3:Y:S01]  /*17ee0*/  LDL.LU R157, [R1+0x2c4] ;  /* 0x0002c400019d7983 */ /* 0x002ee20000300800 */
[----:B--2---:R-:W-:-:S03]  /*17ef0*/  IMAD.MOV.U32 R159, RZ, RZ, R150 ;  /* 0x000000ffff9f7224 */ /* 0x004fc600078e0096 */
[----:B----4-:R-:W2:Y:S04]  /*17f00*/  LDL.LU R150, [R1+0x2c0] ;  /* 0x0002c00001967983 */ /* 0x010ea80000300800 */
[----:B------:R-:W4:Y:S04]  /*17f10*/  LDL.LU R0, [R1+0x344] ;  /* 0x0003440001007983 */ /* 0x000f280000300800 */
[----:B------:R1:W-:Y:S04]  /*17f20*/  LDGSTS.E [R123+0x30780], desc[UR60][R158.64], P0 ;  /* 0x307800009e7b7fae */ /* 0x0003e8000812187c */
[----:B------:R-:W3:Y:S01]  /*17f30*/  LDL.LU R159, [R1+0x200] ;  /* 0x00020000019f7983 */ /* 0x000ee20000300800 */
[----:B------:R-:W-:-:S02]  /*17f40*/  IADD3 R156, P1, R156, R154, RZ ;  /* 0x0000009a9c9c7210 */ /* 0x000fc40007f3e0ff */
[----:B------:R-:W-:Y:S02]  /*17f50*/  IADD3 R222, P2, R222, R154, RZ ;  /* 0x0000009adede7210 */ /* 0x000fe40007f5e0ff */
[----:B-1----:R-:W-:Y:S01]  /*17f60*/  MOV R158, R156 ;  /* 0x0000009c009e7202 */ /* 0x002fe20000000f00 */
[----:B------:R1:W-:Y:S02]  /*17f70*/  STL [R1+0x204], R156 ;  /* 0x0002049c01007387 */ /* 0x0003e40000100800 */
[--C-:B------:R-:W-:Y:S02]  /*17f80*/  IMAD.X R3, R3, 0x1, R153.reuse, P2 ;  /* 0x0000000103037824 */ /* 0x100fe400010e0699 */
[----:B---3--:R-:W-:-:S05]  /*17f90*/  IMAD.X R159, R159, 0x1, R153, P1 ;  /* 0x000000019f9f7824 */ /* 0x008fca00008e0699 */
[----:B------:R3:W-:Y:S04]  /*17fa0*/  STL [R1+0x200], R159 ;  /* 0x0002009f01007387 */ /* 0x0007e80000100800 */
[----:B------:R2:W-:Y:S04]  /*17fb0*/  LDGSTS.E [R123+0x30b80], desc[UR60][R158.64], P0 ;  /* 0x30b800009e7b7fae */ /* 0x0005e8000812187c */
[----:B------:R-:W-:Y:S04]  /*17fc0*/  STL [R1+0x244], R222 ;  /* 0x000244de01007387 */ /* 0x000fe80000100800 */
[----:B-1----:R-:W4:Y:S01]  /*17fd0*/  LDL.LU R156, [R1+0x340] ;  /* 0x00034000019c7983 */ /* 0x002f220000300800 */
[----:B--2---:R-:W-:-:S02]  /*17fe0*/  IMAD.MOV.U32 R158, RZ, RZ, R222 ;  /* 0x000000ffff9e7224 */ /* 0x004fc400078e00de */
[----:B---3--:R-:W-:Y:S01]  /*17ff0*/  IMAD.MOV.U32 R159, RZ, RZ, R3 ;  /* 0x000000ffff9f7224 */ /* 0x008fe200078e0003 */
[----:B------:R1:W-:Y:S04]  /*18000*/  STL [R1+0x240], R3 ;  /* 0x0002400301007387 */ /* 0x0003e80000100800 */
[----:B------:R2:W-:Y:S04]  /*18010*/  LDGSTS.E [R123+0x30f80], desc[UR60][R158.64], P0 ;  /* 0x30f800009e7b7fae */ /* 0x0005e8000812187c */
[----:B-1----:R-:W5:Y:S04]  /*18020*/  LDL.LU R3, [R1+0x76c] ;  /* 0x00076c0001037983 */ /* 0x002f680000300800 */
[----:B------:R-:W3:Y:S04]  /*18030*/  LDL R222, [R1+0x34c] ;  /* 0x00034c0001de7983 */ /* 0x000ee80000100800 */
[----:B------:R-:W4:Y:S04]  /*18040*/  LDL.LU R158, [R1+0x280] ;  /* 0x00028000019e7983 */ /* 0x000f280000300800 */
[----:B------:R-:W2:Y:S01]  /*18050*/  LDL.LU R159, [R1+0x284] ;  /* 0x00028400019f7983 */ /* 0x000ea20000300800 */
[----:B------:R-:W-:-:S05]  /*18060*/  IADD3 R157, P2, R157, R154, RZ ;  /* 0x0000009a9d9d7210 */ /* 0x000fca0007f5e0ff */
[----:B------:R-:W-:Y:S01]  /*18070*/  IMAD.X R150, R150, 0x1, R153, P2 ;  /* 0x0000000196967824 */ /* 0x000fe200010e0699 */
[----:B--2---:R-:W-:-:S05]  /*18080*/  IADD3 R159, P1, R159, R154, RZ ;  /* 0x0000009a9f9f7210 */ /* 0x004fca0007f3e0ff */
[----:B----4-:R-:W-:Y:S01]  /*18090*/  IMAD.X R158, R158, 0x1, R153, P1 ;  /* 0x000000019e9e7824 */ /* 0x010fe200008e0699 */
[----:B------:R1:W-:Y:S04]  /*180a0*/  STL [R1+0x284], R159 ;  /* 0x0002849f01007387 */ /* 0x0003e80000100800 */
[----:B------:R2:W-:Y:S01]  /*180b0*/  STL [R1+0x280], R158 ;  /* 0x0002809e01007387 */ /* 0x0005e20000100800 */
[----:B-1----:R-:W-:-:S04]  /*180c0*/  LOP3.LUT R159, R159, R158, RZ, 0x3c, !PT ;  /* 0x0000009e9f9f7212 */ /* 0x002fc800078e3cff */
[----:B--2---:R-:W-:-:S04]  /*180d0*/  LOP3.LUT R158, R159, R158, RZ, 0x3c, !PT ;  /* 0x0000009e9f9e7212 */ /* 0x004fc800078e3cff */
[----:B------:R-:W-:Y:S01]  /*180e0*/  LOP3.LUT R159, R159, R158, RZ, 0x3c, !PT ;  /* 0x0000009e9f9f7212 */ /* 0x000fe200078e3cff */
[----:B------:R-:W-:Y:S04]  /*180f0*/  STL [R1+0x2c4], R157 ;  /* 0x0002c49d01007387 */ /* 0x000fe80000100800 */
[----:B------:R1:W-:Y:S04]  /*18100*/  LDGSTS.E [R123+0x31380], desc[UR60][R158.64], P0 ;  /* 0x313800009e7b7fae */ /* 0x0003e8000812187c */
[----:B------:R2:W-:Y:S01]  /*18110*/  STL [R1+0x2c0], R150 ;  /* 0x0002c09601007387 */ /* 0x0005e20000100800 */
[----:B-1----:R-:W-:-:S02]  /*18120*/  IMAD.MOV.U32 R158, RZ, RZ, R157 ;  /* 0x000000ffff9e7224 */ /* 0x002fc400078e009d */
[----:B------:R-:W-:Y:S02]  /*18130*/  IMAD.MOV.U32 R159, RZ, RZ, R150 ;  /* 0x000000ffff9f7224 */ /* 0x000fe400078e0096 */
[----:B--2---:R-:W2:Y:S04]  /*18140*/  LDL.LU R150, [R1+0x768] ;  /* 0x0007680001967983 */ /* 0x004ea80000300800 */
[----:B------:R-:W5:Y:S04]  /*18150*/  LDL.LU R157, [R1+0x764] ;  /* 0x00076400019d7983 */ /* 0x000f680000300800 */
[----:B------:R1:W-:Y:S04]  /*18160*/  LDGSTS.E [R123+0x31780], desc[UR60][R158.64], P0 ;  /* 0x317800009e7b7fae */ /* 0x0003e8000812187c */
[----:B------:R-:W4:Y:S04]  /*18170*/  LDL.LU R158, [R1+0x300] ;  /* 0x00030000019e7983 */ /* 0x000f280000300800 */
[----:B------:R-:W1:Y:S01]  /*18180*/  LDL.LU R159, [R1+0x304] ;  /* 0x00030400019f7983 */ /* 0x000e620000300800 */
[----:B------:R-:W-:-:S05]  /*18190*/  IADD3 R0, P2, R0, R154, RZ ;  /* 0x0000009a00007210 */ /* 0x000fca0007f5e0ff */
[----:B------:R-:W-:Y:S01]  /*181a0*/  IMAD.X R156, R156, 0x1, R153, P2 ;  /* 0x000000019c9c7824 */ /* 0x000fe200010e0699 */
[----:B-1----:R-:W-:-:S05]  /*181b0*/  IADD3 R159, P1, R159, R154, RZ ;  /* 0x0000009a9f9f7210 */ /* 0x002fca0007f3e0ff */
[----:B----4-:R-:W-:Y:S01]  /*181c0*/  IMAD.X R158, R158, 0x1, R153, P1 ;  /* 0x000000019e9e7824 */ /* 0x010fe200008e0699 */
[----:B------:R1:W-:Y:S04]  /*181d0*/  STL [R1+0x304], R159 ;  /* 0x0003049f01007387 */ /* 0x0003e80000100800 */
[----:B------:R4:W-:Y:S01]  /*181e0*/  STL [R1+0x300], R158 ;  /* 0x0003009e01007387 */ /* 0x0009e20000100800 */
[----:B-1----:R-:W-:-:S04]  /*181f0*/  LOP3.LUT R159, R159, R158, RZ, 0x3c, !PT ;  /* 0x0000009e9f9f7212 */ /* 0x002fc800078e3cff */
[----:B----4-:R-:W-:-:S04]  /*18200*/  LOP3.LUT R158, R159, R158, RZ, 0x3c, !PT ;  /* 0x0000009e9f9e7212 */ /* 0x010fc800078e3cff */
[----:B------:R-:W-:Y:S01]  /*18210*/  LOP3.LUT R159, R159, R158, RZ, 0x3c, !PT ;  /* 0x0000009e9f9f7212 */ /* 0x000fe200078e3cff */
[----:B------:R-:W-:Y:S04]  /*18220*/  STL [R1+0x344], R0 ;  /* 0x0003440001007387 */ /* 0x000fe80000100800 */
[----:B------:R1:W-:Y:S04]  /*18230*/  LDGSTS.E [R123+0x31b80], desc[UR60][R158.64], P0 ;  /* 0x31b800009e7b7fae */ /* 0x0003e8000812187c */
[----:B------:R4:W-:Y:S01]  /*18240*/  STL [R1+0x340], R156 ;  /* 0x0003409c01007387 */ /* 0x0009e20000100800 */
[----:B-1----:R-:W-:-:S02]  /*18250*/  IMAD.MOV.U32 R159, RZ, RZ, R156 ;  /* 0x000000ffff9f7224 */ /* 0x002fc400078e009c */
[----:B------:R-:W-:Y:S01]  /*18260*/  IMAD.MOV.U32 R158, RZ, RZ, R0 ;  /* 0x000000ffff9e7224 */ /* 0x000fe200078e0000 */
[----:B----4-:R-:W5:Y:S04]  /*18270*/  LDL.LU R156, [R1+0x760] ;  /* 0x00076000019c7983 */ /* 0x010f680000300800 */
[----:B------:R-:W5:Y:S01]  /*18280*/  LDL.LU R0, [R1+0x75c] ;  /* 0x00075c0001007983 */ /* 0x000f620000300800 */
[----:B--2---:R-:W-:-:S03]  /*18290*/  VIADD R150, R150, 0x1 ;  /* 0x0000000196967836 */ /* 0x004fc60000000000 */
[----:B------:R1:W-:Y:S02]  /*182a0*/  LDGSTS.E [R123+0x31f80], desc[UR60][R158.64], P0 ;  /* 0x31f800009e7b7fae */ /* 0x0003e4000812187c */
[----:B---3--:R-:W-:Y:S02]  /*182b0*/  ISETP.NE.U32.AND P0, PT, R150, R222, PT ;  /* 0x000000de9600720c */ /* 0x008fe40003f05070 */
[----:B------:R-:W0:Y:S01]  /*182c0*/  LDGDEPBAR ;  /* 0x00000000000079af */ /* 0x000e220000000000 */
[----:B-1----:R-:W-:-:S10]  /*182d0*/  IMAD.U32 R123, RZ, RZ, UR4 ;  /* 0x00000004ff7b7e24 */ /* 0x002fd4000f8e00ff */
[----:B------:R-:W-:Y:S05]  /*182e0*/  @P0 BRA `(.L_x_1) ;  /* 0xffffff80000c0947 */ /* 0x000fea000383ffff */
.L_x_0:
[----:B------:R-:W2:Y:S01]  /*182f0*/  LDL.LU R154, [R1+0x350] ;  /* 0x00035000019a7983 */ /* 0x000ea20000300800 */
[----:B-----5:R-:W1:Y:S01]  /*18300*/  S2R R4, SR_TID.X ;  /* 0x0000000000047919 */ /* 0x020e620000002100 */
[----:B------:R-:W-:Y:S02]  /*18310*/  WARPGROUP.DEPBAR.LE gsb0, 0x0 ;  /* 0x00008000000079c5 */ /* 0x000fe40000010000 */
[----:B------:R-:W-:-:S04]  /*18320*/  DEPBAR.LE SB0, 0x0 ;  /* 0x000080000000791a */ /* 0x000fc80000000000 */
[----:B------:R-:W3:Y:S01]  /*18330*/  LDL.LU R150, [R1+0x6d8] ;  /* 0x0006d80001967983 */ /* 0x000ee20000300800 */
[----:B------:R-:W-:Y:S01]  /*18340*/  ULDC UR5, c[0x0][0x248] ;  /* 0x0000920000057ab9 */ /* 0x000fe20000000800 */
[----:B------:R-:W-:Y:S02]  /*18350*/  ULDC.64 UR6, c[0x0][0x220] ;  /* 0x0000880000067ab9 */ /* 0x000fe40000000a00 */
[----:B------:R-:W4:Y:S04]  /*18360*/  LDL.LU R159, [R1+0x6d4] ;  /* 0x0006d400019f7983 */ /* 0x000f280000300800 */
[----:B------:R-:W3:Y:S04]  /*18370*/  LDL.LU R123, [R1+0x6d0] ;  /* 0x0006d000017b7983 */ /* 0x000ee80000300800 */
[----:B------:R-:W3:Y:S04]  /*18380*/  LDL.LU R222, [R1+0x6cc] ;  /* 0x0006cc0001de7983 */ /* 0x000ee80000300800 */
[----:B------:R-:W4:Y:S01]  /*18390*/  LDL.LU R158, [R1+0x620] ;  /* 0x00062000019e7983 */ /* 0x000f220000300800 */
[----:B------:R-:W-:-:S02]  /*183a0*/  IMAD.MOV.U32 R6, RZ, RZ, R24 ;  /* 0x000000ffff067224 */ /* 0x000fc400078e0018 */
[----:B------:R-:W-:Y:S01]  /*183b0*/  IMAD.MOV.U32 R7, RZ, RZ, R26 ;  /* 0x000000ffff077224 */ /* 0x000fe200078e001a */
[----:B------:R-:W3:Y:S01]  /*183c0*/  LDL.LU R92, [R1+0x71c] ;  /* 0x00071c00015c7983 */ /* 0x000ee20000300800 */
[----:B------:R-:W-:Y:S02]  /*183d0*/  IMAD.MOV.U32 R8, RZ, RZ, R57 ;  /* 0x000000ffff087224 */ /* 0x000fe400078e0039 */
[----:B------:R-:W-:Y:S01]  /*183e0*/  IMAD.MOV.U32 R9, RZ, RZ, R59 ;  /* 0x000000ffff097224 */ /* 0x000fe200078e003b */
[----:B------:R-:W3:Y:S01]  /*183f0*/  LDL.LU R91, [R1+0x718] ;  /* 0x00071800015b7983 */ /* 0x000ee20000300800 */
[C---:B-1----:R-:W-:Y:S01]  /*18400*/  IMAD.SHL.U32 R2, R4.reuse, 0x10, RZ ;  /* 0x0000001004027824 */ /* 0x042fe200078e00ff */
[C---:B------:R-:W-:Y:S01]  /*18410*/  LOP3.LUT R5, R4.reuse, 0x60, RZ, 0xc0, !PT ;  /* 0x0000006004057812 */ /* 0x040fe200078ec0ff */
[----:B------:R-:W-:Y:S01]  /*18420*/  IMAD.SHL.U32 R3, R4, 0x40, RZ ;  /* 0x0000004004037824 */ /* 0x000fe200078e00ff */
[----:B------:R-:W-:Y:S01]  /*18430*/  MOV R4, R56 ;  /* 0x0000003800047202 */ /* 0x000fe20000000f00 */
[----:B------:R-:W-:Y:S01]  /*18440*/  IMAD.MOV.U32 R10, RZ, RZ, R25 ;  /* 0x000000ffff0a7224 */ /* 0x000fe200078e0019 */
[----:B------:R-:W-:Y:S01]  /*18450*/  LOP3.LUT R2, R2, 0xf0, RZ, 0xc0, !PT ;  /* 0x000000f002027812 */ /* 0x000fe200078ec0ff */
[----:B------:R-:W-:Y:S01]  /*18460*/  IMAD.MOV.U32 R11, RZ, RZ, R27 ;  /* 0x000000ffff0b7224 */ /* 0x000fe200078e001b */
[----:B------:R-:W-:Y:S01]  /*18470*/  LOP3.LUT R3, R3, 0x400, RZ, 0xc0, !PT ;  /* 0x0000040003037812 */ /* 0x000fe200078ec0ff */
[----:B------:R-:W-:Y:S01]  /*18480*/  IMAD.MOV.U32 R12, RZ, RZ, R61 ;  /* 0x000000ffff0c7224 */ /* 0x000fe200078e003d */
[----:B------:R-:W3:Y:S01]  /*18490*/  LDL.LU R90, [R1+0x714] ;  /* 0x00071400015a7983 */ /* 0x000ee20000300800 */
[----:B------:R-:W-:-:S02]  /*184a0*/  IMAD.MOV.U32 R13, RZ, RZ, R63 ;  /* 0x000000ffff0d7224 */ /* 0x000fc400078e003f */
[----:B------:R-:W-:Y:S01]  /*184b0*/  IMAD.MOV.U32 R14, RZ, RZ, R29 ;  /* 0x000000ffff0e7224 */ /* 0x000fe200078e001d */
[----:B------:R-:W3:Y:S01]  /*184c0*/  LDL.LU R89, [R1+0x710] ;  /* 0x0007100001597983 */ /* 0x000ee20000300800 */
[----:B------:R-:W-:Y:S02]  /*184d0*/  IMAD.MOV.U32 R15, RZ, RZ, R31 ;  /* 0x000000ffff0f7224 */ /* 0x000fe400078e001f */
[----:B------:R-:W-:Y:S01]  /*184e0*/  IMAD.MOV.U32 R20, RZ, RZ, R65 ;  /* 0x000000ffff147224 */ /* 0x000fe200078e0041 */
[----:B------:R-:W3:Y:S01]  /*184f0*/  LDL.LU R93, [R1+0x70c] ;  /* 0x00070c00015d7983 */ /* 0x000ee20000300800 */
[----:B------:R-:W-:Y:S02]  /*18500*/  IMAD.MOV.U32 R21, RZ, RZ, R67 ;  /* 0x000000ffff157224 */ /* 0x000fe400078e0043 */
[----:B------:R-:W-:Y:S01]  /*18510*/  IMAD.MOV.U32 R22, RZ, RZ, R33 ;  /* 0x000000ffff167224 */ /* 0x000fe200078e0021 */
[----:B------:R-:W3:Y:S01]  /*18520*/  LDL.LU R88, [R1+0x708] ;  /* 0x0007080001587983 */ /* 0x000ee20000300800 */
        /* <DEDUP_REMOVED lines=8> */
[----:B------:R-:W-:Y:S01]  /*185b0*/  IMAD.MOV.U32 R61, RZ, RZ, R83 ;  /* 0x000000ffff3d7224 */ /* 0x000fe200078e0053 */
[----:B------:R-:W-:Y:S01]  /*185c0*/  BAR.SYNC.DEFER_BLOCKING 0x0 ;  /* 0x0000000000007b1d */ /* 0x000fe20000010000 */
[----:B--2---:R-:W-:-:S13]  /*185d0*/  R2UR UR4, R154 ;  /* 0x000000009a0472ca */ /* 0x004fda00000e0000 */
[----:B------:R-:W-:-:S05]  /*185e0*/  IADD3 R2, R3, UR4, R2 ;  /* 0x0000000403027c10 */ /* 0x000fca000fffe002 */
[----:B------:R-:W-:Y:S02]  /*185f0*/  IMAD R2, R5, 0x8, R2 ;  /* 0x0000000805027824 */ /* 0x000fe400078e0202 */
[----:B------:R-:W-:Y:S02]  /*18600*/  IMAD.MOV.U32 R5, RZ, RZ, R58 ;  /* 0x000000ffff057224 */ /* 0x000fe400078e003a */
[----:B------:R-:W-:-:S03]  /*18610*/  IMAD.MOV.U32 R58, RZ, RZ, R45 ;  /* 0x000000ffff3a7224 */ /* 0x000fc600078e002d */
[----:B------:R-:W-:Y:S01]  /*18620*/  STSM.16.M88.4 [R2], R4 ;  /* 0x0000000402007844 */ /* 0x000fe20000000200 */
[----:B------:R-:W-:Y:S01]  /*18630*/  BAR.SYNC.DEFER_BLOCKING 0x0 ;  /* 0x0000000000007b1d */ /* 0x000fe20000010000 */
[----:B----4-:R-:W-:-:S04]  /*18640*/  ISETP.GE.AND P0, PT, R158, R156, PT ;  /* 0x0000009c9e00720c */ /* 0x010fc80003f06270 */
[-C--:B------:R-:W-:Y:S02]  /*18650*/  ISETP.LT.AND P1, PT, R159, R157.reuse, !P0 ;  /* 0x0000009d9f00720c */ /* 0x080fe40004721270 */
[-C--:B------:R-:W-:Y:S01]  /*18660*/  ISETP.LT.AND P3, PT, R0, R157.reuse, !P0 ;  /* 0x0000009d0000720c */ /* 0x080fe20004761270 */
[----:B------:R-:W1:Y:S01]  /*18670*/  S2R R159, SR_TID.X ;  /* 0x00000000009f7919 */ /* 0x000e620000002100 */
[-C--:B---3--:R-:W-:Y:S02]  /*18680*/  ISETP.LT.AND P2, PT, R150, R157.reuse, !P0 ;  /* 0x0000009d9600720c */ /* 0x088fe40004741270 */
[-C--:B------:R-:W-:Y:S02]  /*18690*/  ISETP.LT.AND P5, PT, R123, R157.reuse, !P0 ;  /* 0x0000009d7b00720c */ /* 0x080fe400047a1270 */
[----:B------:R-:W-:Y:S02]  /*186a0*/  ISETP.LT.AND P4, PT, R222, R157, !P0 ;  /* 0x0000009dde00720c */ /* 0x000fe40004781270 */
[----:B-1----:R-:W-:-:S04]  /*186b0*/  LOP3.LUT R159, R159, 0x7f, RZ, 0xc0, !PT ;  /* 0x0000007f9f9f7812 */ /* 0x002fc800078ec0ff */
[----:B------:R-:W-:Y:S01]  /*186c0*/  LEA R3, R159, UR4, 0x4 ;  /* 0x000000049f037c11 */ /* 0x000fe2000f8e20ff */
[----:B------:R-:W-:-:S04]  /*186d0*/  ULDC UR4, c[0x0][0x244] ;  /* 0x0000910000047ab9 */ /* 0x000fc80000000800 */
[----:B------:R-:W1:Y:S01]  /*186e0*/  LDS.128 R4, [R3] ;  /* 0x0000000003047984 */ /* 0x000e620000000c00 */
[----:B------:R-:W-:Y:S06]  /*186f0*/  BAR.SYNC.DEFER_BLOCKING 0x0 ;  /* 0x0000000000007b1d */ /* 0x000fec0000010000 */
[----:B------:R2:W-:Y:S02]  /*18700*/  STSM.16.M88.4 [R2], R8 ;  /* 0x0000000802007844 */ /* 0x0005e40000000200 */
[----:B------:R-:W-:Y:S01]  /*18710*/  BAR.SYNC.DEFER_BLOCKING 0x0 ;  /* 0x0000000000007b1d */ /* 0x000fe20000010000 */
[----:B--2---:R-:W-:-:S02]  /*18720*/  IMAD.MOV.U32 R8, RZ, RZ, R60 ;  /* 0x000000ffff087224 */ /* 0x004fc400078e003c */
[----:B------:R-:W-:Y:S02]  /*18730*/  IMAD.MOV.U32 R9, RZ, RZ, R62 ;  /* 0x000000ffff097224 */ /* 0x000fe400078e003e */
[----:B------:R-:W-:Y:S02]  /*18740*/  IMAD.MOV.U32 R10, RZ, RZ, R28 ;  /* 0x000000ffff0a7224 */ /* 0x000fe400078e001c */
[----:B------:R-:W-:Y:S02]  /*18750*/  IMAD.MOV.U32 R11, RZ, RZ, R30 ;  /* 0x000000ffff0b7224 */ /* 0x000fe400078e001e */
[----:B------:R-:W-:Y:S02]  /*18760*/  IMAD.MOV.U32 R28, RZ, RZ, R69 ;  /* 0x000000ffff1c7224 */ /* 0x000fe400078e0045 */
[----:B------:R-:W-:Y:S01]  /*18770*/  IMAD.MOV.U32 R30, RZ, RZ, R37 ;  /* 0x000000ffff1e7224 */ /* 0x000fe200078e0025 */
[----:B------:R-:W2:Y:S01]  /*18780*/  LDS.128 R16, [R3] ;  /* 0x0000000003107984 */ /* 0x000ea20000000c00 */
[----:B------:R-:W-:-:S02]  /*18790*/  IMAD.MOV.U32 R37, RZ, RZ, R75 ;  /* 0x000000ffff257224 */ /* 0x000fc400078e004b */
[----:B------:R-:W-:Y:S01]  /*187a0*/  IMAD.MOV.U32 R62, RZ, RZ, R49 ;  /* 0x000000ffff3e7224 */ /* 0x000fe200078e0031 */
[----:B------:R-:W-:Y:S01]  /*187b0*/  BAR.SYNC.DEFER_BLOCKING 0x0 ;  /* 0x0000000000007b1d */ /* 0x000fe20000010000 */
[----:B------:R-:W-:-:S05]  /*187c0*/  IMAD.MOV.U32 R60, RZ, RZ, R81 ;  /* 0x000000ffff3c7224 */ /* 0x000fca00078e0051 */
[----:B------:R-:W-:Y:S02]  /*187d0*/  STSM.16.M88.4 [R2], R8 ;  /* 0x0000000802007844 */ /* 0x000fe40000000200 */
[----:B------:R-:W-:Y:S06]  /*187e0*/  BAR.SYNC.DEFER_BLOCKING 0x0 ;  /* 0x0000000000007b1d */ /* 0x000fec0000010000 */
[----:B------:R-:W3:Y:S02]  /*187f0*/  LDS.128 R8, [R3] ;  /* 0x0000000003087984 */ /* 0x000ee40000000c00 */
[----:B------:R-:W-:Y:S06]  /*18800*/  BAR.SYNC.DEFER_BLOCKING 0x0 ;  /* 0x0000000000007b1d */ /* 0x000fec0000010000 */
[----:B------:R4:W-:Y:S02]  /*18810*/  STSM.16.M88.4 [R2], R12 ;  /* 0x0000000c02007844 */ /* 0x0009e40000000200 */
[----:B------:R-:W-:Y:S01]  /*18820*/  BAR.SYNC.DEFER_BLOCKING 0x0 ;  /* 0x0000000000007b1d */ /* 0x000fe20000010000 */
[----:B----4-:R-:W-:Y:S01]  /*18830*/  MOV R12, R64 ;  /* 0x00000040000c7202 */ /* 0x010fe20000000f00 */
[----:B------:R-:W-:-:S02]  /*18840*/  IMAD.MOV.U32 R13, RZ, RZ, R66 ;  /* 0x000000ffff0d7224 */ /* 0x000fc400078e0042 */
[----:B------:R-:W-:Y:S02]  /*18850*/  IMAD.MOV.U32 R14, RZ, RZ, R32 ;  /* 0x000000ffff0e7224 */ /* 0x000fe400078e0020 */
[----:B------:R-:W-:Y:S01]  /*18860*/  IMAD.MOV.U32 R15, RZ, RZ, R34 ;  /* 0x000000ffff0f7224 */ /* 0x000fe200078e0022 */
[----:B------:R-:W4:Y:S01]  /*18870*/  LDS.128 R24, [R3] ;  /* 0x0000000003187984 */ /* 0x000f220000000c00 */
[----:B------:R-:W-:Y:S06]  /*18880*/  BAR.SYNC.DEFER_BLOCKING 0x0 ;  /* 0x0000000000007b1d */ /* 0x000fec0000010000 */
[----:B------:R-:W-:Y:S02]  /*18890*/  STSM.16.M88.4 [R2], R12 ;  /* 0x0000000c02007844 */ /* 0x000fe40000000200 */
[----:B------:R-:W-:Y:S06]  /*188a0*/  BAR.SYNC.DEFER_BLOCKING 0x0 ;  /* 0x0000000000007b1d */ /* 0x000fec0000010000 */
[----:B------:R-:W4:Y:S02]  /*188b0*/  LDS.128 R12, [R3] ;  /* 0x00000000030c7984 */ /* 0x000f240000000c00 */
[----:B------:R-:W-:Y:S06]  /*188c0*/  BAR.SYNC.DEFER_BLOCKING 0x0 ;  /* 0x0000000000007b1d */ /* 0x000fec0000010000 */
[----:B------:R1:W-:Y:S02]  /*188d0*/  STSM.16.M88.4 [R2], R20 ;  /* 0x0000001402007844 */ /* 0x0003e40000000200 */
[----:B------:R-:W-:Y:S01]  /*188e0*/  BAR.SYNC.DEFER_BLOCKING 0x0 ;  /* 0x0000000000007b1d */ /* 0x000fe20000010000 */
[----:B-1----:R-:W-:-:S02]  /*188f0*/  IMAD.MOV.U32 R20, RZ, RZ, R68 ;  /* 0x000000ffff147224 */ /* 0x002fc400078e0044 */
[----:B------:R-:W-:Y:S02]  /*18900*/  IMAD.MOV.U32 R21, RZ, RZ, R70 ;  /* 0x000000ffff157224 */ /* 0x000fe400078e0046 */
[----:B------:R-:W-:Y:S02]  /*18910*/  IMAD.MOV.U32 R22, RZ, RZ, R36 ;  /* 0x000000ffff167224 */ /* 0x000fe400078e0024 */
[----:B------:R-:W-:Y:S02]  /*18920*/  IMAD.MOV.U32 R23, RZ, RZ, R38 ;  /* 0x000000ffff177224 */ /* 0x000fe400078e0026 */
[----:B------:R-:W-:Y:S02]  /*18930*/  IMAD.MOV.U32 R38, RZ, RZ, R41 ;  /* 0x000000ffff267224 */ /* 0x000fe400078e0029 */
[----:B------:R-:W-:Y:S01]  /*18940*/  IMAD.MOV.U32 R36, RZ, RZ, R73 ;  /* 0x000000ffff247224 */ /* 0x000fe200078e0049 */
[----:B------:R-:W1:Y:S01]  /*18950*/  LDS.128 R32, [R3] ;  /* 0x0000000003207984 */ /* 0x000e620000000c00 */
[----:B------:R-:W-:Y:S01]  /*18960*/  IMAD R68, R158, UR4, RZ ;  /* 0x000000049e447c24 */ /* 0x000fe2000f8e02ff */
[----:B------:R-:W-:Y:S06]  /*18970*/  BAR.SYNC.DEFER_BLOCKING 0x0 ;  /* 0x0000000000007b1d */ /* 0x000fec0000010000 */
[----:B------:R-:W-:Y:S02]  /*18980*/  STSM.16.M88.4 [R2], R20 ;  /* 0x0000001402007844 */ /* 0x000fe40000000200 */
[----:B------:R-:W-:Y:S06]  /*18990*/  BAR.SYNC.DEFER_BLOCKING 0x0 ;  /* 0x0000000000007b1d */ /* 0x000fec0000010000 */
[----:B------:R-:W1:Y:S02]  /*189a0*/  LDS.128 R20, [R3] ;  /* 0x0000000003147984 */ /* 0x000e640000000c00 */
[----:B------:R-:W-:Y:S06]  /*189b0*/  BAR.SYNC.DEFER_BLOCKING 0x0 ;  /* 0x0000000000007b1d */ /* 0x000fec0000010000 */
[----:B------:R2:W-:Y:S02]  /*189c0*/  STSM.16.M88.4 [R2], R28 ;  /* 0x0000001c02007844 */ /* 0x0005e40000000200 */
[----:B--2---:R-:W-:Y:S01]  /*189d0*/  IMAD.MOV.U32 R30, RZ, RZ, R40 ;  /* 0x000000ffff1e7224 */ /* 0x004fe200078e0028 */
[----:B------:R-:W-:Y:S01]  /*189e0*/  MOV R28, R72 ;  /* 0x00000048001c7202 */ /* 0x000fe20000000f00 */
[----:B------:R-:W-:Y:S01]  /*189f0*/  IMAD.MOV.U32 R31, RZ, RZ, R42 ;  /* 0x000000ffff1f7224 */ /* 0x000fe200078e002a */
[----:B------:R-:W-:Y:S01]  /*18a00*/  BAR.SYNC.DEFER_BLOCKING 0x0 ;  /* 0x0000000000007b1d */ /* 0x000fe20000010000 */
[----:B------:R-:W-:-:S05]  /*18a10*/  IMAD.MOV.U32 R29, RZ, RZ, R74 ;  /* 0x000000ffff1d7224 */ /* 0x000fca00078e004a */
[----:B------:R-:W2:Y:S02]  /*18a20*/  LDS.128 R40, [R3] ;  /* 0x0000000003287984 */ /* 0x000ea40000000c00 */
[----:B------:R-:W-:Y:S06]  /*18a30*/  BAR.SYNC.DEFER_BLOCKING 0x0 ;  /* 0x0000000000007b1d */ /* 0x000fec0000010000 */
[----:B------:R-:W-:Y:S02]  /*18a40*/  STSM.16.M88.4 [R2], R28 ;  /* 0x0000001c02007844 */ /* 0x000fe40000000200 */
[----:B------:R-:W-:Y:S06]  /*18a50*/  BAR.SYNC.DEFER_BLOCKING 0x0 ;  /* 0x0000000000007b1d */ /* 0x000fec0000010000 */
[----:B------:R-:W2:Y:S02]  /*18a60*/  LDS.128 R28, [R3] ;  /* 0x00000000031c7984 */ /* 0x000ea40000000c00 */
[----:B------:R-:W-:Y:S06]  /*18a70*/  BAR.SYNC.DEFER_BLOCKING 0x0 ;  /* 0x0000000000007b1d */ /* 0x000fec0000010000 */
[----:B------:R3:W-:Y:S02]  /*18a80*/  STSM.16.M88.4 [R2], R36 ;  /* 0x0000002402007844 */ /* 0x0007e40000000200 */
[----:B---3--:R-:W-:-:S02]  /*18a90*/  IMAD.MOV.U32 R38, RZ, RZ, R44 ;  /* 0x000000ffff267224 */ /* 0x008fc400078e002c */
[----:B------:R-:W-:Y:S01]  /*18aa0*/  IMAD.MOV.U32 R39, RZ, RZ, R46 ;  /* 0x000000ffff277224 */ /* 0x000fe200078e002e */
[----:B------:R-:W-:Y:S01]  /*18ab0*/  BAR.SYNC.DEFER_BLOCKING 0x0 ;  /* 0x0000000000007b1d */ /* 0x000fe20000010000 */
[----:B------:R-:W-:Y:S02]  /*18ac0*/  IMAD.MOV.U32 R36, RZ, RZ, R76 ;  /* 0x000000ffff247224 */ /* 0x000fe400078e004c */
[----:B------:R-:W-:-:S03]  /*18ad0*/  IMAD.MOV.U32 R37, RZ, RZ, R78 ;  /* 0x000000ffff257224 */ /* 0x000fc600078e004e */
[----:B------:R-:W3:Y:S02]  /*18ae0*/  LDS.128 R44, [R3] ;  /* 0x00000000032c7984 */ /* 0x000ee40000000c00 */
[----:B------:R-:W-:Y:S06]  /*18af0*/  BAR.SYNC.DEFER_BLOCKING 0x0 ;  /* 0x0000000000007b1d */ /* 0x000fec0000010000 */
[----:B------:R-:W-:Y:S02]  /*18b00*/  STSM.16.M88.4 [R2], R36 ;  /* 0x0000002402007844 */ /* 0x000fe40000000200 */
[----:B------:R-:W-:Y:S06]  /*18b10*/  BAR.SYNC.DEFER_BLOCKING 0x0 ;  /* 0x0000000000007b1d */ /* 0x000fec0000010000 */
[----:B------:R-:W3:Y:S02]  /*18b20*/  LDS.128 R36, [R3] ;  /* 0x0000000003247984 */ /* 0x000ee40000000c00 */
[----:B------:R-:W-:Y:S06]  /*18b30*/  BAR.SYNC.DEFER_BLOCKING 0x0 ;  /* 0x0000000000007b1d */ /* 0x000fec0000010000 */
[----:B------:R4:W-:Y:S02]  /*18b40*/  STSM.16.M88.4 [R2], R56 ;  /* 0x0000003802007844 */ /* 0x0009e40000000200 */
[----:B----4-:R-:W-:Y:S01]  /*18b50*/  IMAD.MOV.U32 R58, RZ, RZ, R48 ;  /* 0x000000ffff3a7224 */ /* 0x010fe200078e0030 */
[----:B------:R-:W-:Y:S01]  /*18b60*/  MOV R56, R80 ;  /* 0x0000005000387202 */ /* 0x000fe20000000f00 */
[----:B------:R-:W-:Y:S01]  /*18b70*/  IMAD.MOV.U32 R59, RZ, RZ, R50 ;  /* 0x000000ffff3b7224 */ /* 0x000fe200078e0032 */
[----:B------:R-:W-:Y:S01]  /*18b80*/  BAR.SYNC.DEFER_BLOCKING 0x0 ;  /* 0x0000000000007b1d */ /* 0x000fe20000010000 */
[----:B------:R-:W-:-:S05]  /*18b90*/  IMAD.MOV.U32 R57, RZ, RZ, R82 ;  /* 0x000000ffff397224 */ /* 0x000fca00078e0052 */
[----:B------:R-:W4:Y:S02]  /*18ba0*/  LDS.128 R48, [R3] ;  /* 0x0000000003307984 */ /* 0x000f240000000c00 */
[----:B------:R-:W-:Y:S06]  /*18bb0*/  BAR.SYNC.DEFER_BLOCKING 0x0 ;  /* 0x0000000000007b1d */ /* 0x000fec0000010000 */
[----:B------:R-:W-:Y:S02]  /*18bc0*/  STSM.16.M88.4 [R2], R56 ;  /* 0x0000003802007844 */ /* 0x000fe40000000200 */
[----:B------:R-:W-:Y:S06]  /*18bd0*/  BAR.SYNC.DEFER_BLOCKING 0x0 ;  /* 0x0000000000007b1d */ /* 0x000fec0000010000 */
[----:B------:R-:W4:Y:S02]  /*18be0*/  LDS.128 R56, [R3] ;  /* 0x0000000003387984 */ /* 0x000f240000000c00 */
[----:B------:R-:W-:Y:S06]  /*18bf0*/  BAR.SYNC.DEFER_BLOCKING 0x0 ;  /* 0x0000000000007b1d */ /* 0x000fec0000010000 */
[----:B------:R1:W-:Y:S02]  /*18c00*/  STSM.16.M88.4 [R2], R60 ;  /* 0x0000003c02007844 */ /* 0x0003e40000000200 */
[----:B------:R-:W-:Y:S06]  /*18c10*/  BAR.SYNC.DEFER_BLOCKING 0x0 ;  /* 0x0000000000007b1d */ /* 0x000fec0000010000 */
[----:B------:R-:W4:Y:S01]  /*18c20*/  LDS.128 R64, [R3] ;  /* 0x0000000003407984 */ /* 0x000f220000000c00 */
[----:B-1----:R-:W-:-:S02]  /*18c30*/  IMAD.MOV.U32 R60, RZ, RZ, R84 ;  /* 0x000000ffff3c7224 */ /* 0x002fc400078e0054 */
[----:B------:R-:W-:Y:S02]  /*18c40*/  IMAD.MOV.U32 R61, RZ, RZ, R86 ;  /* 0x000000ffff3d7224 */ /* 0x000fe400078e0056 */
[----:B------:R-:W-:Y:S02]  /*18c50*/  IMAD.MOV.U32 R62, RZ, RZ, R52 ;  /* 0x000000ffff3e7224 */ /* 0x000fe400078e0034 */
[----:B------:R-:W-:Y:S01]  /*18c60*/  IMAD.MOV.U32 R63, RZ, RZ, R54 ;  /* 0x000000ffff3f7224 */ /* 0x000fe200078e0036 */
[----:B------:R-:W-:Y:S06]  /*18c70*/  BAR.SYNC.DEFER_BLOCKING 0x0 ;  /* 0x0000000000007b1d */ /* 0x000fec0000010000 */
[----:B------:R1:W-:Y:S02]  /*18c80*/  STSM.16.M88.4 [R2], R60 ;  /* 0x0000003c02007844 */ /* 0x0003e40000000200 */
[----:B-1----:R-:W-:Y:S01]  /*18c90*/  IMAD.MOV.U32 R62, RZ, RZ, R53 ;  /* 0x000000ffff3e7224 */ /* 0x002fe200078e0035 */
[----:B------:R-:W-:Y:S01]  /*18ca0*/  MOV R63, R55 ;  /* 0x00000037003f7202 */ /* 0x000fe20000000f00 */
[----:B------:R-:W-:Y:S01]  /*18cb0*/  BAR.SYNC.DEFER_BLOCKING 0x0 ;  /* 0x0000000000007b1d */ /* 0x000fe20000010000 */
[----:B------:R-:W-:-:S02]  /*18cc0*/  IMAD.MOV.U32 R60, RZ, RZ, R85 ;  /* 0x000000ffff3c7224 */ /* 0x000fc400078e0055 */
[----:B------:R-:W-:-:S03]  /*18cd0*/  IMAD.MOV.U32 R61, RZ, RZ, R87 ;  /* 0x000000ffff3d7224 */ /* 0x000fc600078e0057 */
[----:B------:R-:W1:Y:S02]  /*18ce0*/  LDS.128 R52, [R3] ;  /* 0x0000000003347984 */ /* 0x000e640000000c00 */
[----:B------:R-:W-:Y:S01]  /*18cf0*/  BAR.SYNC.DEFER_BLOCKING 0x0 ;  /* 0x0000000000007b1d */ /* 0x000fe20000010000 */
[----:B------:R-:W-:Y:S01]  /*18d00*/  IMAD R69, R0, UR5, RZ ;  /* 0x0000000500457c24 */ /* 0x000fe2000f8e02ff */
[----:B------:R-:W-:-:S03]  /*18d10*/  LEA R0, P6, R68, UR6, 0x2 ;  /* 0x0000000644007c11 */ /* 0x000fc6000f8c10ff */
[C---:B------:R-:W-:Y:S01]  /*18d20*/  VIADD R73, R69.reuse, UR5 ;  /* 0x0000000545497c36 */ /* 0x040fe20008000000 */
[----:B------:R-:W-:Y:S02]  /*18d30*/  LEA.HI.X.SX32 R68, R68, UR7, 0x2, P6 ;  /* 0x0000000744447c11 */ /* 0x000fe4000b0f16ff */
[----:B------:R-:W-:-:S04]  /*18d40*/  LEA R70, P6, R69, R0, 0x2 ;  /* 0x0000000045467211 */ /* 0x000fc800078c10ff */
[----:B------:R-:W-:Y:S01]  /*18d50*/  LEA.HI.X.SX32 R71, R69, R68, 0x2, P6 ;  /* 0x0000004445477211 */ /* 0x000fe200030f16ff */
[C---:B------:R-:W-:Y:S01]  /*18d60*/  VIADD R69, R73.reuse, UR5 ;  /* 0x0000000549457c36 */ /* 0x040fe20008000000 */
[C---:B------:R-:W-:Y:S01]  /*18d70*/  LEA R72, P6, R73.reuse, R0, 0x2 ;  /* 0x0000000049487211 */ /* 0x040fe200078c10ff */
[----:B------:R2:W-:Y:S01]  /*18d80*/  STSM.16.M88.4 [R2], R60 ;  /* 0x0000003c02007844 */ /* 0x0005e20000000200 */
[----:B------:R-:W-:Y:S02]  /*18d90*/  BAR.SYNC.DEFER_BLOCKING 0x0 ;  /* 0x0000000000007b1d */ /* 0x000fe40000010000 */
[----:B------:R-:W-:Y:S01]  /*18da0*/  LEA.HI.X.SX32 R73, R73, R68, 0x2, P6 ;  /* 0x0000004449497211 */ /* 0x000fe200030f16ff */
[C---:B------:R-:W-:Y:S01]  /*18db0*/  VIADD R77, R69.reuse, UR5 ;  /* 0x00000005454d7c36 */ /* 0x040fe20008000000 */
[----:B------:R-:W-:-:S04]  /*18dc0*/  LEA R74, P6, R69, R0, 0x2 ;  /* 0x00000000454a7211 */ /* 0x000fc800078c10ff */
[----:B------:R-:W-:Y:S02]  /*18dd0*/  LEA.HI.X.SX32 R75, R69, R68, 0x2, P6 ;  /* 0x00000044454b7211 */ /* 0x000fe400030f16ff */
[C---:B------:R-:W-:Y:S01]  /*18de0*/  LEA R76, P6, R77.reuse, R0, 0x2 ;  /* 0x000000004d4c7211 */ /* 0x040fe200078c10ff */
[----:B--2---:R-:W-:-:S03]  /*18df0*/  VIADD R61, R77, UR5 ;  /* 0x000000054d3d7c36 */ /* 0x004fc60008000000 */
[----:B------:R-:W-:Y:S01]  /*18e00*/  LEA.HI.X.SX32 R77, R77, R68, 0x2, P6 ;  /* 0x000000444d4d7211 */ /* 0x000fe200030f16ff */
[----:B------:R2:W-:Y:S01]  /*18e10*/  @P3 STG.E desc[UR60][R70.64], R4 ;  /* 0x0000000446003986 */ /* 0x0005e2000c10193c */
[----:B------:R-:W-:-:S03]  /*18e20*/  ISETP.LT.AND P3, PT, R92, R157, !P0 ;  /* 0x0000009d5c00720c */ /* 0x000fc60004761270 */
[----:B------:R-:W-:Y:S01]  /*18e30*/  @P2 STG.E desc[UR60][R72.64], R16 ;  /* 0x0000001048002986 */ /* 0x000fe2000c10193c */
[----:B------:R-:W-:-:S03]  /*18e40*/  ISETP.LT.AND P2, PT, R91, R157, !P0 ;  /* 0x0000009d5b00720c */ /* 0x000fc60004741270 */
[----:B------:R-:W3:Y:S04]  /*18e50*/  LDL.LU R92, [R1+0x704] ;  /* 0x00070400015c7983 */ /* 0x000ee80000300800 */
[----:B------:R4:W-:Y:S01]  /*18e60*/  @P1 STG.E desc[UR60][R74.64], R5 ;  /* 0x000000054a001986 */ /* 0x0009e2000c10193c */
[----:B------:R-:W-:-:S03]  /*18e70*/  ISETP.LT.AND P1, PT, R90, R157, !P0 ;  /* 0x0000009d5a00720c */ /* 0x000fc60004721270 */
[----:B------:R-:W3:Y:S04]  /*18e80*/  LDL.LU R91, [R1+0x700] ;  /* 0x00070000015b7983 */ /* 0x000ee80000300800 */
[----:B------:R1:W-:Y:S01]  /*18e90*/  @P5 STG.E desc[UR60][R76.64], R17 ;  /* 0x000000114c005986 */ /* 0x0003e2000c10193c */
[----:B------:R-:W-:-:S03]  /*18ea0*/  ISETP.LT.AND P5, PT, R89, R157, !P0 ;  /* 0x0000009d5900720c */ /* 0x000fc600047a1270 */
[----:B------:R-:W3:Y:S04]  /*18eb0*/  LDL.LU R90, [R1+0x6fc] ;  /* 0x0006fc00015a7983 */ /* 0x000ee80000300800 */
[----:B------:R-:W3:Y:S04]  /*18ec0*/  LDL.LU R89, [R1+0x6f8] ;  /* 0x0006f80001597983 */ /* 0x000ee80000300800 */
[----:B------:R-:W3:Y:S01]  /*18ed0*/  LDL.LU R2, [R1+0x6f4] ;  /* 0x0006f40001027983 */ /* 0x000ee20000300800 */
[C---:B------:R-:W-:Y:S01]  /*18ee0*/  LEA R60, P6, R61.reuse, R0, 0x2 ;  /* 0x000000003d3c7211 */ /* 0x040fe200078c10ff */
[----:B------:R-:W-:-:S03]  /*18ef0*/  VIADD R63, R61, UR5 ;  /* 0x000000053d3f7c36 */ /* 0x000fc60008000000 */
[----:B------:R-:W-:Y:S01]  /*18f00*/  LEA.HI.X.SX32 R61, R61, R68, 0x2, P6 ;  /* 0x000000443d3d7211 */ /* 0x000fe200030f16ff */
[C---:B------:R-:W-:Y:S01]  /*18f10*/  VIADD R69, R63.reuse, UR5 ;  /* 0x000000053f457c36 */ /* 0x040fe20008000000 */
[----:B------:R-:W-:-:S03]  /*18f20*/  LEA R62, P6, R63, R0, 0x2 ;  /* 0x000000003f3e7211 */ /* 0x000fc600078c10ff */
[----:B--2---:R-:W-:Y:S01]  /*18f30*/  VIADD R71, R69, UR5 ;  /* 0x0000000545477c36 */ /* 0x004fe20008000000 */
[----:B------:R-:W-:Y:S02]  /*18f40*/  LEA.HI.X.SX32 R63, R63, R68, 0x2, P6 ;  /* 0x000000443f3f7211 */ /* 0x000fe400030f16ff */
[----:B------:R-:W-:-:S04]  /*18f50*/  LEA R4, P6, R69, R0, 0x2 ;  /* 0x0000000045047211 */ /* 0x000fc800078c10ff */
[----:B----4-:R-:W-:Y:S01]  /*18f60*/  LEA.HI.X.SX32 R5, R69, R68, 0x2, P6 ;  /* 0x0000004445057211 */ /* 0x010fe200030f16ff */
[C---:B------:R-:W-:Y:S01]  /*18f70*/  VIADD R69, R71.reuse, UR5 ;  /* 0x0000000547457c36 */ /* 0x040fe20008000000 */
[C---:B------:R-:W-:Y:S01]  /*18f80*/  LEA R16, P6, R71.reuse, R0, 0x2 ;  /* 0x0000000047107211 */ /* 0x040fe200078c10ff */
[----:B------:R2:W-:Y:S03]  /*18f90*/  @P4 STG.E desc[UR60][R60.64], R6 ;  /* 0x000000063c004986 */ /* 0x0005e6000c10193c */
[----:B-1----:R-:W-:Y:S01]  /*18fa0*/  LEA.HI.X.SX32 R17, R71, R68, 0x2, P6 ;  /* 0x0000004447117211 */ /* 0x002fe200030f16ff */
[----:B------:R-:W-:Y:S01]  /*18fb0*/  VIADD R71, R69, UR5 ;  /* 0x0000000545477c36 */ /* 0x000fe20008000000 */
[----:B------:R1:W-:Y:S01]  /*18fc0*/  @P3 STG.E desc[UR60][R62.64], R18 ;  /* 0x000000123e003986 */ /* 0x0003e2000c10193c */
[-C--:B------:R-:W-:Y:S02]  /*18fd0*/  ISETP.LT.AND P3, PT, R88, R157.reuse, !P0 ;  /* 0x0000009d5800720c */ /* 0x080fe40004761270 */
[----:B------:R-:W-:Y:S01]  /*18fe0*/  ISETP.LT.AND P4, PT, R93, R157, !P0 ;  /* 0x0000009d5d00720c */ /* 0x000fe20004781270 */
[----:B------:R-:W4:Y:S01]  /*18ff0*/  LDL.LU R88, [R1+0x6f0] ;  /* 0x0006f00001587983 */ /* 0x000f220000300800 */
[----:B--2---:R-:W-:-:S04]  /*19000*/  LEA R60, P6, R69, R0, 0x2 ;  /* 0x00000000453c7211 */ /* 0x004fc800078c10ff */
[----:B------:R-:W-:Y:S01]  /*19010*/  LEA.HI.X.SX32 R61, R69, R68, 0x2, P6 ;  /* 0x00000044453d7211 */ /* 0x000fe200030f16ff */
[C---:B------:R-:W-:Y:S01]  /*19020*/  VIADD R69, R71.reuse, UR5 ;  /* 0x0000000547457c36 */ /* 0x040fe20008000000 */
[C---:B-1----:R-:W-:Y:S01]  /*19030*/  LEA R62, P6, R71.reuse, R0, 0x2 ;  /* 0x00000000473e7211 */ /* 0x042fe200078c10ff */
[----:B------:R1:W-:Y:S03]  /*19040*/  @P2 STG.E desc[UR60][R4.64], R7 ;  /* 0x0000000704002986 */ /* 0x0003e6000c10193c */
[----:B------:R-:W-:Y:S01]  /*19050*/  LEA.HI.X.SX32 R63, R71, R68, 0x2, P6 ;  /* 0x00000044473f7211 */ /* 0x000fe200030f16ff */
[----:B------:R2:W-:Y:S01]  /*19060*/  @P1 STG.E desc[UR60][R16.64], R19 ;  /* 0x0000001310001986 */ /* 0x0005e2000c10193c */
[----:B-1----:R-:W-:-:S03]  /*19070*/  LEA R4, P6, R69, R0, 0x2 ;  /* 0x0000000045047211 */ /* 0x002fc600078c10ff */
[----:B------:R1:W-:Y:S01]  /*19080*/  @P5 STG.E desc[UR60][R60.64], R8 ;  /* 0x000000083c005986 */ /* 0x0003e2000c10193c */
[----:B------:R-:W-:-:S03]  /*19090*/  LEA.HI.X.SX32 R5, R69, R68, 0x2, P6 ;  /* 0x0000004445057211 */ /* 0x000fc600030f16ff */
[----:B------:R-:W-:Y:S04]  /*190a0*/  @P4 STG.E desc[UR60][R62.64], R24 ;  /* 0x000000183e004986 */ /* 0x000fe8000c10193c */
[----:B------:R1:W-:Y:S01]  /*190b0*/  @P3 STG.E desc[UR60][R4.64], R9 ;  /* 0x0000000904003986 */ /* 0x0003e2000c10193c */
[----:B---3--:R-:W-:-:S03]  /*190c0*/  ISETP.LT.AND P2, PT, R92, R157, !P0 ;  /* 0x0000009d5c00720c */ /* 0x008fc60004741270 */
[----:B------:R-:W3:Y:S01]  /*190d0*/  LDL.LU R92, [R1+0x6ec] ;  /* 0x0006ec00015c7983 */ /* 0x000ee20000300800 */
[----:B------:R-:W-:-:S03]  /*190e0*/  ISETP.LT.AND P1, PT, R91, R157, !P0 ;  /* 0x0000009d5b00720c */ /* 0x000fc60004721270 */
[----:B------:R-:W3:Y:S01]  /*190f0*/  LDL.LU R91, [R1+0x6e8] ;  /* 0x0006e800015b7983 */ /* 0x000ee20000300800 */
[----:B------:R-:W-:-:S03]  /*19100*/  ISETP.LT.AND P5, PT, R90, R157, !P0 ;  /* 0x0000009d5a00720c */ /* 0x000fc600047a1270 */
[----:B------:R-:W3:Y:S01]  /*19110*/  LDL.LU R90, [R1+0x6e4] ;  /* 0x0006e400015a7983 */ /* 0x000ee20000300800 */
[----:B------:R-:W-:-:S03]  /*19120*/  ISETP.LT.AND P4, PT, R89, R157, !P0 ;  /* 0x0000009d5900720c */ /* 0x000fc60004781270 */
[----:B------:R-:W3:Y:S01]  /*19130*/  LDL.LU R89, [R1+0x6e0] ;  /* 0x0006e00001597983 */ /* 0x000ee20000300800 */
[----:B------:R-:W-:-:S03]  /*19140*/  ISETP.LT.AND P3, PT, R2, R157, !P0 ;  /* 0x0000009d0200720c */ /* 0x000fc60004761270 */
[----:B------:R-:W3:Y:S01]  /*19150*/  LDL.LU R2, [R1+0x6dc] ;  /* 0x0006dc0001027983 */ /* 0x000ee20000300800 */
[----:B------:R-:W-:-:S04]  /*19160*/  VIADD R7, R69, UR5 ;  /* 0x0000000545077c36 */ /* 0x000fc80008000000 */
[C---:B--2---:R-:W-:Y:S01]  /*19170*/  VIADD R17, R7.reuse, UR5 ;  /* 0x0000000507117c36 */ /* 0x044fe20008000000 */
[----:B------:R-:W-:-:S03]  /*19180*/  LEA R6, P6, R7, R0, 0x2 ;  /* 0x0000000007067211 */ /* 0x000fc600078c10ff */
[----:B------:R-:W-:Y:S01]  /*19190*/  VIADD R19, R17, UR5 ;  /* 0x0000000511137c36 */ /* 0x000fe20008000000 */
[----:B------:R-:W-:Y:S02]  /*191a0*/  LEA.HI.X.SX32 R7, R7, R68, 0x2, P6 ;  /* 0x0000004407077211 */ /* 0x000fe400030f16ff */
[----:B------:R-:W-:Y:S01]  /*191b0*/  LEA R16, P6, R17, R0, 0x2 ;  /* 0x0000000011107211 */ /* 0x000fe200078c10ff */
[----:B-1----:R-:W-:-:S03]  /*191c0*/  VIADD R61, R19, UR5 ;  /* 0x00000005133d7c36 */ /* 0x002fc60008000000 */
[----:B------:R-:W-:Y:S02]  /*191d0*/  LEA.HI.X.SX32 R17, R17, R68, 0x2, P6 ;  /* 0x0000004411117211 */ /* 0x000fe400030f16ff */
[----:B------:R-:W-:Y:S01]  /*191e0*/  LEA R18, P6, R19, R0, 0x2 ;  /* 0x0000000013127211 */ /* 0x000fe200078c10ff */
[----:B------:R-:W-:-:S03]  /*191f0*/  VIADD R9, R61, UR5 ;  /* 0x000000053d097c36 */ /* 0x000fc60008000000 */
[----:B------:R-:W-:Y:S02]  /*19200*/  LEA.HI.X.SX32 R19, R19, R68, 0x2, P6 ;  /* 0x0000004413137211 */ /* 0x000fe400030f16ff */
[----:B------:R-:W-:Y:S01]  /*19210*/  LEA R4, P6, R61, R0, 0x2 ;  /* 0x000000003d047211 */ /* 0x000fe200078c10ff */
[----:B------:R1:W-:Y:S01]  /*19220*/  @P2 STG.E desc[UR60][R6.64], R25 ;  /* 0x0000001906002986 */ /* 0x0003e2000c10193c */
[----:B----4-:R-:W-:-:S03]  /*19230*/  ISETP.LT.AND P2, PT, R88, R157, !P0 ;  /* 0x0000009d5800720c */ /* 0x010fc60004741270 */
[----:B------:R-:W2:Y:S01]  /*19240*/  LDL.LU R88, [R1+0x6c8] ;  /* 0x0006c80001587983 */ /* 0x000ea20000300800 */
[----:B------:R-:W-:-:S03]  /*19250*/  LEA.HI.X.SX32 R5, R61, R68, 0x2, P6 ;  /* 0x000000443d057211 */ /* 0x000fc600030f16ff */
[----:B------:R4:W-:Y:S01]  /*19260*/  @P1 STG.E desc[UR60][R16.64], R10 ;  /* 0x0000000a10001986 */ /* 0x0009e2000c10193c */
[C---:B-1----:R-:W-:Y:S01]  /*19270*/  LEA R6, P6, R9.reuse, R0, 0x2 ;  /* 0x0000000009067211 */ /* 0x042fe200078c10ff */
[----:B------:R-:W-:-:S03]  /*19280*/  VIADD R25, R9, UR5 ;  /* 0x0000000509197c36 */ /* 0x000fc60008000000 */
[----:B------:R-:W-:Y:S01]  /*19290*/  LEA.HI.X.SX32 R7, R9, R68, 0x2, P6 ;  /* 0x0000004409077211 */ /* 0x000fe200030f16ff */
[----:B----4-:R-:W4:Y:S01]  /*192a0*/  LDL.LU R10, [R1+0x6c4] ;  /* 0x0006c400010a7983 */ /* 0x010f220000300800 */
[----:B------:R-:W-:-:S04]  /*192b0*/  LEA R8, P6, R25, R0, 0x2 ;  /* 0x0000000019087211 */ /* 0x000fc800078c10ff */
[----:B------:R-:W-:Y:S01]  /*192c0*/  LEA.HI.X.SX32 R9, R25, R68, 0x2, P6 ;  /* 0x0000004419097211 */ /* 0x000fe200030f16ff */
[----:B------:R1:W-:Y:S04]  /*192d0*/  @P5 STG.E desc[UR60][R18.64], R26 ;  /* 0x0000001a12005986 */ /* 0x0003e8000c10193c */
[----:B------:R1:W-:Y:S04]  /*192e0*/  @P4 STG.E desc[UR60][R4.64], R11 ;  /* 0x0000000b04004986 */ /* 0x0003e8000c10193c */
[----:B------:R1:W-:Y:S04]  /*192f0*/  @P3 STG.E desc[UR60][R6.64], R27 ;  /* 0x0000001b06003986 */ /* 0x0003e8000c10193c */
        /* <DEDUP_REMOVED lines=9> */
[----:B------:R-:W-:-:S04]  /*19390*/  IADD3 R17, R25, UR5, RZ ;  /* 0x0000000519117c10 */ /* 0x000fc8000fffe0ff */
[C---:B------:R-:W-:Y:S01]  /*193a0*/  LEA R16, P6, R17.reuse, R0, 0x2 ;  /* 0x0000000011107211 */ /* 0x040fe200078c10ff */
[C---:B-1----:R-:W-:Y:S01]  /*193b0*/  VIADD R19, R17.reuse, UR5 ;  /* 0x0000000511137c36 */ /* 0x042fe20008000000 */
[----:B------:R-:W-:Y:S02]  /*193c0*/  ISETP.LT.AND P1, PT, R92, R157, !P0 ;  /* 0x0000009d5c00720c */ /* 0x000fe40004721270 */
[----:B------:R-:W-:Y:S01]  /*193d0*/  LEA.HI.X.SX32 R17, R17, R68, 0x2, P6 ;  /* 0x0000004411117211 */ /* 0x000fe200030f16ff */
[C---:B------:R-:W-:Y:S01]  /*193e0*/  VIADD R11, R19.reuse, UR5 ;  /* 0x00000005130b7c36 */ /* 0x040fe20008000000 */
[----:B------:R-:W-:-:S04]  /*193f0*/  LEA R4, P6, R19, R0, 0x2 ;  /* 0x0000000013047211 */ /* 0x000fc800078c10ff */
[----:B------:R-:W-:Y:S01]  /*19400*/  LEA.HI.X.SX32 R5, R19, R68, 0x2, P6 ;  /* 0x0000004413057211 */ /* 0x000fe200030f16ff */
[C---:B------:R-:W-:Y:S01]  /*19410*/  VIADD R19, R11.reuse, UR5 ;  /* 0x000000050b137c36 */ /* 0x040fe20008000000 */
[----:B------:R-:W-:-:S04]  /*19420*/  LEA R6, P6, R11, R0, 0x2 ;  /* 0x000000000b067211 */ /* 0x000fc800078c10ff */
[----:B------:R-:W-:Y:S01]  /*19430*/  LEA.HI.X.SX32 R7, R11, R68, 0x2, P6 ;  /* 0x000000440b077211 */ /* 0x000fe200030f16ff */
[C---:B------:R-:W-:Y:S01]  /*19440*/  VIADD R11, R19.reuse, UR5 ;  /* 0x00000005130b7c36 */ /* 0x040fe20008000000 */
[C---:B------:R-:W-:Y:S01]  /*19450*/  LEA R8, P6, R19.reuse, R0, 0x2 ;  /* 0x0000000013087211 */ /* 0x040fe200078c10ff */
[----:B------:R1:W-:Y:S03]  /*19460*/  @P1 STG.E desc[UR60][R16.64], R32 ;  /* 0x0000002010001986 */ /* 0x0003e6000c10193c */
[----:B------:R-:W-:Y:S01]  /*19470*/  LEA.HI.X.SX32 R9, R19, R68, 0x2, P6 ;  /* 0x0000004413097211 */ /* 0x000fe200030f16ff */
[----:B------:R4:W-:Y:S01]  /*19480*/  @P5 STG.E desc[UR60][R4.64], R13 ;  /* 0x0000000d04005986 */ /* 0x0009e2000c10193c */
[----:B--2---:R-:W-:-:S03]  /*19490*/  ISETP.LT.AND P1, PT, R88, R157, !P0 ;  /* 0x0000009d5800720c */ /* 0x004fc60004721270 */
[----:B------:R-:W2:Y:S01]  /*194a0*/  LDL.LU R88, [R1+0x6b0] ;  /* 0x0006b00001587983 */ /* 0x000ea20000300800 */
[----:B-1----:R-:W-:-:S03]  /*194b0*/  VIADD R17, R11, UR5 ;  /* 0x000000050b117c36 */ /* 0x002fc60008000000 */
[----:B------:R-:W2:Y:S01]  /*194c0*/  LDL.LU R18, [R1+0x6ac] ;  /* 0x0006ac0001127983 */ /* 0x000ea20000300800 */
[----:B----4-:R-:W-:-:S03]  /*194d0*/  ISETP.LT.AND P5, PT, R10, R157, !P0 ;  /* 0x0000009d0a00720c */ /* 0x010fc600047a1270 */
[----:B------:R-:W-:Y:S01]  /*194e0*/  @P4 STG.E desc[UR60][R6.64], R33 ;  /* 0x0000002106004986 */ /* 0x000fe2000c10193c */
[----:B------:R-:W-:-:S03]  /*194f0*/  LEA R10, P6, R11, R0, 0x2 ;  /* 0x000000000b0a7211 */ /* 0x000fc600078c10ff */
[----:B------:R-:W4:Y:S01]  /*19500*/  LDL.LU R19, [R1+0x6a8] ;  /* 0x0006a80001137983 */ /* 0x000f220000300800 */
[----:B------:R-:W-:Y:S02]  /*19510*/  LEA.HI.X.SX32 R11, R11, R68, 0x2, P6 ;  /* 0x000000440b0b7211 */ /* 0x000fe400030f16ff */
[C---:B------:R-:W-:Y:S01]  /*19520*/  LEA R4, P6, R17.reuse, R0, 0x2 ;  /* 0x0000000011047211 */ /* 0x040fe200078c10ff */
[----:B------:R1:W-:Y:S03]  /*19530*/  @P3 STG.E desc[UR60][R8.64], R14 ;  /* 0x0000000e08003986 */ /* 0x0003e6000c10193c */
[----:B------:R-:W-:Y:S01]  /*19540*/  LEA.HI.X.SX32 R5, R17, R68, 0x2, P6 ;  /* 0x0000004411057211 */ /* 0x000fe200030f16ff */
[----:B------:R1:W-:Y:S04]  /*19550*/  @P2 STG.E desc[UR60][R10.64], R34 ;  /* 0x000000220a002986 */ /* 0x0003e8000c10193c */
[----:B------:R-:W4:Y:S04]  /*19560*/  LDL.LU R12, [R1+0x6a4] ;  /* 0x0006a400010c7983 */ /* 0x000f280000300800 */
[----:B------:R1:W-:Y:S04]  /*19570*/  @P1 STG.E desc[UR60][R4.64], R15 ;  /* 0x0000000f04001986 */ /* 0x0003e8000c10193c */
[----:B------:R-:W4:Y:S01]  /*19580*/  LDL.LU R16, [R1+0x6a0] ;  /* 0x0006a00001107983 */ /* 0x000f220000300800 */
[----:B---3--:R-:W-:-:S03]  /*19590*/  ISETP.LT.AND P1, PT, R2, R157, !P0 ;  /* 0x0000009d0200720c */ /* 0x008fc60004721270 */
[----:B------:R-:W3:Y:S04]  /*195a0*/  LDL.LU R2, [R1+0x69c] ;  /* 0x00069c0001027983 */ /* 0x000ee80000300800 */
[----:B-1----:R-:W3:Y:S01]  /*195b0*/  LDL.LU R14, [R1+0x698] ;  /* 0x00069800010e7983 */ /* 0x002ee20000300800 */
[----:B------:R-:W-:-:S04]  /*195c0*/  VIADD R13, R17, UR5 ;  /* 0x00000005110d7c36 */ /* 0x000fc80008000000 */
[C---:B------:R-:W-:Y:S01]  /*195d0*/  VIADD R17, R13.reuse, UR5 ;  /* 0x000000050d117c36 */ /* 0x040fe20008000000 */
[----:B------:R-:W-:-:S04]  /*195e0*/  LEA R6, P6, R13, R0, 0x2 ;  /* 0x000000000d067211 */ /* 0x000fc800078c10ff */
[----:B------:R-:W-:Y:S01]  /*195f0*/  LEA.HI.X.SX32 R7, R13, R68, 0x2, P6 ;  /* 0x000000440d077211 */ /* 0x000fe200030f16ff */
[C---:B------:R-:W-:Y:S01]  /*19600*/  VIADD R13, R17.reuse, UR5 ;  /* 0x00000005110d7c36 */ /* 0x040fe20008000000 */
[----:B------:R-:W-:Y:S02]  /*19610*/  LEA R8, P6, R17, R0, 0x2 ;  /* 0x0000000011087211 */ /* 0x000fe400078c10ff */
[-C--:B------:R-:W-:Y:S02]  /*19620*/  ISETP.LT.AND P4, PT, R91, R157.reuse, !P0 ;  /* 0x0000009d5b00720c */ /* 0x080fe40004781270 */
[----:B------:R-:W-:Y:S01]  /*19630*/  LEA.HI.X.SX32 R9, R17, R68, 0x2, P6 ;  /* 0x0000004411097211 */ /* 0x000fe200030f16ff */
[C---:B------:R-:W-:Y:S01]  /*19640*/  VIADD R17, R13.reuse, UR5 ;  /* 0x000000050d117c36 */ /* 0x040fe20008000000 */
[----:B------:R-:W-:Y:S02]  /*19650*/  LEA R10, P6, R13, R0, 0x2 ;  /* 0x000000000d0a7211 */ /* 0x000fe400078c10ff */
[----:B------:R-:W-:-:S02]  /*19660*/  ISETP.LT.AND P3, PT, R90, R157, !P0 ;  /* 0x0000009d5a00720c */ /* 0x000fc40004761270 */
[----:B------:R-:W-:Y:S01]  /*19670*/  LEA.HI.X.SX32 R11, R13, R68, 0x2, P6 ;  /* 0x000000440d0b7211 */ /* 0x000fe200030f16ff */
[C---:B------:R-:W-:Y:S01]  /*19680*/  VIADD R13, R17.reuse, UR5 ;  /* 0x00000005110d7c36 */ /* 0x040fe20008000000 */
[----:B------:R-:W-:Y:S01]  /*19690*/  LEA R4, P6, R17, R0, 0x2 ;  /* 0x0000000011047211 */ /* 0x000fe200078c10ff */
[----:B------:R1:W-:Y:S02]  /*196a0*/  @P5 STG.E desc[UR60][R6.64], R35 ;  /* 0x0000002306005986 */ /* 0x0003e4000c10193c */
[----:B------:R-:W-:Y:S01]  /*196b0*/  VIADD R15, R13, UR5 ;  /* 0x000000050d0f7c36 */ /* 0x000fe20008000000 */
[----:B------:R-:W-:Y:S01]  /*196c0*/  LEA.HI.X.SX32 R5, R17, R68, 0x2, P6 ;  /* 0x0000004411057211 */ /* 0x000fe200030f16ff */
[----:B------:R1:W-:Y:S01]  /*196d0*/  @P4 STG.E desc[UR60][R8.64], R20 ;  /* 0x0000001408004986 */ /* 0x0003e2000c10193c */
[-C--:B------:R-:W-:Y:S02]  /*196e0*/  ISETP.LT.AND P2, PT, R89, R157.reuse, !P0 ;  /* 0x0000009d5900720c */ /* 0x080fe40004741270 */
[----:B--2---:R-:W-:-:S02]  /*196f0*/  ISETP.LT.AND P5, PT, R88, R157, !P0 ;  /* 0x0000009d5800720c */ /* 0x004fc400047a1270 */
[C---:B-1----:R-:W-:Y:S02]  /*19700*/  LEA R6, P6, R13.reuse, R0, 0x2 ;  /* 0x000000000d067211 */ /* 0x042fe400078c10ff */
[----:B------:R-:W-:Y:S02]  /*19710*/  ISETP.LT.AND P4, PT, R18, R157, !P0 ;  /* 0x0000009d1200720c */ /* 0x000fe40004781270 */
[----:B------:R-:W-:Y:S01]  /*19720*/  LEA.HI.X.SX32 R7, R13, R68, 0x2, P6 ;  /* 0x000000440d077211 */ /* 0x000fe200030f16ff */
[C---:B------:R-:W-:Y:S01]  /*19730*/  VIADD R13, R15.reuse, UR5 ;  /* 0x000000050f0d7c36 */ /* 0x040fe20008000000 */
[C---:B------:R-:W-:Y:S01]  /*19740*/  LEA R8, P6, R15.reuse, R0, 0x2 ;  /* 0x000000000f087211 */ /* 0x040fe200078c10ff */
[----:B------:R-:W2:Y:S03]  /*19750*/  LDL.LU R18, [R1+0x694] ;  /* 0x0006940001127983 */ /* 0x000ea60000300800 */
[----:B------:R-:W-:Y:S01]  /*19760*/  LEA.HI.X.SX32 R9, R15, R68, 0x2, P6 ;  /* 0x000000440f097211 */ /* 0x000fe200030f16ff */
[----:B------:R1:W-:Y:S04]  /*19770*/  @P3 STG.E desc[UR60][R10.64], R40 ;  /* 0x000000280a003986 */ /* 0x0003e8000c10193c */
[----:B------:R-:W2:Y:S01]  /*19780*/  LDL.LU R17, [R1+0x690] ;  /* 0x0006900001117983 */ /* 0x000ea20000300800 */
[----:B-1----:R-:W-:-:S03]  /*19790*/  LEA R10, P6, R13, R0, 0x2 ;  /* 0x000000000d0a7211 */ /* 0x002fc600078c10ff */
[----:B------:R1:W-:Y:S01]  /*197a0*/  @P2 STG.E desc[UR60][R4.64], R21 ;  /* 0x0000001504002986 */ /* 0x0003e2000c10193c */
[----:B------:R-:W-:-:S03]  /*197b0*/  LEA.HI.X.SX32 R11, R13, R68, 0x2, P6 ;  /* 0x000000440d0b7211 */ /* 0x000fc600030f16ff */
[----:B------:R1:W-:Y:S01]  /*197c0*/  @P1 STG.E desc[UR60][R6.64], R41 ;  /* 0x0000002906001986 */ /* 0x0003e2000c10193c */
[-C--:B----4-:R-:W-:Y:S02]  /*197d0*/  ISETP.LT.AND P2, PT, R12, R157.reuse, !P0 ;  /* 0x0000009d0c00720c */ /* 0x090fe40004741270 */
[-C--:B------:R-:W-:Y:S01]  /*197e0*/  ISETP.LT.AND P1, PT, R16, R157.reuse, !P0 ;  /* 0x0000009d1000720c */ /* 0x080fe20004721270 */
[----:B------:R-:W4:Y:S04]  /*197f0*/  LDL.LU R12, [R1+0x68c] ;  /* 0x00068c00010c7983 */ /* 0x000f280000300800 */
[----:B------:R1:W-:Y:S04]  /*19800*/  @P5 STG.E desc[UR60][R8.64], R22 ;  /* 0x0000001608005986 */ /* 0x0003e8000c10193c */
[----:B------:R-:W4:Y:S04]  /*19810*/  LDL.LU R16, [R1+0x688] ;  /* 0x0006880001107983 */ /* 0x000f280000300800 */
[----:B------:R1:W-:Y:S01]  /*19820*/  @P4 STG.E desc[UR60][R10.64], R42 ;  /* 0x0000002a0a004986 */ /* 0x0003e2000c10193c */
[----:B---3--:R-:W-:-:S03]  /*19830*/  ISETP.LT.AND P5, PT, R2, R157, !P0 ;  /* 0x0000009d0200720c */ /* 0x008fc600047a1270 */
[----:B------:R-:W3:Y:S01]  /*19840*/  LDL.LU R2, [R1+0x684] ;  /* 0x0006840001027983 */ /* 0x000ee20000300800 */
[----:B------:R-:W-:-:S03]  /*19850*/  ISETP.LT.AND P4, PT, R14, R157, !P0 ;  /* 0x0000009d0e00720c */ /* 0x000fc60004781270 */
[----:B------:R-:W3:Y:S01]  /*19860*/  LDL.LU R14, [R1+0x680] ;  /* 0x00068000010e7983 */ /* 0x000ee20000300800 */
[----:B------:R-:W-:-:S04]  /*19870*/  VIADD R15, R13, UR5 ;  /* 0x000000050d0f7c36 */ /* 0x000fc80008000000 */
[C---:B------:R-:W-:Y:S01]  /*19880*/  VIADD R13, R15.reuse, UR5 ;  /* 0x000000050f0d7c36 */ /* 0x040fe20008000000 */
[----:B-1----:R-:W-:Y:S02]  /*19890*/  LEA R4, P6, R15, R0, 0x2 ;  /* 0x000000000f047211 */ /* 0x002fe400078c10ff */
[----:B------:R-:W-:Y:S02]  /*198a0*/  ISETP.LT.AND P3, PT, R19, R157, !P0 ;  /* 0x0000009d1300720c */ /* 0x000fe40004761270 */
[----:B------:R-:W-:Y:S01]  /*198b0*/  LEA.HI.X.SX32 R5, R15, R68, 0x2, P6 ;  /* 0x000000440f057211 */ /* 0x000fe200030f16ff */
[C---:B------:R-:W-:Y:S01]  /*198c0*/  VIADD R15, R13.reuse, UR5 ;  /* 0x000000050d0f7c36 */ /* 0x040fe20008000000 */
[----:B------:R-:W-:-:S04]  /*198d0*/  LEA R6, P6, R13, R0, 0x2 ;  /* 0x000000000d067211 */ /* 0x000fc800078c10ff */
[----:B------:R-:W-:Y:S02]  /*198e0*/  LEA.HI.X.SX32 R7, R13, R68, 0x2, P6 ;  /* 0x000000440d077211 */ /* 0x000fe400030f16ff */
[C---:B------:R-:W-:Y:S02]  /*198f0*/  LEA R8, P6, R15.reuse, R0, 0x2 ;  /* 0x000000000f087211 */ /* 0x040fe400078c10ff */
[C---:B------:R-:W-:Y:S02]  /*19900*/  IADD3 R13, R15.reuse, UR5, RZ ;  /* 0x000000050f0d7c10 */ /* 0x040fe4000fffe0ff */
[----:B------:R-:W-:Y:S02]  /*19910*/  LEA.HI.X.SX32 R9, R15, R68, 0x2, P6 ;  /* 0x000000440f097211 */ /* 0x000fe400030f16ff */
[C---:B------:R-:W-:Y:S01]  /*19920*/  LEA R10, P6, R13.reuse, R0, 0x2 ;  /* 0x000000000d0a7211 */ /* 0x040fe200078c10ff */
[C---:B------:R-:W-:Y:S01]  /*19930*/  VIADD R15, R13.reuse, UR5 ;  /* 0x000000050d0f7c36 */ /* 0x040fe20008000000 */
[----:B------:R1:W-:Y:S02]  /*19940*/  @P3 STG.E desc[UR60][R4.64], R23 ;  /* 0x0000001704003986 */ /* 0x0003e4000c10193c */
[----:B------:R-:W-:Y:S01]  /*19950*/  LEA.HI.X.SX32 R11, R13, R68, 0x2, P6 ;  /* 0x000000440d0b7211 */ /* 0x000fe200030f16ff */
[C---:B------:R-:W-:Y:S01]  /*19960*/  VIADD R13, R15.reuse, UR5 ;  /* 0x000000050f0d7c36 */ /* 0x040fe20008000000 */
[----:B------:R2:W-:Y:S04]  /*19970*/  @P2 STG.E desc[UR60][R6.64], R43 ;  /* 0x0000002b06002986 */ /* 0x0005e8000c10193c */
[----:B------:R-:W3:Y:S01]  /*19980*/  LDS.128 R20, [R3] ;  /* 0x0000000003147984 */ /* 0x000ee20000000c00 */
[----:B-1----:R-:W-:-:S02]  /*19990*/  LEA R4, P6, R15, R0, 0x2 ;  /* 0x000000000f047211 */ /* 0x002fc400078c10ff */
[-C--:B--2---:R-:W-:Y:S02]  /*199a0*/  ISETP.LT.AND P3, PT, R18, R157.reuse, !P0 ;  /* 0x0000009d1200720c */ /* 0x084fe40004761270 */
[----:B------:R-:W2:Y:S01]  /*199b0*/  LDL.LU R18, [R1+0x67c] ;  /* 0x00067c0001127983 */ /* 0x000ea20000300800 */
[----:B------:R-:W-:Y:S02]  /*199c0*/  LEA.HI.X.SX32 R5, R15, R68, 0x2, P6 ;  /* 0x000000440f057211 */ /* 0x000fe400030f16ff */
[----:B------:R-:W-:Y:S02]  /*199d0*/  LEA R6, P6, R13, R0, 0x2 ;  /* 0x000000000d067211 */ /* 0x000fe400078c10ff */
[----:B------:R-:W-:Y:S02]  /*199e0*/  ISETP.LT.AND P2, PT, R17, R157, !P0 ;  /* 0x0000009d1100720c */ /* 0x000fe40004741270 */
[----:B------:R-:W2:Y:S01]  /*199f0*/  LDL.LU R17, [R1+0x678] ;  /* 0x0006780001117983 */ /* 0x000ea20000300800 */
[----:B------:R-:W-:-:S03]  /*19a00*/  LEA.HI.X.SX32 R7, R13, R68, 0x2, P6 ;  /* 0x000000440d077211 */ /* 0x000fc600030f16ff */
[----:B------:R1:W-:Y:S04]  /*19a10*/  @P1 STG.E desc[UR60][R8.64], R28 ;  /* 0x0000001c08001986 */ /* 0x0003e8000c10193c */
[----:B------:R1:W-:Y:S04]  /*19a20*/  @P5 STG.E desc[UR60][R10.64], R44 ;  /* 0x0000002c0a005986 */ /* 0x0003e8000c10193c */
[----:B------:R1:W-:Y:S01]  /*19a30*/  @P4 STG.E desc[UR60][R4.64], R29 ;  /* 0x0000001d04004986 */ /* 0x0003e2000c10193c */
[----:B----4-:R-:W-:-:S03]  /*19a40*/  ISETP.LT.AND P1, PT, R12, R157, !P0 ;  /* 0x0000009d0c00720c */ /* 0x010fc60004721270 */
[----:B------:R4:W-:Y:S04]  /*19a50*/  @P3 STG.E desc[UR60][R6.64], R45 ;  /* 0x0000002d06003986 */ /* 0x0009e8000c10193c */
[----:B------:R-:W2:Y:S01]  /*19a60*/  LDL.LU R12, [R1+0x674] ;  /* 0x00067400010c7983 */ /* 0x000ea20000300800 */
[----:B------:R-:W-:-:S03]  /*19a70*/  ISETP.LT.AND P5, PT, R16, R157, !P0 ;  /* 0x0000009d1000720c */ /* 0x000fc600047a1270 */
[----:B------:R-:W2:Y:S01]  /*19a80*/  LDL.LU R16, [R1+0x670] ;  /* 0x0006700001107983 */ /* 0x000ea20000300800 */
[----:B---3--:R-:W-:-:S03]  /*19a90*/  ISETP.LT.AND P4, PT, R2, R157, !P0 ;  /* 0x0000009d0200720c */ /* 0x008fc60004781270 */
[----:B------:R-:W3:Y:S01]  /*19aa0*/  LDL.LU R2, [R1+0x66c] ;  /* 0x00066c0001027983 */ /* 0x000ee20000300800 */
[----:B------:R-:W-:-:S03]  /*19ab0*/  ISETP.LT.AND P3, PT, R14, R157, !P0 ;  /* 0x0000009d0e00720c */ /* 0x000fc60004761270 */
[----:B------:R-:W3:Y:S01]  /*19ac0*/  LDL.LU R14, [R1+0x668] ;  /* 0x00066800010e7983 */ /* 0x000ee20000300800 */
[----:B------:R-:W-:-:S04]  /*19ad0*/  VIADD R15, R13, UR5 ;  /* 0x000000050d0f7c36 */ /* 0x000fc80008000000 */
[C---:B------:R-:W-:Y:S01]  /*19ae0*/  VIADD R13, R15.reuse, UR5 ;  /* 0x000000050f0d7c36 */ /* 0x040fe20008000000 */
[----:B-1----:R-:W-:-:S04]  /*19af0*/  LEA R8, P6, R15, R0, 0x2 ;  /* 0x000000000f087211 */ /* 0x002fc800078c10ff */
        /* <DEDUP_REMOVED lines=8> */
[C---:B----4-:R-:W-:Y:S01]  /*19b80*/  LEA R6, P6, R13.reuse, R0, 0x2 ;  /* 0x000000000d067211 */ /* 0x050fe200078c10ff */
[----:B------:R1:W-:Y:S03]  /*19b90*/  @P2 STG.E desc[UR60][R8.64], R30 ;  /* 0x0000001e08002986 */ /* 0x0003e6000c10193c */
[----:B------:R-:W-:Y:S01]  /*19ba0*/  LEA.HI.X.SX32 R7, R13, R68, 0x2, P6 ;  /* 0x000000440d077211 */ /* 0x000fe200030f16ff */
[C---:B------:R-:W-:Y:S01]  /*19bb0*/  VIADD R13, R15.reuse, UR5 ;  /* 0x000000050f0d7c36 */ /* 0x040fe20008000000 */
[----:B------:R4:W-:Y:S01]  /*19bc0*/  @P1 STG.E desc[UR60][R10.64], R46 ;  /* 0x0000002e0a001986 */ /* 0x0009e2000c10193c */
[----:B-1----:R-:W-:Y:S02]  /*19bd0*/  LEA R8, P6, R15, R0, 0x2 ;  /* 0x000000000f087211 */ /* 0x002fe400078c10ff */
[----:B--2---:R-:W-:-:S02]  /*19be0*/  ISETP.LT.AND P2, PT, R18, R157, !P0 ;  /* 0x0000009d1200720c */ /* 0x004fc40004741270 */
[----:B------:R-:W2:Y:S01]  /*19bf0*/  LDL.LU R18, [R1+0x664] ;  /* 0x0006640001127983 */ /* 0x000ea20000300800 */
[----:B------:R-:W-:Y:S02]  /*19c00*/  LEA.HI.X.SX32 R9, R15, R68, 0x2, P6 ;  /* 0x000000440f097211 */ /* 0x000fe400030f16ff */
[----:B----4-:R-:W-:Y:S02]  /*19c10*/  LEA R10, P6, R13, R0, 0x2 ;  /* 0x000000000d0a7211 */ /* 0x010fe400078c10ff */
[----:B------:R-:W-:Y:S02]  /*19c20*/  ISETP.LT.AND P1, PT, R17, R157, !P0 ;  /* 0x0000009d1100720c */ /* 0x000fe40004721270 */
[----:B------:R-:W4:Y:S01]  /*19c30*/  LDL.LU R17, [R1+0x660] ;  /* 0x0006600001117983 */ /* 0x000f220000300800 */
[----:B------:R-:W-:-:S03]  /*19c40*/  LEA.HI.X.SX32 R11, R13, R68, 0x2, P6 ;  /* 0x000000440d0b7211 */ /* 0x000fc600030f16ff */
[----:B------:R1:W-:Y:S04]  /*19c50*/  @P5 STG.E desc[UR60][R4.64], R31 ;  /* 0x0000001f04005986 */ /* 0x0003e8000c10193c */
[----:B------:R1:W-:Y:S04]  /*19c60*/  @P4 STG.E desc[UR60][R6.64], R47 ;  /* 0x0000002f06004986 */ /* 0x0003e8000c10193c */
[----:B------:R1:W-:Y:S04]  /*19c70*/  @P3 STG.E desc[UR60][R8.64], R36 ;  /* 0x0000002408003986 */ /* 0x0003e8000c10193c */
[----:B------:R1:W-:Y:S01]  /*19c80*/  @P2 STG.E desc[UR60][R10.64], R48 ;  /* 0x000000300a002986 */ /* 0x0003e2000c10193c */
[----:B------:R-:W-:-:S03]  /*19c90*/  ISETP.LT.AND P5, PT, R12, R157, !P0 ;  /* 0x0000009d0c00720c */ /* 0x000fc600047a1270 */
[----:B------:R-:W4:Y:S01]  /*19ca0*/  LDL.LU R12, [R1+0x65c] ;  /* 0x00065c00010c7983 */ /* 0x000f220000300800 */
[----:B------:R-:W-:-:S03]  /*19cb0*/  ISETP.LT.AND P4, PT, R16, R157, !P0 ;  /* 0x0000009d1000720c */ /* 0x000fc60004781270 */
[----:B------:R-:W4:Y:S01]  /*19cc0*/  LDL.LU R16, [R1+0x658] ;  /* 0x0006580001107983 */ /* 0x000f220000300800 */
        /* <DEDUP_REMOVED lines=24> */
[----:B------:R-:W-:Y:S02]  /*19e50*/  LEA R6, P6, R13, R0, 0x2 ;  /* 0x000000000d067211 */ /* 0x000fe400078c10ff */
[----:B----4-:R-:W-:Y:S02]  /*19e60*/  ISETP.LT.AND P5, PT, R17, R157, !P0 ;  /* 0x0000009d1100720c */ /* 0x010fe400047a1270 */
        /* <DEDUP_REMOVED lines=14> */
[----:B------:R-:W-:-:S05]  /*19f50*/  VIADD R15, R13, UR5 ;  /* 0x000000050d0f7c36 */ /* 0x000fca0008000000 */
[C---:B-1----:R-:W-:Y:S02]  /*19f60*/  LEA R8, P6, R15.reuse, R0, 0x2 ;  /* 0x000000000f087211 */ /* 0x042fe400078c10ff */
[C---:B------:R-:W-:Y:S02]  /*19f70*/  IADD3 R13, R15.reuse, UR5, RZ ;  /* 0x000000050f0d7c10 */ /* 0x040fe4000fffe0ff */
[----:B------:R-:W-:Y:S02]  /*19f80*/  LEA.HI.X.SX32 R9, R15, R68, 0x2, P6 ;  /* 0x000000440f097211 */ /* 0x000fe400030f16ff */
[C---:B------:R-:W-:Y:S01]  /*19f90*/  LEA R10, P6, R13.reuse, R0, 0x2 ;  /* 0x000000000d0a7211 */ /* 0x040fe200078c10ff */
[----:B------:R-:W-:-:S03]  /*19fa0*/  VIADD R15, R13, UR5 ;  /* 0x000000050d0f7c36 */ /* 0x000fc60008000000 */
        /* <DEDUP_REMOVED lines=23> */
[----:B------:R-:W2:Y:S01]  /*1a120*/  LDL.LU R12, [R1+0x62c] ;  /* 0x00062c00010c7983 */ /* 0x000ea20000300800 */
[----:B------:R-:W-:-:S03]  /*1a130*/  ISETP.LT.AND P2, PT, R16, R157, !P0 ;  /* 0x0000009d1000720c */ /* 0x000fc60004741270 */
[----:B------:R-:W2:Y:S01]  /*1a140*/  LDL.LU R16, [R1+0x628] ;  /* 0x0006280001107983 */ /* 0x000ea20000300800 */
[----:B---3--:R-:W-:-:S03]  /*1a150*/  ISETP.LT.AND P5, PT, R14, R157, !P0 ;  /* 0x0000009d0e00720c */ /* 0x008fc600047a1270 */
[----:B------:R-:W3:Y:S01]  /*1a160*/  LDL.LU R14, [R1+0x624] ;  /* 0x00062400010e7983 */ /* 0x000ee20000300800 */
[----:B------:R-:W-:-:S04]  /*1a170*/  VIADD R15, R13, UR5 ;  /* 0x000000050d0f7c36 */ /* 0x000fc80008000000 */
[C---:B------:R-:W-:Y:S01]  /*1a180*/  VIADD R3, R15.reuse, UR5 ;  /* 0x000000050f037c36 */ /* 0x040fe20008000000 */
[----:B-1----:R-:W-:Y:S02]  /*1a190*/  LEA R4, P6, R15, R0, 0x2 ;  /* 0x000000000f047211 */ /* 0x002fe400078c10ff */
[----:B------:R-:W-:Y:S01]  /*1a1a0*/  ISETP.LT.AND P1, PT, R2, R157, !P0 ;  /* 0x0000009d0200720c */ /* 0x000fe20004721270 */
[----:B------:R-:W-:Y:S01]  /*1a1b0*/  VIADD R7, R3, UR5 ;  /* 0x0000000503077c36 */ /* 0x000fe20008000000 */
[----:B------:R-:W-:Y:S02]  /*1a1c0*/  LEA.HI.X.SX32 R5, R15, R68, 0x2, P6 ;  /* 0x000000440f057211 */ /* 0x000fe400030f16ff */
[----:B------:R-:W-:Y:S01]  /*1a1d0*/  LEA R2, P6, R3, R0, 0x2 ;  /* 0x0000000003027211 */ /* 0x000fe200078c10ff */
[----:B------:R-:W-:-:S03]  /*1a1e0*/  VIADD R9, R7, UR5 ;  /* 0x0000000507097c36 */ /* 0x000fc60008000000 */
[----:B------:R-:W-:Y:S02]  /*1a1f0*/  LEA.HI.X.SX32 R3, R3, R68, 0x2, P6 ;  /* 0x0000004403037211 */ /* 0x000fe400030f16ff */
[----:B------:R-:W-:Y:S01]  /*1a200*/  LEA R6, P6, R7, R0, 0x2 ;  /* 0x0000000007067211 */ /* 0x000fe200078c10ff */
[----:B------:R-:W-:-:S03]  /*1a210*/  VIADD R11, R9, UR5 ;  /* 0x00000005090b7c36 */ /* 0x000fc60008000000 */
[----:B------:R-:W-:Y:S02]  /*1a220*/  LEA.HI.X.SX32 R7, R7, R68, 0x2, P6 ;  /* 0x0000004407077211 */ /* 0x000fe400030f16ff */
[----:B------:R-:W-:Y:S01]  /*1a230*/  LEA R8, P6, R9, R0, 0x2 ;  /* 0x0000000009087211 */ /* 0x000fe200078c10ff */
[----:B------:R-:W-:Y:S01]  /*1a240*/  VIADD R13, R11, UR5 ;  /* 0x000000050b0d7c36 */ /* 0x000fe20008000000 */
[----:B------:R-:W-:Y:S02]  /*1a250*/  @P4 STG.E desc[UR60][R4.64], R59 ;  /* 0x0000003b04004986 */ /* 0x000fe4000c10193c */
[----:B------:R-:W-:Y:S01]  /*1a260*/  LEA.HI.X.SX32 R9, R9, R68, 0x2, P6 ;  /* 0x0000004409097211 */ /* 0x000fe200030f16ff */
[C---:B------:R-:W-:Y:S01]  /*1a270*/  VIADD R15, R13.reuse, UR5 ;  /* 0x000000050d0f7c36 */ /* 0x040fe20008000000 */
[----:B------:R1:W-:Y:S04]  /*1a280*/  @P3 STG.E desc[UR60][R2.64], R67 ;  /* 0x0000004302003986 */ /* 0x0003e8000c10193c */
[----:B------:R2:W-:Y:S04]  /*1a290*/  @P2 STG.E desc[UR60][R6.64], R52 ;  /* 0x0000003406002986 */ /* 0x0005e8000c10193c */
[----:B------:R2:W-:Y:S01]  /*1a2a0*/  @P1 STG.E desc[UR60][R8.64], R20 ;  /* 0x0000001408001986 */ /* 0x0005e2000c10193c */
[----:B-1----:R-:W-:-:S02]  /*1a2b0*/  LEA R2, P1, R13, R0, 0x2 ;  /* 0x000000000d027211 */ /* 0x002fc400078210ff */
[----:B------:R-:W-:Y:S02]  /*1a2c0*/  LEA R4, P6, R11, R0, 0x2 ;  /* 0x000000000b047211 */ /* 0x000fe400078c10ff */
[-C--:B----4-:R-:W-:Y:S01]  /*1a2d0*/  ISETP.LT.AND P3, PT, R17, R157.reuse, !P0 ;  /* 0x0000009d1100720c */ /* 0x090fe20004761270 */
[----:B------:R-:W-:Y:S01]  /*1a2e0*/  VIADD R17, R15, UR5 ;  /* 0x000000050f117c36 */ /* 0x000fe20008000000 */
[----:B------:R-:W-:Y:S02]  /*1a2f0*/  LEA.HI.X.SX32 R3, R13, R68, 0x2, P1 ;  /* 0x000000440d037211 */ /* 0x000fe400008f16ff */
[----:B--2---:R-:W-:Y:S02]  /*1a300*/  ISETP.LT.AND P4, PT, R18, R157, !P0 ;  /* 0x0000009d1200720c */ /* 0x004fe40004781270 */
[C---:B------:R-:W-:Y:S01]  /*1a310*/  LEA R6, P1, R17.reuse, R0, 0x2 ;  /* 0x0000000011067211 */ /* 0x040fe200078210ff */
[----:B------:R-:W-:Y:S01]  /*1a320*/  VIADD R19, R17, UR5 ;  /* 0x0000000511137c36 */ /* 0x000fe20008000000 */
[----:B------:R-:W-:-:S02]  /*1a330*/  LEA.HI.X.SX32 R5, R11, R68, 0x2, P6 ;  /* 0x000000440b057211 */ /* 0x000fc400030f16ff */
[----:B------:R-:W-:Y:S02]  /*1a340*/  LEA R10, P6, R15, R0, 0x2 ;  /* 0x000000000f0a7211 */ /* 0x000fe400078c10ff */
[-C--:B------:R-:W-:Y:S02]  /*1a350*/  LEA.HI.X.SX32 R7, R17, R68.reuse, 0x2, P1 ;  /* 0x0000004411077211 */ /* 0x080fe400008f16ff */
[----:B------:R-:W-:Y:S02]  /*1a360*/  LEA.HI.X.SX32 R11, R15, R68, 0x2, P6 ;  /* 0x000000440f0b7211 */ /* 0x000fe400030f16ff */
[-C--:B------:R-:W-:Y:S02]  /*1a370*/  ISETP.LT.AND P2, PT, R12, R157.reuse, !P0 ;  /* 0x0000009d0c00720c */ /* 0x080fe40004741270 */
[----:B------:R-:W-:Y:S02]  /*1a380*/  ISETP.LT.AND P1, PT, R16, R157, !P0 ;  /* 0x0000009d1000720c */ /* 0x000fe40004721270 */
[C---:B------:R-:W-:Y:S01]  /*1a390*/  LEA R12, P6, R19.reuse, R0, 0x2 ;  /* 0x00000000130c7211 */ /* 0x040fe200078c10ff */
[C---:B------:R-:W-:Y:S01]  /*1a3a0*/  VIADD R15, R19.reuse, UR5 ;  /* 0x00000005130f7c36 */ /* 0x040fe20008000000 */
[----:B------:R1:W-:Y:S02]  /*1a3b0*/  @P5 STG.E desc[UR60][R4.64], R53 ;  /* 0x0000003504005986 */ /* 0x0003e4000c10193c */
[----:B------:R-:W-:-:S02]  /*1a3c0*/  LEA.HI.X.SX32 R13, R19, R68, 0x2, P6 ;  /* 0x00000044130d7211 */ /* 0x000fc400030f16ff */
[----:B------:R1:W-:Y:S01]  /*1a3d0*/  @P4 STG.E desc[UR60][R2.64], R21 ;  /* 0x0000001502004986 */ /* 0x0003e2000c10193c */
[----:B------:R-:W-:-:S03]  /*1a3e0*/  LEA R8, P6, R15, R0, 0x2 ;  /* 0x000000000f087211 */ /* 0x000fc600078c10ff */
[----:B------:R1:W-:Y:S04]  /*1a3f0*/  @P3 STG.E desc[UR60][R10.64], R54 ;  /* 0x000000360a003986 */ /* 0x0003e8000c10193c */
[----:B------:R1:W-:Y:S01]  /*1a400*/  @P2 STG.E desc[UR60][R6.64], R22 ;  /* 0x0000001606002986 */ /* 0x0003e2000c10193c */
[----:B------:R-:W-:-:S03]  /*1a410*/  LEA.HI.X.SX32 R9, R15, R68, 0x2, P6 ;  /* 0x000000440f097211 */ /* 0x000fc600030f16ff */
[----:B------:R1:W-:Y:S01]  /*1a420*/  @P1 STG.E desc[UR60][R12.64], R55 ;  /* 0x000000370c001986 */ /* 0x0003e2000c10193c */
[----:B---3--:R-:W-:-:S13]  /*1a430*/  ISETP.LT.AND P0, PT, R14, R157, !P0 ;  /* 0x0000009d0e00720c */ /* 0x008fda0004701270 */
[----:B-1----:R-:W-:Y:S05]  /*1a440*/  @!P0 EXIT ;  /* 0x000000000000894d */ /* 0x002fea0003800000 */
[----:B------:R-:W-:Y:S01]  /*1a450*/  STG.E desc[UR60][R8.64], R23 ;  /* 0x0000001708007986 */ /* 0x000fe2000c10193c */
[----:B------:R-:W-:Y:S05]  /*1a460*/  EXIT ;  /* 0x000000000000794d */ /* 0x000fea0003800000 */
.L_x_2:
[----:B------:R-:W-:-:S00]  /*1a470*/  BRA `(.L_x_2) ;  /* 0xfffffffc00fc7947 */ /* 0x000fc0000383ffff */
[----:B------:R-:W-:-:S00]  /*1a480*/  NOP ;  /* 0x0000000000007918 */ /* 0x000fc00000000000 */
[----:B------:R-:W-:-:S00]  /*1a490*/  NOP ;  /* 0x0000000000007918 */ /* 0x000fc00000000000 */
[----:B------:R-:W-:-:S00]  /*1a4a0*/  NOP ;  /* 0x0000000000007918 */ /* 0x000fc00000000000 */
[----:B------:R-:W-:-:S00]  /*1a4b0*/  NOP ;  /* 0x0000000000007918 */ /* 0x000fc00000000000 */
[----:B------:R-:W-:-:S00]  /*1a4c0*/  NOP ;  /* 0x0000000000007918 */ /* 0x000fc00000000000 */
[----:B------:R-:W-:-:S00]  /*1a4d0*/  NOP ;  /* 0x0000000000007918 */ /* 0x000fc00000000000 */
[----:B------:R-:W-:-:S00]  /*1a4e0*/  NOP ;  /* 0x0000000000007918 */ /* 0x000fc00000000000 */
[----:B------:R-:W-:-:S00]  /*1a4f0*/  NOP ;  /* 0x0000000000007918 */ /* 0x000fc00000000000 */
.L_x_3:


//--------------------- .nv.shared.matmul_kernel  --------------------------
	.section	.nv.shared.matmul_kernel,"aw",@nobits
	.sectionflags	@""
	.align	16
	.zero		1024


//--------------------- .nv.shared.reserved.0     --------------------------
	.section	.nv.shared.reserved.0,"aw",@nobits
	.weak		__nv_reservedSMEM_offset_0_alias
	.size		__nv_reservedSMEM_offset_0_alias, 0, 0
	.other		__nv_reservedSMEM_offset_0_alias,@"STO_CUDA_RESERVED_SHARED STV_DEFAULT"
__nv_reservedSMEM_offset_0_alias:
	.zero		0


//--------------------- .nv.constant0.matmul_kernel --------------------------
	.section	.nv.constant0.matmul_kernel,"a",@progbits
	.sectionflags	@""
	.align	4
.nv.constant0.matmul_kernel:
	.zero		608


//--------------------- SYMBOLS --------------------------

	.type		.nv.reservedSmem.offset0,@object
	.size		.nv.reservedSmem.offset0,0x4
